//
// Generated by NVIDIA NVVM Compiler
//
// Compiler Build ID: CL-36424714
// Cuda compilation tools, release 13.0, V13.0.88
// Based on NVVM 20.0.0
//

.version 9.0
.target sm_100
.address_size 64

	// .globl	_Z11helloKernelv
.extern .func  (.param .b32 func_retval0) vprintf
(
	.param .b64 vprintf_param_0,
	.param .b64 vprintf_param_1
)
;
// _ZZ11sumVerticesP6float3PfiE8blockSum has been demoted
// _ZZN3cub18CUB_300001_SM_10006detail10radix_sort31DeviceRadixSortSingleTileKernelINS1_5radix10policy_hubIiNS0_8NullTypeEyE10Policy1000ELNS0_9SortOrderE0EiS6_yNS1_21identity_decomposer_tEEEvPKT1_PSB_PKT2_PSF_T3_iiT4_E12temp_storage has been demoted
// _ZZN3cub18CUB_300001_SM_10006detail10radix_sort30DeviceRadixSortHistogramKernelINS1_5radix10policy_hubIiNS0_8NullTypeEyE10Policy1000ELNS0_9SortOrderE0EiyNS1_21identity_decomposer_tEEEvPT2_PKT1_SB_iiT3_E12temp_storage has been demoted
// _ZZN3cub18CUB_300001_SM_10006detail10radix_sort33DeviceRadixSortExclusiveSumKernelINS1_5radix10policy_hubIiNS0_8NullTypeEyE10Policy1000EyEEvPT0_E12temp_storage has been demoted
// _ZZN3cub18CUB_300001_SM_10006detail10radix_sort29DeviceRadixSortOnesweepKernelINS1_5radix10policy_hubIiNS0_8NullTypeEyE10Policy1000ELNS0_9SortOrderE0EiS6_yiiNS1_21identity_decomposer_tEEEvPT5_SC_PT3_PKSD_PT1_PKSH_PT2_PKSL_T4_iiT6_E1s has been demoted
// _ZZN3cub18CUB_300001_SM_10006detail6reduce28DeviceReduceSingleTileKernelINS2_10policy_hubIN4cuda3std3__45tupleIJblEEEjN6thrust24THRUST_300001_SM_1000_NS8cuda_cub9__find_if7functorIS9_EEE10Policy1000ENSB_12zip_iteratorINS8_IJNSD_26transform_input_iterator_tIbNSI_INS8_IJNSB_6detail15normal_iteratorINSB_10device_ptrIiEEEESO_EEEEENSK_22tuple_binary_predicateINS7_4lessIiEEEEEENSB_17counting_iteratorIlNSB_11use_defaultESX_SX_EEEEEEEPS9_jSF_S9_S9_NS7_10__identityEEEvT0_T1_T2_T3_T4_T6_E12temp_storage has been demoted
// _ZZN3cub18CUB_300001_SM_10006detail6reduce18DeviceReduceKernelINS2_10policy_hubIN4cuda3std3__45tupleIJblEEEjN6thrust24THRUST_300001_SM_1000_NS8cuda_cub9__find_if7functorIS9_EEE10Policy1000ENSB_12zip_iteratorINS8_IJNSD_26transform_input_iterator_tIbNSI_INS8_IJNSB_6detail15normal_iteratorINSB_10device_ptrIiEEEESO_EEEEENSK_22tuple_binary_predicateINS7_4lessIiEEEEEENSB_17counting_iteratorIlNSB_11use_defaultESX_SX_EEEEEEEjSF_S9_NS7_10__identityEEEvT0_PT3_T1_NS0_13GridEvenShareIS15_EET2_T4_E12temp_storage has been demoted
// _ZZN3cub18CUB_300001_SM_10006detail6reduce28DeviceReduceSingleTileKernelINS2_10policy_hubIN4cuda3std3__45tupleIJblEEEjN6thrust24THRUST_300001_SM_1000_NS8cuda_cub9__find_if7functorIS9_EEE10Policy1000EPS9_SI_iSF_S9_S9_NS7_10__identityEEEvT0_T1_T2_T3_T4_T6_E12temp_storage has been demoted
// _ZZN3cub18CUB_300001_SM_10006detail6reduce28DeviceReduceSingleTileKernelINS2_10policy_hubIN4cuda3std3__45tupleIJblEEEyN6thrust24THRUST_300001_SM_1000_NS8cuda_cub9__find_if7functorIS9_EEE10Policy1000ENSB_12zip_iteratorINS8_IJNSD_26transform_input_iterator_tIbNSI_INS8_IJNSB_6detail15normal_iteratorINSB_10device_ptrIiEEEESO_EEEEENSK_22tuple_binary_predicateINS7_4lessIiEEEEEENSB_17counting_iteratorIlNSB_11use_defaultESX_SX_EEEEEEEPS9_ySF_S9_S9_NS7_10__identityEEEvT0_T1_T2_T3_T4_T6_E12temp_storage has been demoted
// _ZZN3cub18CUB_300001_SM_10006detail6reduce18DeviceReduceKernelINS2_10policy_hubIN4cuda3std3__45tupleIJblEEEyN6thrust24THRUST_300001_SM_1000_NS8cuda_cub9__find_if7functorIS9_EEE10Policy1000ENSB_12zip_iteratorINS8_IJNSD_26transform_input_iterator_tIbNSI_INS8_IJNSB_6detail15normal_iteratorINSB_10device_ptrIiEEEESO_EEEEENSK_22tuple_binary_predicateINS7_4lessIiEEEEEENSB_17counting_iteratorIlNSB_11use_defaultESX_SX_EEEEEEEySF_S9_NS7_10__identityEEEvT0_PT3_T1_NS0_13GridEvenShareIS15_EET2_T4_E12temp_storage has been demoted
// _ZZN3cub18CUB_300001_SM_10006detail6reduce28DeviceReduceSingleTileKernelINS2_10policy_hubIN4cuda3std3__45tupleIJblEEEyN6thrust24THRUST_300001_SM_1000_NS8cuda_cub9__find_if7functorIS9_EEE10Policy1000EPS9_SI_iSF_S9_S9_NS7_10__identityEEEvT0_T1_T2_T3_T4_T6_E12temp_storage has been demoted
.global .align 1 .b8 _ZN34_INTERNAL_d1c64247_4_k_cu_e9fcce324cuda3std3__45__cpo5beginE[1];
.global .align 1 .b8 _ZN34_INTERNAL_d1c64247_4_k_cu_e9fcce324cuda3std3__45__cpo3endE[1];
.global .align 1 .b8 _ZN34_INTERNAL_d1c64247_4_k_cu_e9fcce324cuda3std3__45__cpo6cbeginE[1];
.global .align 1 .b8 _ZN34_INTERNAL_d1c64247_4_k_cu_e9fcce324cuda3std3__45__cpo4cendE[1];
.global .align 1 .b8 _ZN34_INTERNAL_d1c64247_4_k_cu_e9fcce324cuda3std3__45__cpo6rbeginE[1];
.global .align 1 .b8 _ZN34_INTERNAL_d1c64247_4_k_cu_e9fcce324cuda3std3__45__cpo4rendE[1];
.global .align 1 .b8 _ZN34_INTERNAL_d1c64247_4_k_cu_e9fcce324cuda3std3__45__cpo7crbeginE[1];
.global .align 1 .b8 _ZN34_INTERNAL_d1c64247_4_k_cu_e9fcce324cuda3std3__45__cpo5crendE[1];
.global .align 1 .b8 _ZN34_INTERNAL_d1c64247_4_k_cu_e9fcce324cuda3std3__436_GLOBAL__N__d1c64247_4_k_cu_e9fcce326ignoreE[1];
.global .align 1 .b8 _ZN34_INTERNAL_d1c64247_4_k_cu_e9fcce324cuda3std3__419piecewise_constructE[1];
.global .align 1 .b8 _ZN34_INTERNAL_d1c64247_4_k_cu_e9fcce324cuda3std3__48in_placeE[1];
.global .align 1 .b8 _ZN34_INTERNAL_d1c64247_4_k_cu_e9fcce324cuda3std3__420unreachable_sentinelE[1];
.global .align 1 .b8 _ZN34_INTERNAL_d1c64247_4_k_cu_e9fcce324cuda3std3__47nulloptE[1];
.global .align 1 .b8 _ZN34_INTERNAL_d1c64247_4_k_cu_e9fcce324cuda3std3__48unexpectE[1];
.global .align 1 .b8 _ZN34_INTERNAL_d1c64247_4_k_cu_e9fcce324cuda3std6ranges3__45__cpo4swapE[1];
.global .align 1 .b8 _ZN34_INTERNAL_d1c64247_4_k_cu_e9fcce324cuda3std6ranges3__45__cpo9iter_moveE[1];
.global .align 1 .b8 _ZN34_INTERNAL_d1c64247_4_k_cu_e9fcce324cuda3std6ranges3__45__cpo5beginE[1];
.global .align 1 .b8 _ZN34_INTERNAL_d1c64247_4_k_cu_e9fcce324cuda3std6ranges3__45__cpo3endE[1];
.global .align 1 .b8 _ZN34_INTERNAL_d1c64247_4_k_cu_e9fcce324cuda3std6ranges3__45__cpo6cbeginE[1];
.global .align 1 .b8 _ZN34_INTERNAL_d1c64247_4_k_cu_e9fcce324cuda3std6ranges3__45__cpo4cendE[1];
.global .align 1 .b8 _ZN34_INTERNAL_d1c64247_4_k_cu_e9fcce324cuda3std6ranges3__45__cpo7advanceE[1];
.global .align 1 .b8 _ZN34_INTERNAL_d1c64247_4_k_cu_e9fcce324cuda3std6ranges3__45__cpo9iter_swapE[1];
.global .align 1 .b8 _ZN34_INTERNAL_d1c64247_4_k_cu_e9fcce324cuda3std6ranges3__45__cpo4nextE[1];
.global .align 1 .b8 _ZN34_INTERNAL_d1c64247_4_k_cu_e9fcce324cuda3std6ranges3__45__cpo4prevE[1];
.global .align 1 .b8 _ZN34_INTERNAL_d1c64247_4_k_cu_e9fcce324cuda3std6ranges3__45__cpo4dataE[1];
.global .align 1 .b8 _ZN34_INTERNAL_d1c64247_4_k_cu_e9fcce324cuda3std6ranges3__45__cpo5cdataE[1];
.global .align 1 .b8 _ZN34_INTERNAL_d1c64247_4_k_cu_e9fcce324cuda3std6ranges3__45__cpo4sizeE[1];
.global .align 1 .b8 _ZN34_INTERNAL_d1c64247_4_k_cu_e9fcce324cuda3std6ranges3__45__cpo5ssizeE[1];
.global .align 1 .b8 _ZN34_INTERNAL_d1c64247_4_k_cu_e9fcce324cuda3std6ranges3__45__cpo8distanceE[1];
.global .align 1 .b8 _ZN34_INTERNAL_d1c64247_4_k_cu_e9fcce326thrust24THRUST_300001_SM_1000_NS8cuda_cub3parE[1];
.global .align 1 .b8 _ZN34_INTERNAL_d1c64247_4_k_cu_e9fcce326thrust24THRUST_300001_SM_1000_NS8cuda_cub10par_nosyncE[1];
.global .align 1 .b8 _ZN34_INTERNAL_d1c64247_4_k_cu_e9fcce326thrust24THRUST_300001_SM_1000_NS6system6detail10sequential3seqE[1];
.global .align 1 .b8 _ZN34_INTERNAL_d1c64247_4_k_cu_e9fcce326thrust24THRUST_300001_SM_1000_NS6system3cpp3parE[1];
.global .align 1 .b8 _ZN34_INTERNAL_d1c64247_4_k_cu_e9fcce326thrust24THRUST_300001_SM_1000_NS12placeholders2_1E[1];
.global .align 1 .b8 _ZN34_INTERNAL_d1c64247_4_k_cu_e9fcce326thrust24THRUST_300001_SM_1000_NS12placeholders2_2E[1];
.global .align 1 .b8 _ZN34_INTERNAL_d1c64247_4_k_cu_e9fcce326thrust24THRUST_300001_SM_1000_NS12placeholders2_3E[1];
.global .align 1 .b8 _ZN34_INTERNAL_d1c64247_4_k_cu_e9fcce326thrust24THRUST_300001_SM_1000_NS12placeholders2_4E[1];
.global .align 1 .b8 _ZN34_INTERNAL_d1c64247_4_k_cu_e9fcce326thrust24THRUST_300001_SM_1000_NS12placeholders2_5E[1];
.global .align 1 .b8 _ZN34_INTERNAL_d1c64247_4_k_cu_e9fcce326thrust24THRUST_300001_SM_1000_NS12placeholders2_6E[1];
.global .align 1 .b8 _ZN34_INTERNAL_d1c64247_4_k_cu_e9fcce326thrust24THRUST_300001_SM_1000_NS12placeholders2_7E[1];
.global .align 1 .b8 _ZN34_INTERNAL_d1c64247_4_k_cu_e9fcce326thrust24THRUST_300001_SM_1000_NS12placeholders2_8E[1];
.global .align 1 .b8 _ZN34_INTERNAL_d1c64247_4_k_cu_e9fcce326thrust24THRUST_300001_SM_1000_NS12placeholders2_9E[1];
.global .align 1 .b8 _ZN34_INTERNAL_d1c64247_4_k_cu_e9fcce326thrust24THRUST_300001_SM_1000_NS12placeholders3_10E[1];
.global .align 1 .b8 _ZN34_INTERNAL_d1c64247_4_k_cu_e9fcce326thrust24THRUST_300001_SM_1000_NS3seqE[1];
.global .align 1 .b8 _ZN34_INTERNAL_d1c64247_4_k_cu_e9fcce326thrust24THRUST_300001_SM_1000_NS6deviceE[1];
.global .align 1 .b8 $str[32] = {72, 101, 108, 108, 111, 32, 102, 114, 111, 109, 32, 98, 108, 111, 99, 107, 32, 37, 100, 44, 32, 116, 104, 114, 101, 97, 100, 32, 37, 100, 10};

.visible .entry _Z11helloKernelv()
{
	.local .align 8 .b8 	__local_depot0[8];
	.reg .b64 	%SP;
	.reg .b64 	%SPL;
	.reg .b32 	%r<5>;
	.reg .b64 	%rd<5>;

	mov.u64 	%SPL, __local_depot0;
	cvta.local.u64 	%SP, %SPL;
	add.u64 	%rd1, %SP, 0;
	add.u64 	%rd2, %SPL, 0;
	mov.u32 	%r1, %ctaid.x;
	mov.u32 	%r2, %tid.x;
	st.local.v2.u32 	[%rd2], {%r1, %r2};
	mov.u64 	%rd3, $str;
	cvta.global.u64 	%rd4, %rd3;
	{ // callseq 0, 0
	.param .b64 param0;
	st.param.b64 	[param0], %rd4;
	.param .b64 param1;
	st.param.b64 	[param1], %rd1;
	.param .b32 retval0;
	call.uni (retval0), 
	vprintf, 
	(
	param0, 
	param1
	);
	ld.param.b32 	%r3, [retval0];
	} // callseq 0
	ret;

}
	// .globl	_Z11sumVerticesP6float3Pfi
.visible .entry _Z11sumVerticesP6float3Pfi(
	.param .u64 .ptr .align 1 _Z11sumVerticesP6float3Pfi_param_0,
	.param .u64 .ptr .align 1 _Z11sumVerticesP6float3Pfi_param_1,
	.param .u32 _Z11sumVerticesP6float3Pfi_param_2
)
{
	.reg .pred 	%p<5>;
	.reg .b32 	%r<12>;
	.reg .b32 	%f<13>;
	.reg .b64 	%rd<7>;
	// demoted variable
	.shared .align 4 .b8 _ZZ11sumVerticesP6float3PfiE8blockSum[12];
	ld.param.u64 	%rd2, [_Z11sumVerticesP6float3Pfi_param_0];
	ld.param.u64 	%rd3, [_Z11sumVerticesP6float3Pfi_param_1];
	ld.param.u32 	%r7, [_Z11sumVerticesP6float3Pfi_param_2];
	mov.u32 	%r8, %ctaid.x;
	mov.u32 	%r1, %ntid.x;
	mov.u32 	%r2, %tid.x;
	mad.lo.s32 	%r11, %r8, %r1, %r2;
	setp.ne.s32 	%p1, %r2, 0;
	@%p1 bra 	$L__BB1_2;
	mov.b32 	%r9, 0;
	st.shared.u32 	[_ZZ11sumVerticesP6float3PfiE8blockSum], %r9;
	st.shared.u32 	[_ZZ11sumVerticesP6float3PfiE8blockSum+4], %r9;
	st.shared.u32 	[_ZZ11sumVerticesP6float3PfiE8blockSum+8], %r9;
$L__BB1_2:
	bar.sync 	0;
	setp.ge.s32 	%p2, %r11, %r7;
	@%p2 bra 	$L__BB1_5;
	mov.u32 	%r10, %nctaid.x;
	mul.lo.s32 	%r4, %r10, %r1;
	cvta.to.global.u64 	%rd1, %rd2;
$L__BB1_4:
	mul.wide.s32 	%rd4, %r11, 12;
	add.s64 	%rd5, %rd1, %rd4;
	ld.global.f32 	%f1, [%rd5];
	ld.global.f32 	%f2, [%rd5+4];
	ld.global.f32 	%f3, [%rd5+8];
	atom.shared.add.f32 	%f4, [_ZZ11sumVerticesP6float3PfiE8blockSum], %f1;
	atom.shared.add.f32 	%f5, [_ZZ11sumVerticesP6float3PfiE8blockSum+4], %f2;
	atom.shared.add.f32 	%f6, [_ZZ11sumVerticesP6float3PfiE8blockSum+8], %f3;
	add.s32 	%r11, %r11, %r4;
	setp.lt.s32 	%p3, %r11, %r7;
	@%p3 bra 	$L__BB1_4;
$L__BB1_5:
	setp.ne.s32 	%p4, %r2, 0;
	bar.sync 	0;
	@%p4 bra 	$L__BB1_7;
	cvta.to.global.u64 	%rd6, %rd3;
	ld.shared.f32 	%f7, [_ZZ11sumVerticesP6float3PfiE8blockSum];
	atom.global.add.f32 	%f8, [%rd6], %f7;
	ld.shared.f32 	%f9, [_ZZ11sumVerticesP6float3PfiE8blockSum+4];
	atom.global.add.f32 	%f10, [%rd6+4], %f9;
	ld.shared.f32 	%f11, [_ZZ11sumVerticesP6float3PfiE8blockSum+8];
	atom.global.add.f32 	%f12, [%rd6+8], %f11;
$L__BB1_7:
	ret;

}
	// .globl	_ZN3cub18CUB_300001_SM_10006detail11EmptyKernelIvEEvv
.visible .entry _ZN3cub18CUB_300001_SM_10006detail11EmptyKernelIvEEvv()
{


	ret;

}
	// .globl	_ZN3cub18CUB_300001_SM_10006detail6reduce28DeviceReduceSingleTileKernelINS2_10policy_hubIN4cuda3std3__45tupleIJblEEEjN6thrust24THRUST_300001_SM_1000_NS8cuda_cub9__find_if7functorIS9_EEE10Policy1000ENSB_12zip_iteratorINS8_IJNSD_26transform_input_iterator_tIbNSI_INS8_IJNSB_6detail15normal_iteratorINSB_10device_ptrIiEEEESO_EEEEENSK_22tuple_binary_predicateINS7_4lessIiEEEEEENSB_17counting_iteratorIlNSB_11use_defaultESX_SX_EEEEEEEPS9_jSF_S9_S9_NS7_10__identityEEEvT0_T1_T2_T3_T4_T6_
.visible .entry _ZN3cub18CUB_300001_SM_10006detail6reduce28DeviceReduceSingleTileKernelINS2_10policy_hubIN4cuda3std3__45tupleIJblEEEjN6thrust24THRUST_300001_SM_1000_NS8cuda_cub9__find_if7functorIS9_EEE10Policy1000ENSB_12zip_iteratorINS8_IJNSD_26transform_input_iterator_tIbNSI_INS8_IJNSB_6detail15normal_iteratorINSB_10device_ptrIiEEEESO_EEEEENSK_22tuple_binary_predicateINS7_4lessIiEEEEEENSB_17counting_iteratorIlNSB_11use_defaultESX_SX_EEEEEEEPS9_jSF_S9_S9_NS7_10__identityEEEvT0_T1_T2_T3_T4_T6_(
	.param .align 8 .b8 _ZN3cub18CUB_300001_SM_10006detail6reduce28DeviceReduceSingleTileKernelINS2_10policy_hubIN4cuda3std3__45tupleIJblEEEjN6thrust24THRUST_300001_SM_1000_NS8cuda_cub9__find_if7functorIS9_EEE10Policy1000ENSB_12zip_iteratorINS8_IJNSD_26transform_input_iterator_tIbNSI_INS8_IJNSB_6detail15normal_iteratorINSB_10device_ptrIiEEEESO_EEEEENSK_22tuple_binary_predicateINS7_4lessIiEEEEEENSB_17counting_iteratorIlNSB_11use_defaultESX_SX_EEEEEEEPS9_jSF_S9_S9_NS7_10__identityEEEvT0_T1_T2_T3_T4_T6__param_0[32],
	.param .u64 .ptr .align 1 _ZN3cub18CUB_300001_SM_10006detail6reduce28DeviceReduceSingleTileKernelINS2_10policy_hubIN4cuda3std3__45tupleIJblEEEjN6thrust24THRUST_300001_SM_1000_NS8cuda_cub9__find_if7functorIS9_EEE10Policy1000ENSB_12zip_iteratorINS8_IJNSD_26transform_input_iterator_tIbNSI_INS8_IJNSB_6detail15normal_iteratorINSB_10device_ptrIiEEEESO_EEEEENSK_22tuple_binary_predicateINS7_4lessIiEEEEEENSB_17counting_iteratorIlNSB_11use_defaultESX_SX_EEEEEEEPS9_jSF_S9_S9_NS7_10__identityEEEvT0_T1_T2_T3_T4_T6__param_1,
	.param .u32 _ZN3cub18CUB_300001_SM_10006detail6reduce28DeviceReduceSingleTileKernelINS2_10policy_hubIN4cuda3std3__45tupleIJblEEEjN6thrust24THRUST_300001_SM_1000_NS8cuda_cub9__find_if7functorIS9_EEE10Policy1000ENSB_12zip_iteratorINS8_IJNSD_26transform_input_iterator_tIbNSI_INS8_IJNSB_6detail15normal_iteratorINSB_10device_ptrIiEEEESO_EEEEENSK_22tuple_binary_predicateINS7_4lessIiEEEEEENSB_17counting_iteratorIlNSB_11use_defaultESX_SX_EEEEEEEPS9_jSF_S9_S9_NS7_10__identityEEEvT0_T1_T2_T3_T4_T6__param_2,
	.param .align 1 .b8 _ZN3cub18CUB_300001_SM_10006detail6reduce28DeviceReduceSingleTileKernelINS2_10policy_hubIN4cuda3std3__45tupleIJblEEEjN6thrust24THRUST_300001_SM_1000_NS8cuda_cub9__find_if7functorIS9_EEE10Policy1000ENSB_12zip_iteratorINS8_IJNSD_26transform_input_iterator_tIbNSI_INS8_IJNSB_6detail15normal_iteratorINSB_10device_ptrIiEEEESO_EEEEENSK_22tuple_binary_predicateINS7_4lessIiEEEEEENSB_17counting_iteratorIlNSB_11use_defaultESX_SX_EEEEEEEPS9_jSF_S9_S9_NS7_10__identityEEEvT0_T1_T2_T3_T4_T6__param_3[1],
	.param .align 8 .b8 _ZN3cub18CUB_300001_SM_10006detail6reduce28DeviceReduceSingleTileKernelINS2_10policy_hubIN4cuda3std3__45tupleIJblEEEjN6thrust24THRUST_300001_SM_1000_NS8cuda_cub9__find_if7functorIS9_EEE10Policy1000ENSB_12zip_iteratorINS8_IJNSD_26transform_input_iterator_tIbNSI_INS8_IJNSB_6detail15normal_iteratorINSB_10device_ptrIiEEEESO_EEEEENSK_22tuple_binary_predicateINS7_4lessIiEEEEEENSB_17counting_iteratorIlNSB_11use_defaultESX_SX_EEEEEEEPS9_jSF_S9_S9_NS7_10__identityEEEvT0_T1_T2_T3_T4_T6__param_4[16],
	.param .align 1 .b8 _ZN3cub18CUB_300001_SM_10006detail6reduce28DeviceReduceSingleTileKernelINS2_10policy_hubIN4cuda3std3__45tupleIJblEEEjN6thrust24THRUST_300001_SM_1000_NS8cuda_cub9__find_if7functorIS9_EEE10Policy1000ENSB_12zip_iteratorINS8_IJNSD_26transform_input_iterator_tIbNSI_INS8_IJNSB_6detail15normal_iteratorINSB_10device_ptrIiEEEESO_EEEEENSK_22tuple_binary_predicateINS7_4lessIiEEEEEENSB_17counting_iteratorIlNSB_11use_defaultESX_SX_EEEEEEEPS9_jSF_S9_S9_NS7_10__identityEEEvT0_T1_T2_T3_T4_T6__param_5[1]
)
.maxntid 256
.minnctapersm 1
{
	.reg .pred 	%p<329>;
	.reg .b16 	%rs<415>;
	.reg .b32 	%r<525>;
	.reg .b64 	%rd<473>;
	// demoted variable
	.shared .align 8 .b8 _ZZN3cub18CUB_300001_SM_10006detail6reduce28DeviceReduceSingleTileKernelINS2_10policy_hubIN4cuda3std3__45tupleIJblEEEjN6thrust24THRUST_300001_SM_1000_NS8cuda_cub9__find_if7functorIS9_EEE10Policy1000ENSB_12zip_iteratorINS8_IJNSD_26transform_input_iterator_tIbNSI_INS8_IJNSB_6detail15normal_iteratorINSB_10device_ptrIiEEEESO_EEEEENSK_22tuple_binary_predicateINS7_4lessIiEEEEEENSB_17counting_iteratorIlNSB_11use_defaultESX_SX_EEEEEEEPS9_jSF_S9_S9_NS7_10__identityEEEvT0_T1_T2_T3_T4_T6_E12temp_storage[152];
	ld.param.u64 	%rd117, [_ZN3cub18CUB_300001_SM_10006detail6reduce28DeviceReduceSingleTileKernelINS2_10policy_hubIN4cuda3std3__45tupleIJblEEEjN6thrust24THRUST_300001_SM_1000_NS8cuda_cub9__find_if7functorIS9_EEE10Policy1000ENSB_12zip_iteratorINS8_IJNSD_26transform_input_iterator_tIbNSI_INS8_IJNSB_6detail15normal_iteratorINSB_10device_ptrIiEEEESO_EEEEENSK_22tuple_binary_predicateINS7_4lessIiEEEEEENSB_17counting_iteratorIlNSB_11use_defaultESX_SX_EEEEEEEPS9_jSF_S9_S9_NS7_10__identityEEEvT0_T1_T2_T3_T4_T6__param_4+8];
	ld.param.u64 	%rd116, [_ZN3cub18CUB_300001_SM_10006detail6reduce28DeviceReduceSingleTileKernelINS2_10policy_hubIN4cuda3std3__45tupleIJblEEEjN6thrust24THRUST_300001_SM_1000_NS8cuda_cub9__find_if7functorIS9_EEE10Policy1000ENSB_12zip_iteratorINS8_IJNSD_26transform_input_iterator_tIbNSI_INS8_IJNSB_6detail15normal_iteratorINSB_10device_ptrIiEEEESO_EEEEENSK_22tuple_binary_predicateINS7_4lessIiEEEEEENSB_17counting_iteratorIlNSB_11use_defaultESX_SX_EEEEEEEPS9_jSF_S9_S9_NS7_10__identityEEEvT0_T1_T2_T3_T4_T6__param_0+24];
	ld.param.u64 	%rd115, [_ZN3cub18CUB_300001_SM_10006detail6reduce28DeviceReduceSingleTileKernelINS2_10policy_hubIN4cuda3std3__45tupleIJblEEEjN6thrust24THRUST_300001_SM_1000_NS8cuda_cub9__find_if7functorIS9_EEE10Policy1000ENSB_12zip_iteratorINS8_IJNSD_26transform_input_iterator_tIbNSI_INS8_IJNSB_6detail15normal_iteratorINSB_10device_ptrIiEEEESO_EEEEENSK_22tuple_binary_predicateINS7_4lessIiEEEEEENSB_17counting_iteratorIlNSB_11use_defaultESX_SX_EEEEEEEPS9_jSF_S9_S9_NS7_10__identityEEEvT0_T1_T2_T3_T4_T6__param_0+8];
	ld.param.u64 	%rd114, [_ZN3cub18CUB_300001_SM_10006detail6reduce28DeviceReduceSingleTileKernelINS2_10policy_hubIN4cuda3std3__45tupleIJblEEEjN6thrust24THRUST_300001_SM_1000_NS8cuda_cub9__find_if7functorIS9_EEE10Policy1000ENSB_12zip_iteratorINS8_IJNSD_26transform_input_iterator_tIbNSI_INS8_IJNSB_6detail15normal_iteratorINSB_10device_ptrIiEEEESO_EEEEENSK_22tuple_binary_predicateINS7_4lessIiEEEEEENSB_17counting_iteratorIlNSB_11use_defaultESX_SX_EEEEEEEPS9_jSF_S9_S9_NS7_10__identityEEEvT0_T1_T2_T3_T4_T6__param_0];
	ld.param.u64 	%rd118, [_ZN3cub18CUB_300001_SM_10006detail6reduce28DeviceReduceSingleTileKernelINS2_10policy_hubIN4cuda3std3__45tupleIJblEEEjN6thrust24THRUST_300001_SM_1000_NS8cuda_cub9__find_if7functorIS9_EEE10Policy1000ENSB_12zip_iteratorINS8_IJNSD_26transform_input_iterator_tIbNSI_INS8_IJNSB_6detail15normal_iteratorINSB_10device_ptrIiEEEESO_EEEEENSK_22tuple_binary_predicateINS7_4lessIiEEEEEENSB_17counting_iteratorIlNSB_11use_defaultESX_SX_EEEEEEEPS9_jSF_S9_S9_NS7_10__identityEEEvT0_T1_T2_T3_T4_T6__param_1];
	ld.param.u32 	%r44, [_ZN3cub18CUB_300001_SM_10006detail6reduce28DeviceReduceSingleTileKernelINS2_10policy_hubIN4cuda3std3__45tupleIJblEEEjN6thrust24THRUST_300001_SM_1000_NS8cuda_cub9__find_if7functorIS9_EEE10Policy1000ENSB_12zip_iteratorINS8_IJNSD_26transform_input_iterator_tIbNSI_INS8_IJNSB_6detail15normal_iteratorINSB_10device_ptrIiEEEESO_EEEEENSK_22tuple_binary_predicateINS7_4lessIiEEEEEENSB_17counting_iteratorIlNSB_11use_defaultESX_SX_EEEEEEEPS9_jSF_S9_S9_NS7_10__identityEEEvT0_T1_T2_T3_T4_T6__param_2];
	ld.param.u8 	%rs100, [_ZN3cub18CUB_300001_SM_10006detail6reduce28DeviceReduceSingleTileKernelINS2_10policy_hubIN4cuda3std3__45tupleIJblEEEjN6thrust24THRUST_300001_SM_1000_NS8cuda_cub9__find_if7functorIS9_EEE10Policy1000ENSB_12zip_iteratorINS8_IJNSD_26transform_input_iterator_tIbNSI_INS8_IJNSB_6detail15normal_iteratorINSB_10device_ptrIiEEEESO_EEEEENSK_22tuple_binary_predicateINS7_4lessIiEEEEEENSB_17counting_iteratorIlNSB_11use_defaultESX_SX_EEEEEEEPS9_jSF_S9_S9_NS7_10__identityEEEvT0_T1_T2_T3_T4_T6__param_4];
	cvta.to.global.u64 	%rd1, %rd118;
	setp.ne.s32 	%p1, %r44, 0;
	@%p1 bra 	$L__BB3_3;
	mov.u32 	%r510, %tid.x;
	setp.ne.s32 	%p328, %r510, 0;
	@%p328 bra 	$L__BB3_123;
	st.global.u8 	[%rd1], %rs100;
	st.global.u64 	[%rd1+8], %rd117;
	bra.uni 	$L__BB3_123;
$L__BB3_3:
	cvta.to.global.u64 	%rd2, %rd114;
	cvta.to.global.u64 	%rd3, %rd115;
	setp.gt.u32 	%p2, %r44, 1023;
	@%p2 bra 	$L__BB3_80;
	mov.u32 	%r1, %tid.x;
	setp.ge.u32 	%p149, %r1, %r44;
	mov.b16 	%rs383, 0;
	mov.b64 	%rd441, 0;
	mov.u32 	%r514, %r1;
	@%p149 bra 	$L__BB3_6;
	cvt.u64.u32 	%rd298, %r1;
	mul.wide.u32 	%rd299, %r1, 4;
	add.s64 	%rd300, %rd2, %rd299;
	add.s64 	%rd301, %rd3, %rd299;
	add.s64 	%rd441, %rd116, %rd298;
	ld.global.u32 	%r240, [%rd300];
	ld.global.u32 	%r241, [%rd301];
	setp.lt.s32 	%p150, %r240, %r241;
	selp.u16 	%rs383, 1, 0, %p150;
	add.s32 	%r514, %r1, 256;
$L__BB3_6:
	setp.ge.u32 	%p151, %r514, %r44;
	@%p151 bra 	$L__BB3_18;
	not.b32 	%r242, %r514;
	add.s32 	%r4, %r44, %r242;
	shr.u32 	%r243, %r4, 8;
	add.s32 	%r5, %r243, 1;
	and.b32  	%r6, %r5, 7;
	setp.lt.u32 	%p152, %r4, 1792;
	@%p152 bra 	$L__BB3_10;
	and.b32  	%r244, %r5, 33554424;
	neg.s32 	%r512, %r244;
$L__BB3_9:
	.pragma "nounroll";
	cvt.u64.u32 	%rd303, %r514;
	mul.wide.u32 	%rd304, %r514, 4;
	add.s64 	%rd305, %rd2, %rd304;
	add.s64 	%rd306, %rd3, %rd304;
	add.s64 	%rd307, %rd116, %rd303;
	ld.global.u32 	%r245, [%rd305];
	ld.global.u32 	%r246, [%rd306];
	setp.lt.s32 	%p153, %r245, %r246;
	selp.u16 	%rs224, 1, 0, %p153;
	and.b16  	%rs225, %rs383, 255;
	setp.ne.s16 	%p155, %rs225, 0;
	and.pred  	%p156, %p155, %p153;
	min.s64 	%rd308, %rd307, %rd441;
	setp.eq.s16 	%p157, %rs225, 0;
	selp.b64 	%rd309, %rd307, %rd441, %p157;
	selp.b16 	%rs226, %rs224, %rs383, %p157;
	selp.b64 	%rd310, %rd308, %rd309, %p156;
	selp.b16 	%rs227, 1, %rs226, %p156;
	and.b16  	%rs228, %rs227, 255;
	add.s64 	%rd311, %rd307, 256;
	ld.global.u32 	%r247, [%rd305+1024];
	ld.global.u32 	%r248, [%rd306+1024];
	setp.lt.s32 	%p158, %r247, %r248;
	selp.u16 	%rs229, 1, 0, %p158;
	setp.ne.s16 	%p160, %rs228, 0;
	and.pred  	%p161, %p160, %p158;
	min.s64 	%rd312, %rd311, %rd310;
	setp.eq.s16 	%p162, %rs228, 0;
	selp.b64 	%rd313, %rd311, %rd310, %p162;
	selp.b16 	%rs230, %rs229, %rs227, %p162;
	selp.b64 	%rd314, %rd312, %rd313, %p161;
	selp.b16 	%rs231, 1, %rs230, %p161;
	and.b16  	%rs232, %rs231, 255;
	add.s64 	%rd315, %rd307, 512;
	ld.global.u32 	%r249, [%rd305+2048];
	ld.global.u32 	%r250, [%rd306+2048];
	setp.lt.s32 	%p163, %r249, %r250;
	selp.u16 	%rs233, 1, 0, %p163;
	setp.ne.s16 	%p165, %rs232, 0;
	and.pred  	%p166, %p165, %p163;
	min.s64 	%rd316, %rd315, %rd314;
	setp.eq.s16 	%p167, %rs232, 0;
	selp.b64 	%rd317, %rd315, %rd314, %p167;
	selp.b16 	%rs234, %rs233, %rs231, %p167;
	selp.b64 	%rd318, %rd316, %rd317, %p166;
	selp.b16 	%rs235, 1, %rs234, %p166;
	and.b16  	%rs236, %rs235, 255;
	add.s64 	%rd319, %rd307, 768;
	ld.global.u32 	%r251, [%rd305+3072];
	ld.global.u32 	%r252, [%rd306+3072];
	setp.lt.s32 	%p168, %r251, %r252;
	selp.u16 	%rs237, 1, 0, %p168;
	setp.ne.s16 	%p170, %rs236, 0;
	and.pred  	%p171, %p170, %p168;
	min.s64 	%rd320, %rd319, %rd318;
	setp.eq.s16 	%p172, %rs236, 0;
	selp.b64 	%rd321, %rd319, %rd318, %p172;
	selp.b16 	%rs238, %rs237, %rs235, %p172;
	selp.b64 	%rd322, %rd320, %rd321, %p171;
	selp.b16 	%rs239, 1, %rs238, %p171;
	and.b16  	%rs240, %rs239, 255;
	add.s64 	%rd323, %rd307, 1024;
	ld.global.u32 	%r253, [%rd305+4096];
	ld.global.u32 	%r254, [%rd306+4096];
	setp.lt.s32 	%p173, %r253, %r254;
	selp.u16 	%rs241, 1, 0, %p173;
	setp.ne.s16 	%p175, %rs240, 0;
	and.pred  	%p176, %p175, %p173;
	min.s64 	%rd324, %rd323, %rd322;
	setp.eq.s16 	%p177, %rs240, 0;
	selp.b64 	%rd325, %rd323, %rd322, %p177;
	selp.b16 	%rs242, %rs241, %rs239, %p177;
	selp.b64 	%rd326, %rd324, %rd325, %p176;
	selp.b16 	%rs243, 1, %rs242, %p176;
	and.b16  	%rs244, %rs243, 255;
	add.s64 	%rd327, %rd307, 1280;
	ld.global.u32 	%r255, [%rd305+5120];
	ld.global.u32 	%r256, [%rd306+5120];
	setp.lt.s32 	%p178, %r255, %r256;
	selp.u16 	%rs245, 1, 0, %p178;
	setp.ne.s16 	%p180, %rs244, 0;
	and.pred  	%p181, %p180, %p178;
	min.s64 	%rd328, %rd327, %rd326;
	setp.eq.s16 	%p182, %rs244, 0;
	selp.b64 	%rd329, %rd327, %rd326, %p182;
	selp.b16 	%rs246, %rs245, %rs243, %p182;
	selp.b64 	%rd330, %rd328, %rd329, %p181;
	selp.b16 	%rs247, 1, %rs246, %p181;
	and.b16  	%rs248, %rs247, 255;
	add.s64 	%rd331, %rd307, 1536;
	ld.global.u32 	%r257, [%rd305+6144];
	ld.global.u32 	%r258, [%rd306+6144];
	setp.lt.s32 	%p183, %r257, %r258;
	selp.u16 	%rs249, 1, 0, %p183;
	setp.ne.s16 	%p185, %rs248, 0;
	and.pred  	%p186, %p185, %p183;
	min.s64 	%rd332, %rd331, %rd330;
	setp.eq.s16 	%p187, %rs248, 0;
	selp.b64 	%rd333, %rd331, %rd330, %p187;
	selp.b16 	%rs250, %rs249, %rs247, %p187;
	selp.b64 	%rd334, %rd332, %rd333, %p186;
	selp.b16 	%rs251, 1, %rs250, %p186;
	and.b16  	%rs252, %rs251, 255;
	add.s64 	%rd335, %rd307, 1792;
	ld.global.u32 	%r259, [%rd305+7168];
	ld.global.u32 	%r260, [%rd306+7168];
	setp.lt.s32 	%p188, %r259, %r260;
	selp.u16 	%rs253, 1, 0, %p188;
	setp.ne.s16 	%p190, %rs252, 0;
	and.pred  	%p191, %p190, %p188;
	min.s64 	%rd336, %rd335, %rd334;
	setp.eq.s16 	%p192, %rs252, 0;
	selp.b64 	%rd337, %rd335, %rd334, %p192;
	selp.b16 	%rs254, %rs253, %rs251, %p192;
	selp.b64 	%rd441, %rd336, %rd337, %p191;
	selp.b16 	%rs383, 1, %rs254, %p191;
	add.s32 	%r514, %r514, 2048;
	add.s32 	%r512, %r512, 8;
	setp.ne.s32 	%p193, %r512, 0;
	@%p193 bra 	$L__BB3_9;
$L__BB3_10:
	setp.eq.s32 	%p194, %r6, 0;
	@%p194 bra 	$L__BB3_18;
	setp.lt.u32 	%p195, %r6, 4;
	@%p195 bra 	$L__BB3_13;
	cvt.u64.u32 	%rd339, %r514;
	mul.wide.u32 	%rd340, %r514, 4;
	add.s64 	%rd341, %rd2, %rd340;
	add.s64 	%rd342, %rd3, %rd340;
	add.s64 	%rd343, %rd116, %rd339;
	ld.global.u32 	%r261, [%rd341];
	ld.global.u32 	%r262, [%rd342];
	setp.lt.s32 	%p196, %r261, %r262;
	selp.u16 	%rs256, 1, 0, %p196;
	and.b16  	%rs257, %rs383, 255;
	setp.ne.s16 	%p198, %rs257, 0;
	and.pred  	%p199, %p198, %p196;
	min.s64 	%rd344, %rd343, %rd441;
	setp.eq.s16 	%p200, %rs257, 0;
	selp.b64 	%rd345, %rd343, %rd441, %p200;
	selp.b16 	%rs258, %rs256, %rs383, %p200;
	selp.b64 	%rd346, %rd344, %rd345, %p199;
	selp.b16 	%rs259, 1, %rs258, %p199;
	and.b16  	%rs260, %rs259, 255;
	add.s32 	%r263, %r514, 256;
	cvt.u64.u32 	%rd347, %r263;
	add.s64 	%rd348, %rd116, %rd347;
	ld.global.u32 	%r264, [%rd341+1024];
	ld.global.u32 	%r265, [%rd342+1024];
	setp.lt.s32 	%p201, %r264, %r265;
	selp.u16 	%rs261, 1, 0, %p201;
	setp.ne.s16 	%p203, %rs260, 0;
	and.pred  	%p204, %p203, %p201;
	min.s64 	%rd349, %rd348, %rd346;
	setp.eq.s16 	%p205, %rs260, 0;
	selp.b64 	%rd350, %rd348, %rd346, %p205;
	selp.b16 	%rs262, %rs261, %rs259, %p205;
	selp.b64 	%rd351, %rd349, %rd350, %p204;
	selp.b16 	%rs263, 1, %rs262, %p204;
	and.b16  	%rs264, %rs263, 255;
	add.s32 	%r266, %r514, 512;
	cvt.u64.u32 	%rd352, %r266;
	add.s64 	%rd353, %rd116, %rd352;
	ld.global.u32 	%r267, [%rd341+2048];
	ld.global.u32 	%r268, [%rd342+2048];
	setp.lt.s32 	%p206, %r267, %r268;
	selp.u16 	%rs265, 1, 0, %p206;
	setp.ne.s16 	%p208, %rs264, 0;
	and.pred  	%p209, %p208, %p206;
	min.s64 	%rd354, %rd353, %rd351;
	setp.eq.s16 	%p210, %rs264, 0;
	selp.b64 	%rd355, %rd353, %rd351, %p210;
	selp.b16 	%rs266, %rs265, %rs263, %p210;
	selp.b64 	%rd356, %rd354, %rd355, %p209;
	selp.b16 	%rs267, 1, %rs266, %p209;
	and.b16  	%rs268, %rs267, 255;
	add.s32 	%r269, %r514, 768;
	cvt.u64.u32 	%rd357, %r269;
	add.s64 	%rd358, %rd116, %rd357;
	ld.global.u32 	%r270, [%rd341+3072];
	ld.global.u32 	%r271, [%rd342+3072];
	setp.lt.s32 	%p211, %r270, %r271;
	selp.u16 	%rs269, 1, 0, %p211;
	setp.ne.s16 	%p213, %rs268, 0;
	and.pred  	%p214, %p213, %p211;
	min.s64 	%rd359, %rd358, %rd356;
	setp.eq.s16 	%p215, %rs268, 0;
	selp.b64 	%rd360, %rd358, %rd356, %p215;
	selp.b16 	%rs270, %rs269, %rs267, %p215;
	selp.b64 	%rd441, %rd359, %rd360, %p214;
	selp.b16 	%rs383, 1, %rs270, %p214;
	add.s32 	%r514, %r514, 1024;
$L__BB3_13:
	and.b32  	%r272, %r5, 3;
	setp.eq.s32 	%p216, %r272, 0;
	@%p216 bra 	$L__BB3_18;
	setp.eq.s32 	%p217, %r272, 1;
	@%p217 bra 	$L__BB3_16;
	cvt.u64.u32 	%rd362, %r514;
	mul.wide.u32 	%rd363, %r514, 4;
	add.s64 	%rd364, %rd2, %rd363;
	add.s64 	%rd365, %rd3, %rd363;
	add.s64 	%rd366, %rd116, %rd362;
	ld.global.u32 	%r273, [%rd364];
	ld.global.u32 	%r274, [%rd365];
	setp.lt.s32 	%p218, %r273, %r274;
	selp.u16 	%rs272, 1, 0, %p218;
	and.b16  	%rs273, %rs383, 255;
	setp.ne.s16 	%p220, %rs273, 0;
	and.pred  	%p221, %p220, %p218;
	min.s64 	%rd367, %rd366, %rd441;
	setp.eq.s16 	%p222, %rs273, 0;
	selp.b64 	%rd368, %rd366, %rd441, %p222;
	selp.b16 	%rs274, %rs272, %rs383, %p222;
	selp.b64 	%rd369, %rd367, %rd368, %p221;
	selp.b16 	%rs275, 1, %rs274, %p221;
	and.b16  	%rs276, %rs275, 255;
	add.s32 	%r275, %r514, 256;
	cvt.u64.u32 	%rd370, %r275;
	add.s64 	%rd371, %rd116, %rd370;
	ld.global.u32 	%r276, [%rd364+1024];
	ld.global.u32 	%r277, [%rd365+1024];
	setp.lt.s32 	%p223, %r276, %r277;
	selp.u16 	%rs277, 1, 0, %p223;
	setp.ne.s16 	%p225, %rs276, 0;
	and.pred  	%p226, %p225, %p223;
	min.s64 	%rd372, %rd371, %rd369;
	setp.eq.s16 	%p227, %rs276, 0;
	selp.b64 	%rd373, %rd371, %rd369, %p227;
	selp.b16 	%rs278, %rs277, %rs275, %p227;
	selp.b64 	%rd441, %rd372, %rd373, %p226;
	selp.b16 	%rs383, 1, %rs278, %p226;
	add.s32 	%r514, %r514, 512;
$L__BB3_16:
	and.b32  	%r278, %r4, 256;
	setp.ne.s32 	%p228, %r278, 0;
	@%p228 bra 	$L__BB3_18;
	cvt.u64.u32 	%rd374, %r514;
	mul.wide.u32 	%rd375, %r514, 4;
	add.s64 	%rd376, %rd2, %rd375;
	add.s64 	%rd377, %rd3, %rd375;
	add.s64 	%rd378, %rd116, %rd374;
	ld.global.u32 	%r279, [%rd376];
	ld.global.u32 	%r280, [%rd377];
	setp.lt.s32 	%p229, %r279, %r280;
	selp.u16 	%rs279, 1, 0, %p229;
	and.b16  	%rs280, %rs383, 255;
	setp.ne.s16 	%p231, %rs280, 0;
	and.pred  	%p232, %p231, %p229;
	min.s64 	%rd379, %rd378, %rd441;
	setp.eq.s16 	%p233, %rs280, 0;
	selp.b64 	%rd380, %rd378, %rd441, %p233;
	selp.b16 	%rs281, %rs279, %rs383, %p233;
	selp.b64 	%rd441, %rd379, %rd380, %p232;
	selp.b16 	%rs383, 1, %rs281, %p232;
$L__BB3_18:
	setp.lt.u32 	%p234, %r44, 256;
	@%p234 bra 	$L__BB3_43;
	// begin inline asm
	mov.u32 %r399, %laneid;
	// end inline asm
	cvt.u32.u16 	%r420, %rs383;
	and.b32  	%r401, %r420, 255;
	mov.b32 	%r417, 1;
	mov.b32 	%r418, 31;
	mov.b32 	%r419, -1;
	// begin inline asm
	shfl.sync.down.b32 %r400, %r401, %r417, %r418, %r419;
	// end inline asm
	// begin inline asm
	shfl.sync.down.b32 %r405, %r406, %r417, %r418, %r419;
	// end inline asm
	mov.b64 	{%r411, %r416}, %rd441;
	// begin inline asm
	shfl.sync.down.b32 %r410, %r411, %r417, %r418, %r419;
	// end inline asm
	// begin inline asm
	shfl.sync.down.b32 %r415, %r416, %r417, %r418, %r419;
	// end inline asm
	mov.b64 	%rd19, {%r410, %r415};
	cvt.u16.u32 	%rs15, %r400;
	setp.gt.s32 	%p284, %r399, 30;
	@%p284 bra 	$L__BB3_23;
	and.b16  	%rs323, %rs383, 255;
	setp.eq.s16 	%p285, %rs323, 0;
	and.b16  	%rs324, %rs15, 255;
	setp.eq.s16 	%p286, %rs324, 0;
	or.pred  	%p287, %p285, %p286;
	@%p287 bra 	$L__BB3_22;
	min.s64 	%rd441, %rd19, %rd441;
	mov.b16 	%rs383, 1;
	bra.uni 	$L__BB3_23;
$L__BB3_22:
	setp.eq.s16 	%p288, %rs323, 0;
	selp.b64 	%rd441, %rd19, %rd441, %p288;
	selp.b16 	%rs383, %rs15, %rs383, %p288;
$L__BB3_23:
	cvt.u32.u16 	%r441, %rs383;
	and.b32  	%r422, %r441, 255;
	mov.b32 	%r438, 2;
	mov.b32 	%r439, 31;
	mov.b32 	%r440, -1;
	// begin inline asm
	shfl.sync.down.b32 %r421, %r422, %r438, %r439, %r440;
	// end inline asm
	// begin inline asm
	shfl.sync.down.b32 %r426, %r427, %r438, %r439, %r440;
	// end inline asm
	mov.b64 	{%r432, %r437}, %rd441;
	// begin inline asm
	shfl.sync.down.b32 %r431, %r432, %r438, %r439, %r440;
	// end inline asm
	// begin inline asm
	shfl.sync.down.b32 %r436, %r437, %r438, %r439, %r440;
	// end inline asm
	mov.b64 	%rd23, {%r431, %r436};
	cvt.u16.u32 	%rs18, %r421;
	setp.gt.s32 	%p289, %r399, 29;
	@%p289 bra 	$L__BB3_27;
	and.b16  	%rs327, %rs383, 255;
	setp.eq.s16 	%p290, %rs327, 0;
	and.b16  	%rs328, %rs18, 255;
	setp.eq.s16 	%p291, %rs328, 0;
	or.pred  	%p292, %p290, %p291;
	@%p292 bra 	$L__BB3_26;
	min.s64 	%rd441, %rd23, %rd441;
	mov.b16 	%rs383, 1;
	bra.uni 	$L__BB3_27;
$L__BB3_26:
	setp.eq.s16 	%p293, %rs327, 0;
	selp.b64 	%rd441, %rd23, %rd441, %p293;
	selp.b16 	%rs383, %rs18, %rs383, %p293;
$L__BB3_27:
	cvt.u32.u16 	%r462, %rs383;
	and.b32  	%r443, %r462, 255;
	mov.b32 	%r459, 4;
	mov.b32 	%r460, 31;
	mov.b32 	%r461, -1;
	// begin inline asm
	shfl.sync.down.b32 %r442, %r443, %r459, %r460, %r461;
	// end inline asm
	// begin inline asm
	shfl.sync.down.b32 %r447, %r448, %r459, %r460, %r461;
	// end inline asm
	mov.b64 	{%r453, %r458}, %rd441;
	// begin inline asm
	shfl.sync.down.b32 %r452, %r453, %r459, %r460, %r461;
	// end inline asm
	// begin inline asm
	shfl.sync.down.b32 %r457, %r458, %r459, %r460, %r461;
	// end inline asm
	mov.b64 	%rd27, {%r452, %r457};
	cvt.u16.u32 	%rs21, %r442;
	setp.gt.s32 	%p294, %r399, 27;
	@%p294 bra 	$L__BB3_31;
	and.b16  	%rs331, %rs383, 255;
	setp.eq.s16 	%p295, %rs331, 0;
	and.b16  	%rs332, %rs21, 255;
	setp.eq.s16 	%p296, %rs332, 0;
	or.pred  	%p297, %p295, %p296;
	@%p297 bra 	$L__BB3_30;
	min.s64 	%rd441, %rd27, %rd441;
	mov.b16 	%rs383, 1;
	bra.uni 	$L__BB3_31;
$L__BB3_30:
	setp.eq.s16 	%p298, %rs331, 0;
	selp.b64 	%rd441, %rd27, %rd441, %p298;
	selp.b16 	%rs383, %rs21, %rs383, %p298;
$L__BB3_31:
	cvt.u32.u16 	%r483, %rs383;
	and.b32  	%r464, %r483, 255;
	mov.b32 	%r480, 8;
	mov.b32 	%r481, 31;
	mov.b32 	%r482, -1;
	// begin inline asm
	shfl.sync.down.b32 %r463, %r464, %r480, %r481, %r482;
	// end inline asm
	// begin inline asm
	shfl.sync.down.b32 %r468, %r469, %r480, %r481, %r482;
	// end inline asm
	mov.b64 	{%r474, %r479}, %rd441;
	// begin inline asm
	shfl.sync.down.b32 %r473, %r474, %r480, %r481, %r482;
	// end inline asm
	// begin inline asm
	shfl.sync.down.b32 %r478, %r479, %r480, %r481, %r482;
	// end inline asm
	mov.b64 	%rd31, {%r473, %r478};
	cvt.u16.u32 	%rs24, %r463;
	setp.gt.s32 	%p299, %r399, 23;
	@%p299 bra 	$L__BB3_35;
	and.b16  	%rs335, %rs383, 255;
	setp.eq.s16 	%p300, %rs335, 0;
	and.b16  	%rs336, %rs24, 255;
	setp.eq.s16 	%p301, %rs336, 0;
	or.pred  	%p302, %p300, %p301;
	@%p302 bra 	$L__BB3_34;
	min.s64 	%rd441, %rd31, %rd441;
	mov.b16 	%rs383, 1;
	bra.uni 	$L__BB3_35;
$L__BB3_34:
	setp.eq.s16 	%p303, %rs335, 0;
	selp.b16 	%rs383, %rs24, %rs383, %p303;
	selp.b64 	%rd441, %rd31, %rd441, %p303;
$L__BB3_35:
	cvt.u32.u16 	%r504, %rs383;
	and.b32  	%r485, %r504, 255;
	mov.b32 	%r501, 16;
	mov.b32 	%r502, 31;
	mov.b32 	%r503, -1;
	// begin inline asm
	shfl.sync.down.b32 %r484, %r485, %r501, %r502, %r503;
	// end inline asm
	// begin inline asm
	shfl.sync.down.b32 %r489, %r490, %r501, %r502, %r503;
	// end inline asm
	mov.b64 	{%r495, %r500}, %rd441;
	// begin inline asm
	shfl.sync.down.b32 %r494, %r495, %r501, %r502, %r503;
	// end inline asm
	// begin inline asm
	shfl.sync.down.b32 %r499, %r500, %r501, %r502, %r503;
	// end inline asm
	mov.b64 	%rd35, {%r494, %r499};
	cvt.u16.u32 	%rs27, %r484;
	setp.gt.s32 	%p304, %r399, 15;
	@%p304 bra 	$L__BB3_39;
	and.b16  	%rs339, %rs383, 255;
	setp.eq.s16 	%p305, %rs339, 0;
	and.b16  	%rs340, %rs27, 255;
	setp.eq.s16 	%p306, %rs340, 0;
	or.pred  	%p307, %p305, %p306;
	@%p307 bra 	$L__BB3_38;
	min.s64 	%rd441, %rd35, %rd441;
	mov.b16 	%rs383, 1;
	bra.uni 	$L__BB3_39;
$L__BB3_38:
	setp.eq.s16 	%p308, %rs339, 0;
	selp.b16 	%rs383, %rs27, %rs383, %p308;
	selp.b64 	%rd441, %rd35, %rd441, %p308;
$L__BB3_39:
	setp.ne.s32 	%p309, %r399, 0;
	@%p309 bra 	$L__BB3_41;
	shr.u32 	%r505, %r1, 1;
	and.b32  	%r506, %r505, 496;
	mov.u32 	%r507, _ZZN3cub18CUB_300001_SM_10006detail6reduce28DeviceReduceSingleTileKernelINS2_10policy_hubIN4cuda3std3__45tupleIJblEEEjN6thrust24THRUST_300001_SM_1000_NS8cuda_cub9__find_if7functorIS9_EEE10Policy1000ENSB_12zip_iteratorINS8_IJNSD_26transform_input_iterator_tIbNSI_INS8_IJNSB_6detail15normal_iteratorINSB_10device_ptrIiEEEESO_EEEEENSK_22tuple_binary_predicateINS7_4lessIiEEEEEENSB_17counting_iteratorIlNSB_11use_defaultESX_SX_EEEEEEEPS9_jSF_S9_S9_NS7_10__identityEEEvT0_T1_T2_T3_T4_T6_E12temp_storage;
	add.s32 	%r508, %r507, %r506;
	st.shared.u8 	[%r508+8], %rs383;
	st.shared.u64 	[%r508+16], %rd441;
$L__BB3_41:
	bar.sync 	0;
	setp.ne.s32 	%p310, %r1, 0;
	@%p310 bra 	$L__BB3_121;
	ld.shared.u8 	%rs343, [_ZZN3cub18CUB_300001_SM_10006detail6reduce28DeviceReduceSingleTileKernelINS2_10policy_hubIN4cuda3std3__45tupleIJblEEEjN6thrust24THRUST_300001_SM_1000_NS8cuda_cub9__find_if7functorIS9_EEE10Policy1000ENSB_12zip_iteratorINS8_IJNSD_26transform_input_iterator_tIbNSI_INS8_IJNSB_6detail15normal_iteratorINSB_10device_ptrIiEEEESO_EEEEENSK_22tuple_binary_predicateINS7_4lessIiEEEEEENSB_17counting_iteratorIlNSB_11use_defaultESX_SX_EEEEEEEPS9_jSF_S9_S9_NS7_10__identityEEEvT0_T1_T2_T3_T4_T6_E12temp_storage+24];
	ld.shared.u64 	%rd402, [_ZZN3cub18CUB_300001_SM_10006detail6reduce28DeviceReduceSingleTileKernelINS2_10policy_hubIN4cuda3std3__45tupleIJblEEEjN6thrust24THRUST_300001_SM_1000_NS8cuda_cub9__find_if7functorIS9_EEE10Policy1000ENSB_12zip_iteratorINS8_IJNSD_26transform_input_iterator_tIbNSI_INS8_IJNSB_6detail15normal_iteratorINSB_10device_ptrIiEEEESO_EEEEENSK_22tuple_binary_predicateINS7_4lessIiEEEEEENSB_17counting_iteratorIlNSB_11use_defaultESX_SX_EEEEEEEPS9_jSF_S9_S9_NS7_10__identityEEEvT0_T1_T2_T3_T4_T6_E12temp_storage+32];
	and.b16  	%rs344, %rs383, 255;
	setp.eq.s16 	%p311, %rs344, 0;
	setp.eq.s16 	%p312, %rs343, 0;
	min.s64 	%rd403, %rd402, %rd441;
	selp.b16 	%rs345, %rs383, 1, %p312;
	selp.b16 	%rs346, %rs343, %rs345, %p311;
	and.b16  	%rs347, %rs346, 255;
	selp.b64 	%rd404, %rd441, %rd403, %p312;
	selp.b64 	%rd405, %rd402, %rd404, %p311;
	ld.shared.u8 	%rs348, [_ZZN3cub18CUB_300001_SM_10006detail6reduce28DeviceReduceSingleTileKernelINS2_10policy_hubIN4cuda3std3__45tupleIJblEEEjN6thrust24THRUST_300001_SM_1000_NS8cuda_cub9__find_if7functorIS9_EEE10Policy1000ENSB_12zip_iteratorINS8_IJNSD_26transform_input_iterator_tIbNSI_INS8_IJNSB_6detail15normal_iteratorINSB_10device_ptrIiEEEESO_EEEEENSK_22tuple_binary_predicateINS7_4lessIiEEEEEENSB_17counting_iteratorIlNSB_11use_defaultESX_SX_EEEEEEEPS9_jSF_S9_S9_NS7_10__identityEEEvT0_T1_T2_T3_T4_T6_E12temp_storage+40];
	ld.shared.u64 	%rd406, [_ZZN3cub18CUB_300001_SM_10006detail6reduce28DeviceReduceSingleTileKernelINS2_10policy_hubIN4cuda3std3__45tupleIJblEEEjN6thrust24THRUST_300001_SM_1000_NS8cuda_cub9__find_if7functorIS9_EEE10Policy1000ENSB_12zip_iteratorINS8_IJNSD_26transform_input_iterator_tIbNSI_INS8_IJNSB_6detail15normal_iteratorINSB_10device_ptrIiEEEESO_EEEEENSK_22tuple_binary_predicateINS7_4lessIiEEEEEENSB_17counting_iteratorIlNSB_11use_defaultESX_SX_EEEEEEEPS9_jSF_S9_S9_NS7_10__identityEEEvT0_T1_T2_T3_T4_T6_E12temp_storage+48];
	setp.eq.s16 	%p313, %rs347, 0;
	setp.eq.s16 	%p314, %rs348, 0;
	min.s64 	%rd407, %rd406, %rd405;
	selp.b16 	%rs349, %rs346, 1, %p314;
	selp.b16 	%rs350, %rs348, %rs349, %p313;
	and.b16  	%rs351, %rs350, 255;
	selp.b64 	%rd408, %rd405, %rd407, %p314;
	selp.b64 	%rd409, %rd406, %rd408, %p313;
	ld.shared.u8 	%rs352, [_ZZN3cub18CUB_300001_SM_10006detail6reduce28DeviceReduceSingleTileKernelINS2_10policy_hubIN4cuda3std3__45tupleIJblEEEjN6thrust24THRUST_300001_SM_1000_NS8cuda_cub9__find_if7functorIS9_EEE10Policy1000ENSB_12zip_iteratorINS8_IJNSD_26transform_input_iterator_tIbNSI_INS8_IJNSB_6detail15normal_iteratorINSB_10device_ptrIiEEEESO_EEEEENSK_22tuple_binary_predicateINS7_4lessIiEEEEEENSB_17counting_iteratorIlNSB_11use_defaultESX_SX_EEEEEEEPS9_jSF_S9_S9_NS7_10__identityEEEvT0_T1_T2_T3_T4_T6_E12temp_storage+56];
	ld.shared.u64 	%rd410, [_ZZN3cub18CUB_300001_SM_10006detail6reduce28DeviceReduceSingleTileKernelINS2_10policy_hubIN4cuda3std3__45tupleIJblEEEjN6thrust24THRUST_300001_SM_1000_NS8cuda_cub9__find_if7functorIS9_EEE10Policy1000ENSB_12zip_iteratorINS8_IJNSD_26transform_input_iterator_tIbNSI_INS8_IJNSB_6detail15normal_iteratorINSB_10device_ptrIiEEEESO_EEEEENSK_22tuple_binary_predicateINS7_4lessIiEEEEEENSB_17counting_iteratorIlNSB_11use_defaultESX_SX_EEEEEEEPS9_jSF_S9_S9_NS7_10__identityEEEvT0_T1_T2_T3_T4_T6_E12temp_storage+64];
	setp.eq.s16 	%p315, %rs351, 0;
	setp.eq.s16 	%p316, %rs352, 0;
	min.s64 	%rd411, %rd410, %rd409;
	selp.b16 	%rs353, %rs350, 1, %p316;
	selp.b16 	%rs354, %rs352, %rs353, %p315;
	and.b16  	%rs355, %rs354, 255;
	selp.b64 	%rd412, %rd409, %rd411, %p316;
	selp.b64 	%rd413, %rd410, %rd412, %p315;
	ld.shared.u8 	%rs356, [_ZZN3cub18CUB_300001_SM_10006detail6reduce28DeviceReduceSingleTileKernelINS2_10policy_hubIN4cuda3std3__45tupleIJblEEEjN6thrust24THRUST_300001_SM_1000_NS8cuda_cub9__find_if7functorIS9_EEE10Policy1000ENSB_12zip_iteratorINS8_IJNSD_26transform_input_iterator_tIbNSI_INS8_IJNSB_6detail15normal_iteratorINSB_10device_ptrIiEEEESO_EEEEENSK_22tuple_binary_predicateINS7_4lessIiEEEEEENSB_17counting_iteratorIlNSB_11use_defaultESX_SX_EEEEEEEPS9_jSF_S9_S9_NS7_10__identityEEEvT0_T1_T2_T3_T4_T6_E12temp_storage+72];
	ld.shared.u64 	%rd414, [_ZZN3cub18CUB_300001_SM_10006detail6reduce28DeviceReduceSingleTileKernelINS2_10policy_hubIN4cuda3std3__45tupleIJblEEEjN6thrust24THRUST_300001_SM_1000_NS8cuda_cub9__find_if7functorIS9_EEE10Policy1000ENSB_12zip_iteratorINS8_IJNSD_26transform_input_iterator_tIbNSI_INS8_IJNSB_6detail15normal_iteratorINSB_10device_ptrIiEEEESO_EEEEENSK_22tuple_binary_predicateINS7_4lessIiEEEEEENSB_17counting_iteratorIlNSB_11use_defaultESX_SX_EEEEEEEPS9_jSF_S9_S9_NS7_10__identityEEEvT0_T1_T2_T3_T4_T6_E12temp_storage+80];
	setp.eq.s16 	%p317, %rs355, 0;
	setp.eq.s16 	%p318, %rs356, 0;
	min.s64 	%rd415, %rd414, %rd413;
	selp.b16 	%rs357, %rs354, 1, %p318;
	selp.b16 	%rs358, %rs356, %rs357, %p317;
	and.b16  	%rs359, %rs358, 255;
	selp.b64 	%rd416, %rd413, %rd415, %p318;
	selp.b64 	%rd417, %rd414, %rd416, %p317;
	ld.shared.u8 	%rs360, [_ZZN3cub18CUB_300001_SM_10006detail6reduce28DeviceReduceSingleTileKernelINS2_10policy_hubIN4cuda3std3__45tupleIJblEEEjN6thrust24THRUST_300001_SM_1000_NS8cuda_cub9__find_if7functorIS9_EEE10Policy1000ENSB_12zip_iteratorINS8_IJNSD_26transform_input_iterator_tIbNSI_INS8_IJNSB_6detail15normal_iteratorINSB_10device_ptrIiEEEESO_EEEEENSK_22tuple_binary_predicateINS7_4lessIiEEEEEENSB_17counting_iteratorIlNSB_11use_defaultESX_SX_EEEEEEEPS9_jSF_S9_S9_NS7_10__identityEEEvT0_T1_T2_T3_T4_T6_E12temp_storage+88];
	ld.shared.u64 	%rd418, [_ZZN3cub18CUB_300001_SM_10006detail6reduce28DeviceReduceSingleTileKernelINS2_10policy_hubIN4cuda3std3__45tupleIJblEEEjN6thrust24THRUST_300001_SM_1000_NS8cuda_cub9__find_if7functorIS9_EEE10Policy1000ENSB_12zip_iteratorINS8_IJNSD_26transform_input_iterator_tIbNSI_INS8_IJNSB_6detail15normal_iteratorINSB_10device_ptrIiEEEESO_EEEEENSK_22tuple_binary_predicateINS7_4lessIiEEEEEENSB_17counting_iteratorIlNSB_11use_defaultESX_SX_EEEEEEEPS9_jSF_S9_S9_NS7_10__identityEEEvT0_T1_T2_T3_T4_T6_E12temp_storage+96];
	setp.eq.s16 	%p319, %rs359, 0;
	setp.eq.s16 	%p320, %rs360, 0;
	min.s64 	%rd419, %rd418, %rd417;
	selp.b16 	%rs361, %rs358, 1, %p320;
	selp.b16 	%rs362, %rs360, %rs361, %p319;
	and.b16  	%rs363, %rs362, 255;
	selp.b64 	%rd420, %rd417, %rd419, %p320;
	selp.b64 	%rd421, %rd418, %rd420, %p319;
	ld.shared.u8 	%rs364, [_ZZN3cub18CUB_300001_SM_10006detail6reduce28DeviceReduceSingleTileKernelINS2_10policy_hubIN4cuda3std3__45tupleIJblEEEjN6thrust24THRUST_300001_SM_1000_NS8cuda_cub9__find_if7functorIS9_EEE10Policy1000ENSB_12zip_iteratorINS8_IJNSD_26transform_input_iterator_tIbNSI_INS8_IJNSB_6detail15normal_iteratorINSB_10device_ptrIiEEEESO_EEEEENSK_22tuple_binary_predicateINS7_4lessIiEEEEEENSB_17counting_iteratorIlNSB_11use_defaultESX_SX_EEEEEEEPS9_jSF_S9_S9_NS7_10__identityEEEvT0_T1_T2_T3_T4_T6_E12temp_storage+104];
	ld.shared.u64 	%rd422, [_ZZN3cub18CUB_300001_SM_10006detail6reduce28DeviceReduceSingleTileKernelINS2_10policy_hubIN4cuda3std3__45tupleIJblEEEjN6thrust24THRUST_300001_SM_1000_NS8cuda_cub9__find_if7functorIS9_EEE10Policy1000ENSB_12zip_iteratorINS8_IJNSD_26transform_input_iterator_tIbNSI_INS8_IJNSB_6detail15normal_iteratorINSB_10device_ptrIiEEEESO_EEEEENSK_22tuple_binary_predicateINS7_4lessIiEEEEEENSB_17counting_iteratorIlNSB_11use_defaultESX_SX_EEEEEEEPS9_jSF_S9_S9_NS7_10__identityEEEvT0_T1_T2_T3_T4_T6_E12temp_storage+112];
	setp.eq.s16 	%p321, %rs363, 0;
	setp.eq.s16 	%p322, %rs364, 0;
	min.s64 	%rd423, %rd422, %rd421;
	selp.b16 	%rs365, %rs362, 1, %p322;
	selp.b16 	%rs366, %rs364, %rs365, %p321;
	and.b16  	%rs367, %rs366, 255;
	selp.b64 	%rd424, %rd421, %rd423, %p322;
	selp.b64 	%rd425, %rd422, %rd424, %p321;
	ld.shared.u8 	%rs368, [_ZZN3cub18CUB_300001_SM_10006detail6reduce28DeviceReduceSingleTileKernelINS2_10policy_hubIN4cuda3std3__45tupleIJblEEEjN6thrust24THRUST_300001_SM_1000_NS8cuda_cub9__find_if7functorIS9_EEE10Policy1000ENSB_12zip_iteratorINS8_IJNSD_26transform_input_iterator_tIbNSI_INS8_IJNSB_6detail15normal_iteratorINSB_10device_ptrIiEEEESO_EEEEENSK_22tuple_binary_predicateINS7_4lessIiEEEEEENSB_17counting_iteratorIlNSB_11use_defaultESX_SX_EEEEEEEPS9_jSF_S9_S9_NS7_10__identityEEEvT0_T1_T2_T3_T4_T6_E12temp_storage+120];
	ld.shared.u64 	%rd426, [_ZZN3cub18CUB_300001_SM_10006detail6reduce28DeviceReduceSingleTileKernelINS2_10policy_hubIN4cuda3std3__45tupleIJblEEEjN6thrust24THRUST_300001_SM_1000_NS8cuda_cub9__find_if7functorIS9_EEE10Policy1000ENSB_12zip_iteratorINS8_IJNSD_26transform_input_iterator_tIbNSI_INS8_IJNSB_6detail15normal_iteratorINSB_10device_ptrIiEEEESO_EEEEENSK_22tuple_binary_predicateINS7_4lessIiEEEEEENSB_17counting_iteratorIlNSB_11use_defaultESX_SX_EEEEEEEPS9_jSF_S9_S9_NS7_10__identityEEEvT0_T1_T2_T3_T4_T6_E12temp_storage+128];
	setp.eq.s16 	%p323, %rs367, 0;
	setp.eq.s16 	%p324, %rs368, 0;
	min.s64 	%rd427, %rd426, %rd425;
	selp.b16 	%rs369, %rs366, 1, %p324;
	selp.b16 	%rs383, %rs368, %rs369, %p323;
	selp.b64 	%rd428, %rd425, %rd427, %p324;
	selp.b64 	%rd441, %rd426, %rd428, %p323;
	bra.uni 	$L__BB3_121;
$L__BB3_43:
	// begin inline asm
	mov.u32 %r281, %laneid;
	// end inline asm
	and.b32  	%r302, %r1, 992;
	add.s32 	%r303, %r302, 32;
	setp.gt.u32 	%p235, %r303, %r44;
	not.b32 	%r304, %r302;
	add.s32 	%r305, %r44, %r304;
	selp.b32 	%r300, %r305, 31, %p235;
	cvt.u32.u16 	%r306, %rs383;
	and.b32  	%r283, %r306, 255;
	mov.b32 	%r299, 1;
	mov.b32 	%r301, -1;
	// begin inline asm
	shfl.sync.down.b32 %r282, %r283, %r299, %r300, %r301;
	// end inline asm
	// begin inline asm
	shfl.sync.down.b32 %r287, %r288, %r299, %r300, %r301;
	// end inline asm
	mov.b64 	{%r293, %r298}, %rd441;
	// begin inline asm
	shfl.sync.down.b32 %r292, %r293, %r299, %r300, %r301;
	// end inline asm
	// begin inline asm
	shfl.sync.down.b32 %r297, %r298, %r299, %r300, %r301;
	// end inline asm
	mov.b64 	%rd40, {%r292, %r297};
	cvt.u16.u32 	%rs31, %r282;
	setp.ge.s32 	%p236, %r281, %r300;
	@%p236 bra 	$L__BB3_47;
	and.b16  	%rs282, %rs383, 255;
	setp.eq.s16 	%p237, %rs282, 0;
	and.b16  	%rs283, %rs31, 255;
	setp.eq.s16 	%p238, %rs283, 0;
	or.pred  	%p239, %p237, %p238;
	@%p239 bra 	$L__BB3_46;
	min.s64 	%rd441, %rd40, %rd441;
	mov.b16 	%rs383, 1;
	bra.uni 	$L__BB3_47;
$L__BB3_46:
	setp.eq.s16 	%p240, %rs282, 0;
	selp.b16 	%rs383, %rs31, %rs383, %p240;
	selp.b64 	%rd441, %rd40, %rd441, %p240;
$L__BB3_47:
	cvt.u32.u16 	%r327, %rs383;
	and.b32  	%r308, %r327, 255;
	mov.b32 	%r324, 2;
	mov.b32 	%r326, -1;
	// begin inline asm
	shfl.sync.down.b32 %r307, %r308, %r324, %r300, %r326;
	// end inline asm
	// begin inline asm
	shfl.sync.down.b32 %r312, %r313, %r324, %r300, %r326;
	// end inline asm
	mov.b64 	{%r318, %r323}, %rd441;
	// begin inline asm
	shfl.sync.down.b32 %r317, %r318, %r324, %r300, %r326;
	// end inline asm
	// begin inline asm
	shfl.sync.down.b32 %r322, %r323, %r324, %r300, %r326;
	// end inline asm
	mov.b64 	%rd44, {%r317, %r322};
	cvt.u16.u32 	%rs34, %r307;
	add.s32 	%r328, %r281, 2;
	setp.gt.s32 	%p241, %r328, %r300;
	@%p241 bra 	$L__BB3_51;
	and.b16  	%rs286, %rs383, 255;
	setp.eq.s16 	%p242, %rs286, 0;
	and.b16  	%rs287, %rs34, 255;
	setp.eq.s16 	%p243, %rs287, 0;
	or.pred  	%p244, %p242, %p243;
	@%p244 bra 	$L__BB3_50;
	min.s64 	%rd441, %rd44, %rd441;
	mov.b16 	%rs383, 1;
	bra.uni 	$L__BB3_51;
$L__BB3_50:
	setp.eq.s16 	%p245, %rs286, 0;
	selp.b16 	%rs383, %rs34, %rs383, %p245;
	selp.b64 	%rd441, %rd44, %rd441, %p245;
$L__BB3_51:
	cvt.u32.u16 	%r349, %rs383;
	and.b32  	%r330, %r349, 255;
	mov.b32 	%r346, 4;
	mov.b32 	%r348, -1;
	// begin inline asm
	shfl.sync.down.b32 %r329, %r330, %r346, %r300, %r348;
	// end inline asm
	// begin inline asm
	shfl.sync.down.b32 %r334, %r335, %r346, %r300, %r348;
	// end inline asm
	mov.b64 	{%r340, %r345}, %rd441;
	// begin inline asm
	shfl.sync.down.b32 %r339, %r340, %r346, %r300, %r348;
	// end inline asm
	// begin inline asm
	shfl.sync.down.b32 %r344, %r345, %r346, %r300, %r348;
	// end inline asm
	mov.b64 	%rd48, {%r339, %r344};
	cvt.u16.u32 	%rs37, %r329;
	add.s32 	%r350, %r281, 4;
	setp.gt.s32 	%p246, %r350, %r300;
	@%p246 bra 	$L__BB3_55;
	and.b16  	%rs290, %rs383, 255;
	setp.eq.s16 	%p247, %rs290, 0;
	and.b16  	%rs291, %rs37, 255;
	setp.eq.s16 	%p248, %rs291, 0;
	or.pred  	%p249, %p247, %p248;
	@%p249 bra 	$L__BB3_54;
	min.s64 	%rd441, %rd48, %rd441;
	mov.b16 	%rs383, 1;
	bra.uni 	$L__BB3_55;
$L__BB3_54:
	setp.eq.s16 	%p250, %rs290, 0;
	selp.b16 	%rs383, %rs37, %rs383, %p250;
	selp.b64 	%rd441, %rd48, %rd441, %p250;
$L__BB3_55:
	cvt.u32.u16 	%r371, %rs383;
	and.b32  	%r352, %r371, 255;
	mov.b32 	%r368, 8;
	mov.b32 	%r370, -1;
	// begin inline asm
	shfl.sync.down.b32 %r351, %r352, %r368, %r300, %r370;
	// end inline asm
	// begin inline asm
	shfl.sync.down.b32 %r356, %r357, %r368, %r300, %r370;
	// end inline asm
	mov.b64 	{%r362, %r367}, %rd441;
	// begin inline asm
	shfl.sync.down.b32 %r361, %r362, %r368, %r300, %r370;
	// end inline asm
	// begin inline asm
	shfl.sync.down.b32 %r366, %r367, %r368, %r300, %r370;
	// end inline asm
	mov.b64 	%rd52, {%r361, %r366};
	cvt.u16.u32 	%rs40, %r351;
	add.s32 	%r372, %r281, 8;
	setp.gt.s32 	%p251, %r372, %r300;
	@%p251 bra 	$L__BB3_59;
	and.b16  	%rs294, %rs383, 255;
	setp.eq.s16 	%p252, %rs294, 0;
	and.b16  	%rs295, %rs40, 255;
	setp.eq.s16 	%p253, %rs295, 0;
	or.pred  	%p254, %p252, %p253;
	@%p254 bra 	$L__BB3_58;
	min.s64 	%rd441, %rd52, %rd441;
	mov.b16 	%rs383, 1;
	bra.uni 	$L__BB3_59;
$L__BB3_58:
	setp.eq.s16 	%p255, %rs294, 0;
	selp.b16 	%rs383, %rs40, %rs383, %p255;
	selp.b64 	%rd441, %rd52, %rd441, %p255;
$L__BB3_59:
	cvt.u32.u16 	%r393, %rs383;
	and.b32  	%r374, %r393, 255;
	mov.b32 	%r390, 16;
	mov.b32 	%r392, -1;
	// begin inline asm
	shfl.sync.down.b32 %r373, %r374, %r390, %r300, %r392;
	// end inline asm
	// begin inline asm
	shfl.sync.down.b32 %r378, %r379, %r390, %r300, %r392;
	// end inline asm
	mov.b64 	{%r384, %r389}, %rd441;
	// begin inline asm
	shfl.sync.down.b32 %r383, %r384, %r390, %r300, %r392;
	// end inline asm
	// begin inline asm
	shfl.sync.down.b32 %r388, %r389, %r390, %r300, %r392;
	// end inline asm
	mov.b64 	%rd56, {%r383, %r388};
	cvt.u16.u32 	%rs43, %r373;
	add.s32 	%r394, %r281, 16;
	setp.gt.s32 	%p256, %r394, %r300;
	@%p256 bra 	$L__BB3_63;
	and.b16  	%rs298, %rs383, 255;
	setp.eq.s16 	%p257, %rs298, 0;
	and.b16  	%rs299, %rs43, 255;
	setp.eq.s16 	%p258, %rs299, 0;
	or.pred  	%p259, %p257, %p258;
	@%p259 bra 	$L__BB3_62;
	min.s64 	%rd441, %rd56, %rd441;
	mov.b16 	%rs383, 1;
	bra.uni 	$L__BB3_63;
$L__BB3_62:
	setp.eq.s16 	%p260, %rs298, 0;
	selp.b16 	%rs383, %rs43, %rs383, %p260;
	selp.b64 	%rd441, %rd56, %rd441, %p260;
$L__BB3_63:
	setp.ne.s32 	%p261, %r281, 0;
	@%p261 bra 	$L__BB3_65;
	shr.u32 	%r395, %r1, 1;
	and.b32  	%r396, %r395, 496;
	mov.u32 	%r397, _ZZN3cub18CUB_300001_SM_10006detail6reduce28DeviceReduceSingleTileKernelINS2_10policy_hubIN4cuda3std3__45tupleIJblEEEjN6thrust24THRUST_300001_SM_1000_NS8cuda_cub9__find_if7functorIS9_EEE10Policy1000ENSB_12zip_iteratorINS8_IJNSD_26transform_input_iterator_tIbNSI_INS8_IJNSB_6detail15normal_iteratorINSB_10device_ptrIiEEEESO_EEEEENSK_22tuple_binary_predicateINS7_4lessIiEEEEEENSB_17counting_iteratorIlNSB_11use_defaultESX_SX_EEEEEEEPS9_jSF_S9_S9_NS7_10__identityEEEvT0_T1_T2_T3_T4_T6_E12temp_storage;
	add.s32 	%r398, %r397, %r396;
	st.shared.u8 	[%r398+8], %rs383;
	st.shared.u64 	[%r398+16], %rd441;
$L__BB3_65:
	bar.sync 	0;
	setp.ne.s32 	%p262, %r1, 0;
	@%p262 bra 	$L__BB3_121;
	setp.lt.u32 	%p263, %r44, 33;
	@%p263 bra 	$L__BB3_68;
	ld.shared.u8 	%rs302, [_ZZN3cub18CUB_300001_SM_10006detail6reduce28DeviceReduceSingleTileKernelINS2_10policy_hubIN4cuda3std3__45tupleIJblEEEjN6thrust24THRUST_300001_SM_1000_NS8cuda_cub9__find_if7functorIS9_EEE10Policy1000ENSB_12zip_iteratorINS8_IJNSD_26transform_input_iterator_tIbNSI_INS8_IJNSB_6detail15normal_iteratorINSB_10device_ptrIiEEEESO_EEEEENSK_22tuple_binary_predicateINS7_4lessIiEEEEEENSB_17counting_iteratorIlNSB_11use_defaultESX_SX_EEEEEEEPS9_jSF_S9_S9_NS7_10__identityEEEvT0_T1_T2_T3_T4_T6_E12temp_storage+24];
	ld.shared.u64 	%rd381, [_ZZN3cub18CUB_300001_SM_10006detail6reduce28DeviceReduceSingleTileKernelINS2_10policy_hubIN4cuda3std3__45tupleIJblEEEjN6thrust24THRUST_300001_SM_1000_NS8cuda_cub9__find_if7functorIS9_EEE10Policy1000ENSB_12zip_iteratorINS8_IJNSD_26transform_input_iterator_tIbNSI_INS8_IJNSB_6detail15normal_iteratorINSB_10device_ptrIiEEEESO_EEEEENSK_22tuple_binary_predicateINS7_4lessIiEEEEEENSB_17counting_iteratorIlNSB_11use_defaultESX_SX_EEEEEEEPS9_jSF_S9_S9_NS7_10__identityEEEvT0_T1_T2_T3_T4_T6_E12temp_storage+32];
	and.b16  	%rs303, %rs383, 255;
	setp.eq.s16 	%p264, %rs303, 0;
	setp.eq.s16 	%p265, %rs302, 0;
	min.s64 	%rd382, %rd381, %rd441;
	selp.b16 	%rs304, %rs383, 1, %p265;
	selp.b16 	%rs383, %rs302, %rs304, %p264;
	selp.b64 	%rd383, %rd441, %rd382, %p265;
	selp.b64 	%rd441, %rd381, %rd383, %p264;
$L__BB3_68:
	setp.lt.u32 	%p266, %r44, 65;
	@%p266 bra 	$L__BB3_70;
	ld.shared.u8 	%rs305, [_ZZN3cub18CUB_300001_SM_10006detail6reduce28DeviceReduceSingleTileKernelINS2_10policy_hubIN4cuda3std3__45tupleIJblEEEjN6thrust24THRUST_300001_SM_1000_NS8cuda_cub9__find_if7functorIS9_EEE10Policy1000ENSB_12zip_iteratorINS8_IJNSD_26transform_input_iterator_tIbNSI_INS8_IJNSB_6detail15normal_iteratorINSB_10device_ptrIiEEEESO_EEEEENSK_22tuple_binary_predicateINS7_4lessIiEEEEEENSB_17counting_iteratorIlNSB_11use_defaultESX_SX_EEEEEEEPS9_jSF_S9_S9_NS7_10__identityEEEvT0_T1_T2_T3_T4_T6_E12temp_storage+40];
	ld.shared.u64 	%rd384, [_ZZN3cub18CUB_300001_SM_10006detail6reduce28DeviceReduceSingleTileKernelINS2_10policy_hubIN4cuda3std3__45tupleIJblEEEjN6thrust24THRUST_300001_SM_1000_NS8cuda_cub9__find_if7functorIS9_EEE10Policy1000ENSB_12zip_iteratorINS8_IJNSD_26transform_input_iterator_tIbNSI_INS8_IJNSB_6detail15normal_iteratorINSB_10device_ptrIiEEEESO_EEEEENSK_22tuple_binary_predicateINS7_4lessIiEEEEEENSB_17counting_iteratorIlNSB_11use_defaultESX_SX_EEEEEEEPS9_jSF_S9_S9_NS7_10__identityEEEvT0_T1_T2_T3_T4_T6_E12temp_storage+48];
	and.b16  	%rs306, %rs383, 255;
	setp.eq.s16 	%p267, %rs306, 0;
	setp.eq.s16 	%p268, %rs305, 0;
	min.s64 	%rd385, %rd384, %rd441;
	selp.b16 	%rs307, %rs383, 1, %p268;
	selp.b16 	%rs383, %rs305, %rs307, %p267;
	selp.b64 	%rd386, %rd441, %rd385, %p268;
	selp.b64 	%rd441, %rd384, %rd386, %p267;
$L__BB3_70:
	setp.lt.u32 	%p269, %r44, 97;
	@%p269 bra 	$L__BB3_72;
	ld.shared.u8 	%rs308, [_ZZN3cub18CUB_300001_SM_10006detail6reduce28DeviceReduceSingleTileKernelINS2_10policy_hubIN4cuda3std3__45tupleIJblEEEjN6thrust24THRUST_300001_SM_1000_NS8cuda_cub9__find_if7functorIS9_EEE10Policy1000ENSB_12zip_iteratorINS8_IJNSD_26transform_input_iterator_tIbNSI_INS8_IJNSB_6detail15normal_iteratorINSB_10device_ptrIiEEEESO_EEEEENSK_22tuple_binary_predicateINS7_4lessIiEEEEEENSB_17counting_iteratorIlNSB_11use_defaultESX_SX_EEEEEEEPS9_jSF_S9_S9_NS7_10__identityEEEvT0_T1_T2_T3_T4_T6_E12temp_storage+56];
	ld.shared.u64 	%rd387, [_ZZN3cub18CUB_300001_SM_10006detail6reduce28DeviceReduceSingleTileKernelINS2_10policy_hubIN4cuda3std3__45tupleIJblEEEjN6thrust24THRUST_300001_SM_1000_NS8cuda_cub9__find_if7functorIS9_EEE10Policy1000ENSB_12zip_iteratorINS8_IJNSD_26transform_input_iterator_tIbNSI_INS8_IJNSB_6detail15normal_iteratorINSB_10device_ptrIiEEEESO_EEEEENSK_22tuple_binary_predicateINS7_4lessIiEEEEEENSB_17counting_iteratorIlNSB_11use_defaultESX_SX_EEEEEEEPS9_jSF_S9_S9_NS7_10__identityEEEvT0_T1_T2_T3_T4_T6_E12temp_storage+64];
	and.b16  	%rs309, %rs383, 255;
	setp.eq.s16 	%p270, %rs309, 0;
	setp.eq.s16 	%p271, %rs308, 0;
	min.s64 	%rd388, %rd387, %rd441;
	selp.b16 	%rs310, %rs383, 1, %p271;
	selp.b16 	%rs383, %rs308, %rs310, %p270;
	selp.b64 	%rd389, %rd441, %rd388, %p271;
	selp.b64 	%rd441, %rd387, %rd389, %p270;
$L__BB3_72:
	setp.lt.u32 	%p272, %r44, 129;
	@%p272 bra 	$L__BB3_74;
	ld.shared.u8 	%rs311, [_ZZN3cub18CUB_300001_SM_10006detail6reduce28DeviceReduceSingleTileKernelINS2_10policy_hubIN4cuda3std3__45tupleIJblEEEjN6thrust24THRUST_300001_SM_1000_NS8cuda_cub9__find_if7functorIS9_EEE10Policy1000ENSB_12zip_iteratorINS8_IJNSD_26transform_input_iterator_tIbNSI_INS8_IJNSB_6detail15normal_iteratorINSB_10device_ptrIiEEEESO_EEEEENSK_22tuple_binary_predicateINS7_4lessIiEEEEEENSB_17counting_iteratorIlNSB_11use_defaultESX_SX_EEEEEEEPS9_jSF_S9_S9_NS7_10__identityEEEvT0_T1_T2_T3_T4_T6_E12temp_storage+72];
	ld.shared.u64 	%rd390, [_ZZN3cub18CUB_300001_SM_10006detail6reduce28DeviceReduceSingleTileKernelINS2_10policy_hubIN4cuda3std3__45tupleIJblEEEjN6thrust24THRUST_300001_SM_1000_NS8cuda_cub9__find_if7functorIS9_EEE10Policy1000ENSB_12zip_iteratorINS8_IJNSD_26transform_input_iterator_tIbNSI_INS8_IJNSB_6detail15normal_iteratorINSB_10device_ptrIiEEEESO_EEEEENSK_22tuple_binary_predicateINS7_4lessIiEEEEEENSB_17counting_iteratorIlNSB_11use_defaultESX_SX_EEEEEEEPS9_jSF_S9_S9_NS7_10__identityEEEvT0_T1_T2_T3_T4_T6_E12temp_storage+80];
	and.b16  	%rs312, %rs383, 255;
	setp.eq.s16 	%p273, %rs312, 0;
	setp.eq.s16 	%p274, %rs311, 0;
	min.s64 	%rd391, %rd390, %rd441;
	selp.b16 	%rs313, %rs383, 1, %p274;
	selp.b16 	%rs383, %rs311, %rs313, %p273;
	selp.b64 	%rd392, %rd441, %rd391, %p274;
	selp.b64 	%rd441, %rd390, %rd392, %p273;
$L__BB3_74:
	setp.lt.u32 	%p275, %r44, 161;
	@%p275 bra 	$L__BB3_76;
	ld.shared.u8 	%rs314, [_ZZN3cub18CUB_300001_SM_10006detail6reduce28DeviceReduceSingleTileKernelINS2_10policy_hubIN4cuda3std3__45tupleIJblEEEjN6thrust24THRUST_300001_SM_1000_NS8cuda_cub9__find_if7functorIS9_EEE10Policy1000ENSB_12zip_iteratorINS8_IJNSD_26transform_input_iterator_tIbNSI_INS8_IJNSB_6detail15normal_iteratorINSB_10device_ptrIiEEEESO_EEEEENSK_22tuple_binary_predicateINS7_4lessIiEEEEEENSB_17counting_iteratorIlNSB_11use_defaultESX_SX_EEEEEEEPS9_jSF_S9_S9_NS7_10__identityEEEvT0_T1_T2_T3_T4_T6_E12temp_storage+88];
	ld.shared.u64 	%rd393, [_ZZN3cub18CUB_300001_SM_10006detail6reduce28DeviceReduceSingleTileKernelINS2_10policy_hubIN4cuda3std3__45tupleIJblEEEjN6thrust24THRUST_300001_SM_1000_NS8cuda_cub9__find_if7functorIS9_EEE10Policy1000ENSB_12zip_iteratorINS8_IJNSD_26transform_input_iterator_tIbNSI_INS8_IJNSB_6detail15normal_iteratorINSB_10device_ptrIiEEEESO_EEEEENSK_22tuple_binary_predicateINS7_4lessIiEEEEEENSB_17counting_iteratorIlNSB_11use_defaultESX_SX_EEEEEEEPS9_jSF_S9_S9_NS7_10__identityEEEvT0_T1_T2_T3_T4_T6_E12temp_storage+96];
	and.b16  	%rs315, %rs383, 255;
	setp.eq.s16 	%p276, %rs315, 0;
	setp.eq.s16 	%p277, %rs314, 0;
	min.s64 	%rd394, %rd393, %rd441;
	selp.b16 	%rs316, %rs383, 1, %p277;
	selp.b16 	%rs383, %rs314, %rs316, %p276;
	selp.b64 	%rd395, %rd441, %rd394, %p277;
	selp.b64 	%rd441, %rd393, %rd395, %p276;
$L__BB3_76:
	setp.lt.u32 	%p278, %r44, 193;
	@%p278 bra 	$L__BB3_78;
	ld.shared.u8 	%rs317, [_ZZN3cub18CUB_300001_SM_10006detail6reduce28DeviceReduceSingleTileKernelINS2_10policy_hubIN4cuda3std3__45tupleIJblEEEjN6thrust24THRUST_300001_SM_1000_NS8cuda_cub9__find_if7functorIS9_EEE10Policy1000ENSB_12zip_iteratorINS8_IJNSD_26transform_input_iterator_tIbNSI_INS8_IJNSB_6detail15normal_iteratorINSB_10device_ptrIiEEEESO_EEEEENSK_22tuple_binary_predicateINS7_4lessIiEEEEEENSB_17counting_iteratorIlNSB_11use_defaultESX_SX_EEEEEEEPS9_jSF_S9_S9_NS7_10__identityEEEvT0_T1_T2_T3_T4_T6_E12temp_storage+104];
	ld.shared.u64 	%rd396, [_ZZN3cub18CUB_300001_SM_10006detail6reduce28DeviceReduceSingleTileKernelINS2_10policy_hubIN4cuda3std3__45tupleIJblEEEjN6thrust24THRUST_300001_SM_1000_NS8cuda_cub9__find_if7functorIS9_EEE10Policy1000ENSB_12zip_iteratorINS8_IJNSD_26transform_input_iterator_tIbNSI_INS8_IJNSB_6detail15normal_iteratorINSB_10device_ptrIiEEEESO_EEEEENSK_22tuple_binary_predicateINS7_4lessIiEEEEEENSB_17counting_iteratorIlNSB_11use_defaultESX_SX_EEEEEEEPS9_jSF_S9_S9_NS7_10__identityEEEvT0_T1_T2_T3_T4_T6_E12temp_storage+112];
	and.b16  	%rs318, %rs383, 255;
	setp.eq.s16 	%p279, %rs318, 0;
	setp.eq.s16 	%p280, %rs317, 0;
	min.s64 	%rd397, %rd396, %rd441;
	selp.b16 	%rs319, %rs383, 1, %p280;
	selp.b16 	%rs383, %rs317, %rs319, %p279;
	selp.b64 	%rd398, %rd441, %rd397, %p280;
	selp.b64 	%rd441, %rd396, %rd398, %p279;
$L__BB3_78:
	setp.lt.u32 	%p281, %r44, 225;
	@%p281 bra 	$L__BB3_121;
	ld.shared.u8 	%rs320, [_ZZN3cub18CUB_300001_SM_10006detail6reduce28DeviceReduceSingleTileKernelINS2_10policy_hubIN4cuda3std3__45tupleIJblEEEjN6thrust24THRUST_300001_SM_1000_NS8cuda_cub9__find_if7functorIS9_EEE10Policy1000ENSB_12zip_iteratorINS8_IJNSD_26transform_input_iterator_tIbNSI_INS8_IJNSB_6detail15normal_iteratorINSB_10device_ptrIiEEEESO_EEEEENSK_22tuple_binary_predicateINS7_4lessIiEEEEEENSB_17counting_iteratorIlNSB_11use_defaultESX_SX_EEEEEEEPS9_jSF_S9_S9_NS7_10__identityEEEvT0_T1_T2_T3_T4_T6_E12temp_storage+120];
	ld.shared.u64 	%rd399, [_ZZN3cub18CUB_300001_SM_10006detail6reduce28DeviceReduceSingleTileKernelINS2_10policy_hubIN4cuda3std3__45tupleIJblEEEjN6thrust24THRUST_300001_SM_1000_NS8cuda_cub9__find_if7functorIS9_EEE10Policy1000ENSB_12zip_iteratorINS8_IJNSD_26transform_input_iterator_tIbNSI_INS8_IJNSB_6detail15normal_iteratorINSB_10device_ptrIiEEEESO_EEEEENSK_22tuple_binary_predicateINS7_4lessIiEEEEEENSB_17counting_iteratorIlNSB_11use_defaultESX_SX_EEEEEEEPS9_jSF_S9_S9_NS7_10__identityEEEvT0_T1_T2_T3_T4_T6_E12temp_storage+128];
	and.b16  	%rs321, %rs383, 255;
	setp.eq.s16 	%p282, %rs321, 0;
	setp.eq.s16 	%p283, %rs320, 0;
	min.s64 	%rd400, %rd399, %rd441;
	selp.b16 	%rs322, %rs383, 1, %p283;
	selp.b16 	%rs383, %rs320, %rs322, %p282;
	selp.b64 	%rd401, %rd441, %rd400, %p283;
	selp.b64 	%rd441, %rd399, %rd401, %p282;
	bra.uni 	$L__BB3_121;
$L__BB3_80:
	mov.u32 	%r20, %tid.x;
	cvt.u64.u32 	%rd73, %r20;
	mul.wide.u32 	%rd119, %r20, 4;
	add.s64 	%rd74, %rd2, %rd119;
	add.s64 	%rd75, %rd3, %rd119;
	ld.global.u32 	%r56, [%rd74];
	ld.global.u32 	%r57, [%rd75];
	setp.lt.s32 	%p3, %r56, %r57;
	add.s32 	%r58, %r20, 256;
	cvt.u64.u32 	%rd120, %r58;
	ld.global.u32 	%r59, [%rd74+1024];
	ld.global.u32 	%r61, [%rd75+1024];
	setp.lt.s32 	%p4, %r59, %r61;
	add.s32 	%r63, %r20, 512;
	cvt.u64.u32 	%rd121, %r63;
	add.s64 	%rd122, %rd116, %rd121;
	ld.global.u32 	%r64, [%rd74+2048];
	ld.global.u32 	%r65, [%rd75+2048];
	setp.lt.s32 	%p5, %r64, %r65;
	add.s64 	%rd123, %rd122, 256;
	ld.global.u32 	%r66, [%rd74+3072];
	ld.global.u32 	%r67, [%rd75+3072];
	setp.lt.s32 	%p7, %r66, %r67;
	or.pred  	%p9, %p3, %p4;
	selp.b64 	%rd124, %rd73, %rd120, %p3;
	add.s64 	%rd125, %rd116, %rd124;
	min.s64 	%rd126, %rd122, %rd125;
	selp.b64 	%rd127, %rd126, %rd125, %p5;
	or.pred  	%p10, %p9, %p5;
	selp.b64 	%rd128, %rd127, %rd122, %p9;
	min.s64 	%rd129, %rd123, %rd128;
	selp.b64 	%rd130, %rd129, %rd128, %p7;
	or.pred  	%p11, %p10, %p7;
	selp.u16 	%rs383, 1, 0, %p11;
	selp.b64 	%rd441, %rd130, %rd123, %p10;
	add.s32 	%r21, %r44, -1024;
	setp.lt.u32 	%p12, %r21, 1024;
	mov.b32 	%r518, 1024;
	@%p12 bra 	$L__BB3_84;
	mov.b32 	%r518, 1024;
$L__BB3_82:
	cvt.u64.u32 	%rd131, %r518;
	add.s64 	%rd132, %rd73, %rd131;
	mul.wide.u32 	%rd133, %r518, 4;
	add.s64 	%rd134, %rd74, %rd133;
	add.s64 	%rd135, %rd75, %rd133;
	add.s64 	%rd136, %rd132, %rd116;
	ld.global.u32 	%r69, [%rd134];
	ld.global.u32 	%r70, [%rd135];
	setp.lt.s32 	%p13, %r69, %r70;
	add.s64 	%rd137, %rd136, 256;
	ld.global.u32 	%r71, [%rd134+1024];
	ld.global.u32 	%r72, [%rd135+1024];
	setp.lt.s32 	%p14, %r71, %r72;
	selp.u16 	%rs101, 1, 0, %p14;
	add.s64 	%rd138, %rd136, 512;
	ld.global.u32 	%r73, [%rd134+2048];
	ld.global.u32 	%r74, [%rd135+2048];
	setp.lt.s32 	%p15, %r73, %r74;
	selp.u16 	%rs102, 1, 0, %p15;
	add.s64 	%rd139, %rd136, 768;
	ld.global.u32 	%r75, [%rd134+3072];
	ld.global.u32 	%r76, [%rd135+3072];
	setp.lt.s32 	%p16, %r75, %r76;
	selp.u16 	%rs103, 1, 0, %p16;
	and.b16  	%rs104, %rs383, 255;
	setp.eq.s16 	%p17, %rs104, 0;
	selp.u16 	%rs105, 1, 0, %p13;
	min.s64 	%rd140, %rd136, %rd441;
	selp.b16 	%rs106, 1, %rs383, %p13;
	selp.b64 	%rd141, %rd140, %rd441, %p13;
	selp.b16 	%rs107, %rs105, %rs106, %p17;
	and.b16  	%rs108, %rs107, 255;
	selp.b64 	%rd142, %rd136, %rd141, %p17;
	setp.eq.s16 	%p18, %rs108, 0;
	min.s64 	%rd143, %rd137, %rd142;
	selp.b16 	%rs109, 1, %rs107, %p14;
	selp.b64 	%rd144, %rd143, %rd142, %p14;
	selp.b16 	%rs110, %rs101, %rs109, %p18;
	and.b16  	%rs111, %rs110, 255;
	selp.b64 	%rd145, %rd137, %rd144, %p18;
	setp.eq.s16 	%p19, %rs111, 0;
	min.s64 	%rd146, %rd138, %rd145;
	selp.b16 	%rs112, 1, %rs110, %p15;
	selp.b64 	%rd147, %rd146, %rd145, %p15;
	selp.b16 	%rs113, %rs102, %rs112, %p19;
	and.b16  	%rs114, %rs113, 255;
	selp.b64 	%rd148, %rd138, %rd147, %p19;
	setp.eq.s16 	%p20, %rs114, 0;
	min.s64 	%rd149, %rd139, %rd148;
	selp.b16 	%rs115, 1, %rs113, %p16;
	selp.b64 	%rd150, %rd149, %rd148, %p16;
	selp.b16 	%rs383, %rs103, %rs115, %p20;
	selp.b64 	%rd441, %rd139, %rd150, %p20;
	sub.s32 	%r77, %r44, %r518;
	setp.lt.u32 	%p21, %r77, 1024;
	@%p21 bra 	$L__BB3_97;
	add.s32 	%r518, %r518, 1024;
	setp.le.u32 	%p22, %r518, %r21;
	@%p22 bra 	$L__BB3_82;
$L__BB3_84:
	setp.le.u32 	%p23, %r44, %r518;
	sub.s32 	%r78, %r44, %r518;
	setp.ge.s32 	%p24, %r20, %r78;
	or.pred  	%p25, %p23, %p24;
	@%p25 bra 	$L__BB3_97;
	not.b32 	%r80, %r20;
	add.s32 	%r81, %r44, %r80;
	sub.s32 	%r25, %r81, %r518;
	shr.u32 	%r82, %r25, 8;
	add.s32 	%r26, %r82, 1;
	and.b32  	%r27, %r26, 7;
	setp.lt.u32 	%p26, %r25, 1792;
	mov.u32 	%r523, %r20;
	@%p26 bra 	$L__BB3_89;
	or.b32  	%r521, %r20, 1024;
	add.s32 	%r520, %r20, %r518;
	and.b32  	%r83, %r26, 33554424;
	neg.s32 	%r519, %r83;
$L__BB3_87:
	.pragma "nounroll";
	cvt.u64.u32 	%rd152, %r520;
	mul.wide.u32 	%rd153, %r520, 4;
	add.s64 	%rd154, %rd2, %rd153;
	add.s64 	%rd155, %rd3, %rd153;
	add.s64 	%rd156, %rd116, %rd152;
	ld.global.u32 	%r84, [%rd154];
	ld.global.u32 	%r85, [%rd155];
	setp.lt.s32 	%p27, %r84, %r85;
	selp.u16 	%rs117, 1, 0, %p27;
	and.b16  	%rs118, %rs383, 255;
	setp.ne.s16 	%p29, %rs118, 0;
	and.pred  	%p30, %p29, %p27;
	min.s64 	%rd157, %rd156, %rd441;
	setp.eq.s16 	%p31, %rs118, 0;
	selp.b16 	%rs119, %rs117, %rs383, %p31;
	selp.b64 	%rd158, %rd156, %rd441, %p31;
	selp.b16 	%rs120, 1, %rs119, %p30;
	and.b16  	%rs121, %rs120, 255;
	selp.b64 	%rd159, %rd157, %rd158, %p30;
	add.s32 	%r86, %r520, 256;
	cvt.u64.u32 	%rd160, %r86;
	mul.wide.u32 	%rd161, %r86, 4;
	add.s64 	%rd162, %rd2, %rd161;
	add.s64 	%rd163, %rd3, %rd161;
	add.s64 	%rd164, %rd116, %rd160;
	ld.global.u32 	%r87, [%rd162];
	ld.global.u32 	%r88, [%rd163];
	setp.lt.s32 	%p32, %r87, %r88;
	selp.u16 	%rs122, 1, 0, %p32;
	setp.ne.s16 	%p34, %rs121, 0;
	and.pred  	%p35, %p34, %p32;
	min.s64 	%rd165, %rd164, %rd159;
	setp.eq.s16 	%p36, %rs121, 0;
	selp.b16 	%rs123, %rs122, %rs120, %p36;
	selp.b64 	%rd166, %rd164, %rd159, %p36;
	selp.b16 	%rs124, 1, %rs123, %p35;
	and.b16  	%rs125, %rs124, 255;
	selp.b64 	%rd167, %rd165, %rd166, %p35;
	add.s32 	%r89, %r520, 512;
	cvt.u64.u32 	%rd168, %r89;
	mul.wide.u32 	%rd169, %r89, 4;
	add.s64 	%rd170, %rd2, %rd169;
	add.s64 	%rd171, %rd3, %rd169;
	add.s64 	%rd172, %rd116, %rd168;
	ld.global.u32 	%r90, [%rd170];
	ld.global.u32 	%r91, [%rd171];
	setp.lt.s32 	%p37, %r90, %r91;
	selp.u16 	%rs126, 1, 0, %p37;
	setp.ne.s16 	%p39, %rs125, 0;
	and.pred  	%p40, %p39, %p37;
	min.s64 	%rd173, %rd172, %rd167;
	setp.eq.s16 	%p41, %rs125, 0;
	selp.b16 	%rs127, %rs126, %rs124, %p41;
	selp.b64 	%rd174, %rd172, %rd167, %p41;
	selp.b16 	%rs128, 1, %rs127, %p40;
	and.b16  	%rs129, %rs128, 255;
	selp.b64 	%rd175, %rd173, %rd174, %p40;
	add.s32 	%r92, %r520, 768;
	cvt.u64.u32 	%rd176, %r92;
	mul.wide.u32 	%rd177, %r92, 4;
	add.s64 	%rd178, %rd2, %rd177;
	add.s64 	%rd179, %rd3, %rd177;
	add.s64 	%rd180, %rd116, %rd176;
	ld.global.u32 	%r93, [%rd178];
	ld.global.u32 	%r94, [%rd179];
	setp.lt.s32 	%p42, %r93, %r94;
	selp.u16 	%rs130, 1, 0, %p42;
	setp.ne.s16 	%p44, %rs129, 0;
	and.pred  	%p45, %p44, %p42;
	min.s64 	%rd181, %rd180, %rd175;
	setp.eq.s16 	%p46, %rs129, 0;
	selp.b16 	%rs131, %rs130, %rs128, %p46;
	selp.b64 	%rd182, %rd180, %rd175, %p46;
	selp.b16 	%rs132, 1, %rs131, %p45;
	and.b16  	%rs133, %rs132, 255;
	selp.b64 	%rd183, %rd181, %rd182, %p45;
	add.s32 	%r95, %r520, 1024;
	cvt.u64.u32 	%rd184, %r95;
	mul.wide.u32 	%rd185, %r95, 4;
	add.s64 	%rd186, %rd2, %rd185;
	add.s64 	%rd187, %rd3, %rd185;
	add.s64 	%rd188, %rd116, %rd184;
	ld.global.u32 	%r96, [%rd186];
	ld.global.u32 	%r97, [%rd187];
	setp.lt.s32 	%p47, %r96, %r97;
	selp.u16 	%rs134, 1, 0, %p47;
	setp.ne.s16 	%p49, %rs133, 0;
	and.pred  	%p50, %p49, %p47;
	min.s64 	%rd189, %rd188, %rd183;
	setp.eq.s16 	%p51, %rs133, 0;
	selp.b16 	%rs135, %rs134, %rs132, %p51;
	selp.b64 	%rd190, %rd188, %rd183, %p51;
	selp.b16 	%rs136, 1, %rs135, %p50;
	and.b16  	%rs137, %rs136, 255;
	selp.b64 	%rd191, %rd189, %rd190, %p50;
	add.s32 	%r98, %r520, 1280;
	cvt.u64.u32 	%rd192, %r98;
	mul.wide.u32 	%rd193, %r98, 4;
	add.s64 	%rd194, %rd2, %rd193;
	add.s64 	%rd195, %rd3, %rd193;
	add.s64 	%rd196, %rd116, %rd192;
	ld.global.u32 	%r99, [%rd194];
	ld.global.u32 	%r100, [%rd195];
	setp.lt.s32 	%p52, %r99, %r100;
	selp.u16 	%rs138, 1, 0, %p52;
	setp.ne.s16 	%p54, %rs137, 0;
	and.pred  	%p55, %p54, %p52;
	min.s64 	%rd197, %rd196, %rd191;
	setp.eq.s16 	%p56, %rs137, 0;
	selp.b16 	%rs139, %rs138, %rs136, %p56;
	selp.b64 	%rd198, %rd196, %rd191, %p56;
	selp.b16 	%rs140, 1, %rs139, %p55;
	and.b16  	%rs141, %rs140, 255;
	selp.b64 	%rd199, %rd197, %rd198, %p55;
	add.s32 	%r101, %r520, 1536;
	cvt.u64.u32 	%rd200, %r101;
	mul.wide.u32 	%rd201, %r101, 4;
	add.s64 	%rd202, %rd2, %rd201;
	add.s64 	%rd203, %rd3, %rd201;
	add.s64 	%rd204, %rd116, %rd200;
	ld.global.u32 	%r102, [%rd202];
	ld.global.u32 	%r103, [%rd203];
	setp.lt.s32 	%p57, %r102, %r103;
	selp.u16 	%rs142, 1, 0, %p57;
	setp.ne.s16 	%p59, %rs141, 0;
	and.pred  	%p60, %p59, %p57;
	min.s64 	%rd205, %rd204, %rd199;
	setp.eq.s16 	%p61, %rs141, 0;
	selp.b16 	%rs143, %rs142, %rs140, %p61;
	selp.b64 	%rd206, %rd204, %rd199, %p61;
	selp.b16 	%rs144, 1, %rs143, %p60;
	and.b16  	%rs145, %rs144, 255;
	selp.b64 	%rd207, %rd205, %rd206, %p60;
	add.s32 	%r104, %r520, 1792;
	cvt.u64.u32 	%rd208, %r104;
	mul.wide.u32 	%rd209, %r104, 4;
	add.s64 	%rd210, %rd2, %rd209;
	add.s64 	%rd211, %rd3, %rd209;
	add.s64 	%rd212, %rd116, %rd208;
	ld.global.u32 	%r105, [%rd210];
	ld.global.u32 	%r106, [%rd211];
	setp.lt.s32 	%p62, %r105, %r106;
	selp.u16 	%rs146, 1, 0, %p62;
	setp.ne.s16 	%p64, %rs145, 0;
	and.pred  	%p65, %p64, %p62;
	min.s64 	%rd213, %rd212, %rd207;
	setp.eq.s16 	%p66, %rs145, 0;
	selp.b16 	%rs147, %rs146, %rs144, %p66;
	selp.b64 	%rd214, %rd212, %rd207, %p66;
	selp.b16 	%rs383, 1, %rs147, %p65;
	selp.b64 	%rd441, %rd213, %rd214, %p65;
	add.s32 	%r521, %r521, 2048;
	add.s32 	%r520, %r520, 2048;
	add.s32 	%r519, %r519, 8;
	setp.ne.s32 	%p67, %r519, 0;
	@%p67 bra 	$L__BB3_87;
	add.s32 	%r523, %r521, -1024;
$L__BB3_89:
	setp.eq.s32 	%p68, %r27, 0;
	@%p68 bra 	$L__BB3_97;
	setp.lt.u32 	%p69, %r27, 4;
	@%p69 bra 	$L__BB3_92;
	add.s32 	%r107, %r523, %r518;
	cvt.u64.u32 	%rd216, %r107;
	mul.wide.u32 	%rd217, %r107, 4;
	add.s64 	%rd218, %rd2, %rd217;
	add.s64 	%rd219, %rd3, %rd217;
	add.s64 	%rd220, %rd116, %rd216;
	ld.global.u32 	%r108, [%rd218];
	ld.global.u32 	%r109, [%rd219];
	setp.lt.s32 	%p70, %r108, %r109;
	selp.u16 	%rs149, 1, 0, %p70;
	and.b16  	%rs150, %rs383, 255;
	setp.ne.s16 	%p72, %rs150, 0;
	and.pred  	%p73, %p72, %p70;
	min.s64 	%rd221, %rd220, %rd441;
	setp.eq.s16 	%p74, %rs150, 0;
	selp.b16 	%rs151, %rs149, %rs383, %p74;
	selp.b64 	%rd222, %rd220, %rd441, %p74;
	selp.b16 	%rs152, 1, %rs151, %p73;
	and.b16  	%rs153, %rs152, 255;
	selp.b64 	%rd223, %rd221, %rd222, %p73;
	add.s32 	%r110, %r107, 256;
	cvt.u64.u32 	%rd224, %r110;
	mul.wide.u32 	%rd225, %r110, 4;
	add.s64 	%rd226, %rd2, %rd225;
	add.s64 	%rd227, %rd3, %rd225;
	add.s64 	%rd228, %rd116, %rd224;
	ld.global.u32 	%r111, [%rd226];
	ld.global.u32 	%r112, [%rd227];
	setp.lt.s32 	%p75, %r111, %r112;
	selp.u16 	%rs154, 1, 0, %p75;
	setp.ne.s16 	%p77, %rs153, 0;
	and.pred  	%p78, %p77, %p75;
	min.s64 	%rd229, %rd228, %rd223;
	setp.eq.s16 	%p79, %rs153, 0;
	selp.b16 	%rs155, %rs154, %rs152, %p79;
	selp.b64 	%rd230, %rd228, %rd223, %p79;
	selp.b16 	%rs156, 1, %rs155, %p78;
	and.b16  	%rs157, %rs156, 255;
	selp.b64 	%rd231, %rd229, %rd230, %p78;
	add.s32 	%r113, %r107, 512;
	cvt.u64.u32 	%rd232, %r113;
	mul.wide.u32 	%rd233, %r113, 4;
	add.s64 	%rd234, %rd2, %rd233;
	add.s64 	%rd235, %rd3, %rd233;
	add.s64 	%rd236, %rd116, %rd232;
	ld.global.u32 	%r114, [%rd234];
	ld.global.u32 	%r115, [%rd235];
	setp.lt.s32 	%p80, %r114, %r115;
	selp.u16 	%rs158, 1, 0, %p80;
	setp.ne.s16 	%p82, %rs157, 0;
	and.pred  	%p83, %p82, %p80;
	min.s64 	%rd237, %rd236, %rd231;
	setp.eq.s16 	%p84, %rs157, 0;
	selp.b16 	%rs159, %rs158, %rs156, %p84;
	selp.b64 	%rd238, %rd236, %rd231, %p84;
	selp.b16 	%rs160, 1, %rs159, %p83;
	and.b16  	%rs161, %rs160, 255;
	selp.b64 	%rd239, %rd237, %rd238, %p83;
	add.s32 	%r116, %r107, 768;
	cvt.u64.u32 	%rd240, %r116;
	mul.wide.u32 	%rd241, %r116, 4;
	add.s64 	%rd242, %rd2, %rd241;
	add.s64 	%rd243, %rd3, %rd241;
	add.s64 	%rd244, %rd116, %rd240;
	ld.global.u32 	%r117, [%rd242];
	ld.global.u32 	%r118, [%rd243];
	setp.lt.s32 	%p85, %r117, %r118;
	selp.u16 	%rs162, 1, 0, %p85;
	setp.ne.s16 	%p87, %rs161, 0;
	and.pred  	%p88, %p87, %p85;
	min.s64 	%rd245, %rd244, %rd239;
	setp.eq.s16 	%p89, %rs161, 0;
	selp.b16 	%rs163, %rs162, %rs160, %p89;
	selp.b64 	%rd246, %rd244, %rd239, %p89;
	selp.b16 	%rs383, 1, %rs163, %p88;
	selp.b64 	%rd441, %rd245, %rd246, %p88;
	add.s32 	%r523, %r523, 1024;
$L__BB3_92:
	and.b32  	%r119, %r26, 3;
	setp.eq.s32 	%p90, %r119, 0;
	@%p90 bra 	$L__BB3_97;
	setp.eq.s32 	%p91, %r119, 1;
	@%p91 bra 	$L__BB3_95;
	add.s32 	%r120, %r523, %r518;
	cvt.u64.u32 	%rd248, %r120;
	mul.wide.u32 	%rd249, %r120, 4;
	add.s64 	%rd250, %rd2, %rd249;
	add.s64 	%rd251, %rd3, %rd249;
	add.s64 	%rd252, %rd116, %rd248;
	ld.global.u32 	%r121, [%rd250];
	ld.global.u32 	%r122, [%rd251];
	setp.lt.s32 	%p92, %r121, %r122;
	selp.u16 	%rs165, 1, 0, %p92;
	and.b16  	%rs166, %rs383, 255;
	setp.ne.s16 	%p94, %rs166, 0;
	and.pred  	%p95, %p94, %p92;
	min.s64 	%rd253, %rd252, %rd441;
	setp.eq.s16 	%p96, %rs166, 0;
	selp.b16 	%rs167, %rs165, %rs383, %p96;
	selp.b64 	%rd254, %rd252, %rd441, %p96;
	selp.b16 	%rs168, 1, %rs167, %p95;
	and.b16  	%rs169, %rs168, 255;
	selp.b64 	%rd255, %rd253, %rd254, %p95;
	add.s32 	%r123, %r120, 256;
	cvt.u64.u32 	%rd256, %r123;
	mul.wide.u32 	%rd257, %r123, 4;
	add.s64 	%rd258, %rd2, %rd257;
	add.s64 	%rd259, %rd3, %rd257;
	add.s64 	%rd260, %rd116, %rd256;
	ld.global.u32 	%r124, [%rd258];
	ld.global.u32 	%r125, [%rd259];
	setp.lt.s32 	%p97, %r124, %r125;
	selp.u16 	%rs170, 1, 0, %p97;
	setp.ne.s16 	%p99, %rs169, 0;
	and.pred  	%p100, %p99, %p97;
	min.s64 	%rd261, %rd260, %rd255;
	setp.eq.s16 	%p101, %rs169, 0;
	selp.b16 	%rs171, %rs170, %rs168, %p101;
	selp.b64 	%rd262, %rd260, %rd255, %p101;
	selp.b16 	%rs383, 1, %rs171, %p100;
	selp.b64 	%rd441, %rd261, %rd262, %p100;
	add.s32 	%r523, %r523, 512;
$L__BB3_95:
	and.b32  	%r126, %r25, 256;
	setp.ne.s32 	%p102, %r126, 0;
	@%p102 bra 	$L__BB3_97;
	add.s32 	%r127, %r523, %r518;
	cvt.u64.u32 	%rd263, %r127;
	mul.wide.u32 	%rd264, %r127, 4;
	add.s64 	%rd265, %rd2, %rd264;
	add.s64 	%rd266, %rd3, %rd264;
	add.s64 	%rd267, %rd116, %rd263;
	ld.global.u32 	%r128, [%rd265];
	ld.global.u32 	%r129, [%rd266];
	setp.lt.s32 	%p103, %r128, %r129;
	selp.u16 	%rs172, 1, 0, %p103;
	and.b16  	%rs173, %rs383, 255;
	setp.ne.s16 	%p105, %rs173, 0;
	and.pred  	%p106, %p105, %p103;
	min.s64 	%rd268, %rd267, %rd441;
	setp.eq.s16 	%p107, %rs173, 0;
	selp.b16 	%rs174, %rs172, %rs383, %p107;
	selp.b64 	%rd269, %rd267, %rd441, %p107;
	selp.b16 	%rs383, 1, %rs174, %p106;
	selp.b64 	%rd441, %rd268, %rd269, %p106;
$L__BB3_97:
	// begin inline asm
	mov.u32 %r130, %laneid;
	// end inline asm
	cvt.u32.u16 	%r151, %rs383;
	and.b32  	%r132, %r151, 255;
	mov.b32 	%r148, 1;
	mov.b32 	%r149, 31;
	mov.b32 	%r150, -1;
	// begin inline asm
	shfl.sync.down.b32 %r131, %r132, %r148, %r149, %r150;
	// end inline asm
	// begin inline asm
	shfl.sync.down.b32 %r136, %r137, %r148, %r149, %r150;
	// end inline asm
	mov.b64 	{%r142, %r147}, %rd441;
	// begin inline asm
	shfl.sync.down.b32 %r141, %r142, %r148, %r149, %r150;
	// end inline asm
	// begin inline asm
	shfl.sync.down.b32 %r146, %r147, %r148, %r149, %r150;
	// end inline asm
	mov.b64 	%rd92, {%r141, %r146};
	cvt.u16.u32 	%rs75, %r131;
	setp.gt.s32 	%p108, %r130, 30;
	@%p108 bra 	$L__BB3_101;
	and.b16  	%rs175, %rs383, 255;
	setp.eq.s16 	%p109, %rs175, 0;
	and.b16  	%rs176, %rs75, 255;
	setp.eq.s16 	%p110, %rs176, 0;
	or.pred  	%p111, %p109, %p110;
	@%p111 bra 	$L__BB3_100;
	min.s64 	%rd441, %rd92, %rd441;
	mov.b16 	%rs383, 1;
	bra.uni 	$L__BB3_101;
$L__BB3_100:
	setp.eq.s16 	%p112, %rs175, 0;
	selp.b16 	%rs383, %rs75, %rs383, %p112;
	selp.b64 	%rd441, %rd92, %rd441, %p112;
$L__BB3_101:
	cvt.u32.u16 	%r172, %rs383;
	and.b32  	%r153, %r172, 255;
	mov.b32 	%r169, 2;
	mov.b32 	%r170, 31;
	mov.b32 	%r171, -1;
	// begin inline asm
	shfl.sync.down.b32 %r152, %r153, %r169, %r170, %r171;
	// end inline asm
	// begin inline asm
	shfl.sync.down.b32 %r157, %r158, %r169, %r170, %r171;
	// end inline asm
	mov.b64 	{%r163, %r168}, %rd441;
	// begin inline asm
	shfl.sync.down.b32 %r162, %r163, %r169, %r170, %r171;
	// end inline asm
	// begin inline asm
	shfl.sync.down.b32 %r167, %r168, %r169, %r170, %r171;
	// end inline asm
	mov.b64 	%rd96, {%r162, %r167};
	cvt.u16.u32 	%rs78, %r152;
	setp.gt.s32 	%p113, %r130, 29;
	@%p113 bra 	$L__BB3_105;
	and.b16  	%rs179, %rs383, 255;
	setp.eq.s16 	%p114, %rs179, 0;
	and.b16  	%rs180, %rs78, 255;
	setp.eq.s16 	%p115, %rs180, 0;
	or.pred  	%p116, %p114, %p115;
	@%p116 bra 	$L__BB3_104;
	min.s64 	%rd441, %rd96, %rd441;
	mov.b16 	%rs383, 1;
	bra.uni 	$L__BB3_105;
$L__BB3_104:
	setp.eq.s16 	%p117, %rs179, 0;
	selp.b16 	%rs383, %rs78, %rs383, %p117;
	selp.b64 	%rd441, %rd96, %rd441, %p117;
$L__BB3_105:
	cvt.u32.u16 	%r193, %rs383;
	and.b32  	%r174, %r193, 255;
	mov.b32 	%r190, 4;
	mov.b32 	%r191, 31;
	mov.b32 	%r192, -1;
	// begin inline asm
	shfl.sync.down.b32 %r173, %r174, %r190, %r191, %r192;
	// end inline asm
	// begin inline asm
	shfl.sync.down.b32 %r178, %r179, %r190, %r191, %r192;
	// end inline asm
	mov.b64 	{%r184, %r189}, %rd441;
	// begin inline asm
	shfl.sync.down.b32 %r183, %r184, %r190, %r191, %r192;
	// end inline asm
	// begin inline asm
	shfl.sync.down.b32 %r188, %r189, %r190, %r191, %r192;
	// end inline asm
	mov.b64 	%rd100, {%r183, %r188};
	cvt.u16.u32 	%rs81, %r173;
	setp.gt.s32 	%p118, %r130, 27;
	@%p118 bra 	$L__BB3_109;
	and.b16  	%rs183, %rs383, 255;
	setp.eq.s16 	%p119, %rs183, 0;
	and.b16  	%rs184, %rs81, 255;
	setp.eq.s16 	%p120, %rs184, 0;
	or.pred  	%p121, %p119, %p120;
	@%p121 bra 	$L__BB3_108;
	min.s64 	%rd441, %rd100, %rd441;
	mov.b16 	%rs383, 1;
	bra.uni 	$L__BB3_109;
$L__BB3_108:
	setp.eq.s16 	%p122, %rs183, 0;
	selp.b16 	%rs383, %rs81, %rs383, %p122;
	selp.b64 	%rd441, %rd100, %rd441, %p122;
$L__BB3_109:
	cvt.u32.u16 	%r214, %rs383;
	and.b32  	%r195, %r214, 255;
	mov.b32 	%r211, 8;
	mov.b32 	%r212, 31;
	mov.b32 	%r213, -1;
	// begin inline asm
	shfl.sync.down.b32 %r194, %r195, %r211, %r212, %r213;
	// end inline asm
	// begin inline asm
	shfl.sync.down.b32 %r199, %r200, %r211, %r212, %r213;
	// end inline asm
	mov.b64 	{%r205, %r210}, %rd441;
	// begin inline asm
	shfl.sync.down.b32 %r204, %r205, %r211, %r212, %r213;
	// end inline asm
	// begin inline asm
	shfl.sync.down.b32 %r209, %r210, %r211, %r212, %r213;
	// end inline asm
	mov.b64 	%rd104, {%r204, %r209};
	cvt.u16.u32 	%rs84, %r194;
	setp.gt.s32 	%p123, %r130, 23;
	@%p123 bra 	$L__BB3_113;
	and.b16  	%rs187, %rs383, 255;
	setp.eq.s16 	%p124, %rs187, 0;
	and.b16  	%rs188, %rs84, 255;
	setp.eq.s16 	%p125, %rs188, 0;
	or.pred  	%p126, %p124, %p125;
	@%p126 bra 	$L__BB3_112;
	min.s64 	%rd441, %rd104, %rd441;
	mov.b16 	%rs383, 1;
	bra.uni 	$L__BB3_113;
$L__BB3_112:
	setp.eq.s16 	%p127, %rs187, 0;
	selp.b16 	%rs383, %rs84, %rs383, %p127;
	selp.b64 	%rd441, %rd104, %rd441, %p127;
$L__BB3_113:
	cvt.u32.u16 	%r235, %rs383;
	and.b32  	%r216, %r235, 255;
	mov.b32 	%r232, 16;
	mov.b32 	%r233, 31;
	mov.b32 	%r234, -1;
	// begin inline asm
	shfl.sync.down.b32 %r215, %r216, %r232, %r233, %r234;
	// end inline asm
	// begin inline asm
	shfl.sync.down.b32 %r220, %r221, %r232, %r233, %r234;
	// end inline asm
	mov.b64 	{%r226, %r231}, %rd441;
	// begin inline asm
	shfl.sync.down.b32 %r225, %r226, %r232, %r233, %r234;
	// end inline asm
	// begin inline asm
	shfl.sync.down.b32 %r230, %r231, %r232, %r233, %r234;
	// end inline asm
	mov.b64 	%rd108, {%r225, %r230};
	cvt.u16.u32 	%rs87, %r215;
	setp.gt.s32 	%p128, %r130, 15;
	@%p128 bra 	$L__BB3_117;
	and.b16  	%rs191, %rs383, 255;
	setp.eq.s16 	%p129, %rs191, 0;
	and.b16  	%rs192, %rs87, 255;
	setp.eq.s16 	%p130, %rs192, 0;
	or.pred  	%p131, %p129, %p130;
	@%p131 bra 	$L__BB3_116;
	min.s64 	%rd441, %rd108, %rd441;
	mov.b16 	%rs383, 1;
	bra.uni 	$L__BB3_117;
$L__BB3_116:
	setp.eq.s16 	%p132, %rs191, 0;
	selp.b16 	%rs383, %rs87, %rs383, %p132;
	selp.b64 	%rd441, %rd108, %rd441, %p132;
$L__BB3_117:
	setp.ne.s32 	%p133, %r130, 0;
	@%p133 bra 	$L__BB3_119;
	shr.u32 	%r236, %r20, 1;
	and.b32  	%r237, %r236, 496;
	mov.u32 	%r238, _ZZN3cub18CUB_300001_SM_10006detail6reduce28DeviceReduceSingleTileKernelINS2_10policy_hubIN4cuda3std3__45tupleIJblEEEjN6thrust24THRUST_300001_SM_1000_NS8cuda_cub9__find_if7functorIS9_EEE10Policy1000ENSB_12zip_iteratorINS8_IJNSD_26transform_input_iterator_tIbNSI_INS8_IJNSB_6detail15normal_iteratorINSB_10device_ptrIiEEEESO_EEEEENSK_22tuple_binary_predicateINS7_4lessIiEEEEEENSB_17counting_iteratorIlNSB_11use_defaultESX_SX_EEEEEEEPS9_jSF_S9_S9_NS7_10__identityEEEvT0_T1_T2_T3_T4_T6_E12temp_storage;
	add.s32 	%r239, %r238, %r237;
	st.shared.u8 	[%r239+8], %rs383;
	st.shared.u64 	[%r239+16], %rd441;
$L__BB3_119:
	bar.sync 	0;
	setp.ne.s32 	%p134, %r20, 0;
	@%p134 bra 	$L__BB3_121;
	ld.shared.u8 	%rs195, [_ZZN3cub18CUB_300001_SM_10006detail6reduce28DeviceReduceSingleTileKernelINS2_10policy_hubIN4cuda3std3__45tupleIJblEEEjN6thrust24THRUST_300001_SM_1000_NS8cuda_cub9__find_if7functorIS9_EEE10Policy1000ENSB_12zip_iteratorINS8_IJNSD_26transform_input_iterator_tIbNSI_INS8_IJNSB_6detail15normal_iteratorINSB_10device_ptrIiEEEESO_EEEEENSK_22tuple_binary_predicateINS7_4lessIiEEEEEENSB_17counting_iteratorIlNSB_11use_defaultESX_SX_EEEEEEEPS9_jSF_S9_S9_NS7_10__identityEEEvT0_T1_T2_T3_T4_T6_E12temp_storage+24];
	ld.shared.u64 	%rd270, [_ZZN3cub18CUB_300001_SM_10006detail6reduce28DeviceReduceSingleTileKernelINS2_10policy_hubIN4cuda3std3__45tupleIJblEEEjN6thrust24THRUST_300001_SM_1000_NS8cuda_cub9__find_if7functorIS9_EEE10Policy1000ENSB_12zip_iteratorINS8_IJNSD_26transform_input_iterator_tIbNSI_INS8_IJNSB_6detail15normal_iteratorINSB_10device_ptrIiEEEESO_EEEEENSK_22tuple_binary_predicateINS7_4lessIiEEEEEENSB_17counting_iteratorIlNSB_11use_defaultESX_SX_EEEEEEEPS9_jSF_S9_S9_NS7_10__identityEEEvT0_T1_T2_T3_T4_T6_E12temp_storage+32];
	and.b16  	%rs196, %rs383, 255;
	setp.eq.s16 	%p135, %rs196, 0;
	setp.eq.s16 	%p136, %rs195, 0;
	min.s64 	%rd271, %rd270, %rd441;
	selp.b16 	%rs197, %rs383, 1, %p136;
	selp.b16 	%rs198, %rs195, %rs197, %p135;
	and.b16  	%rs199, %rs198, 255;
	selp.b64 	%rd272, %rd441, %rd271, %p136;
	selp.b64 	%rd273, %rd270, %rd272, %p135;
	ld.shared.u8 	%rs200, [_ZZN3cub18CUB_300001_SM_10006detail6reduce28DeviceReduceSingleTileKernelINS2_10policy_hubIN4cuda3std3__45tupleIJblEEEjN6thrust24THRUST_300001_SM_1000_NS8cuda_cub9__find_if7functorIS9_EEE10Policy1000ENSB_12zip_iteratorINS8_IJNSD_26transform_input_iterator_tIbNSI_INS8_IJNSB_6detail15normal_iteratorINSB_10device_ptrIiEEEESO_EEEEENSK_22tuple_binary_predicateINS7_4lessIiEEEEEENSB_17counting_iteratorIlNSB_11use_defaultESX_SX_EEEEEEEPS9_jSF_S9_S9_NS7_10__identityEEEvT0_T1_T2_T3_T4_T6_E12temp_storage+40];
	ld.shared.u64 	%rd274, [_ZZN3cub18CUB_300001_SM_10006detail6reduce28DeviceReduceSingleTileKernelINS2_10policy_hubIN4cuda3std3__45tupleIJblEEEjN6thrust24THRUST_300001_SM_1000_NS8cuda_cub9__find_if7functorIS9_EEE10Policy1000ENSB_12zip_iteratorINS8_IJNSD_26transform_input_iterator_tIbNSI_INS8_IJNSB_6detail15normal_iteratorINSB_10device_ptrIiEEEESO_EEEEENSK_22tuple_binary_predicateINS7_4lessIiEEEEEENSB_17counting_iteratorIlNSB_11use_defaultESX_SX_EEEEEEEPS9_jSF_S9_S9_NS7_10__identityEEEvT0_T1_T2_T3_T4_T6_E12temp_storage+48];
	setp.eq.s16 	%p137, %rs199, 0;
	setp.eq.s16 	%p138, %rs200, 0;
	min.s64 	%rd275, %rd274, %rd273;
	selp.b16 	%rs201, %rs198, 1, %p138;
	selp.b16 	%rs202, %rs200, %rs201, %p137;
	and.b16  	%rs203, %rs202, 255;
	selp.b64 	%rd276, %rd273, %rd275, %p138;
	selp.b64 	%rd277, %rd274, %rd276, %p137;
	ld.shared.u8 	%rs204, [_ZZN3cub18CUB_300001_SM_10006detail6reduce28DeviceReduceSingleTileKernelINS2_10policy_hubIN4cuda3std3__45tupleIJblEEEjN6thrust24THRUST_300001_SM_1000_NS8cuda_cub9__find_if7functorIS9_EEE10Policy1000ENSB_12zip_iteratorINS8_IJNSD_26transform_input_iterator_tIbNSI_INS8_IJNSB_6detail15normal_iteratorINSB_10device_ptrIiEEEESO_EEEEENSK_22tuple_binary_predicateINS7_4lessIiEEEEEENSB_17counting_iteratorIlNSB_11use_defaultESX_SX_EEEEEEEPS9_jSF_S9_S9_NS7_10__identityEEEvT0_T1_T2_T3_T4_T6_E12temp_storage+56];
	ld.shared.u64 	%rd278, [_ZZN3cub18CUB_300001_SM_10006detail6reduce28DeviceReduceSingleTileKernelINS2_10policy_hubIN4cuda3std3__45tupleIJblEEEjN6thrust24THRUST_300001_SM_1000_NS8cuda_cub9__find_if7functorIS9_EEE10Policy1000ENSB_12zip_iteratorINS8_IJNSD_26transform_input_iterator_tIbNSI_INS8_IJNSB_6detail15normal_iteratorINSB_10device_ptrIiEEEESO_EEEEENSK_22tuple_binary_predicateINS7_4lessIiEEEEEENSB_17counting_iteratorIlNSB_11use_defaultESX_SX_EEEEEEEPS9_jSF_S9_S9_NS7_10__identityEEEvT0_T1_T2_T3_T4_T6_E12temp_storage+64];
	setp.eq.s16 	%p139, %rs203, 0;
	setp.eq.s16 	%p140, %rs204, 0;
	min.s64 	%rd279, %rd278, %rd277;
	selp.b16 	%rs205, %rs202, 1, %p140;
	selp.b16 	%rs206, %rs204, %rs205, %p139;
	and.b16  	%rs207, %rs206, 255;
	selp.b64 	%rd280, %rd277, %rd279, %p140;
	selp.b64 	%rd281, %rd278, %rd280, %p139;
	ld.shared.u8 	%rs208, [_ZZN3cub18CUB_300001_SM_10006detail6reduce28DeviceReduceSingleTileKernelINS2_10policy_hubIN4cuda3std3__45tupleIJblEEEjN6thrust24THRUST_300001_SM_1000_NS8cuda_cub9__find_if7functorIS9_EEE10Policy1000ENSB_12zip_iteratorINS8_IJNSD_26transform_input_iterator_tIbNSI_INS8_IJNSB_6detail15normal_iteratorINSB_10device_ptrIiEEEESO_EEEEENSK_22tuple_binary_predicateINS7_4lessIiEEEEEENSB_17counting_iteratorIlNSB_11use_defaultESX_SX_EEEEEEEPS9_jSF_S9_S9_NS7_10__identityEEEvT0_T1_T2_T3_T4_T6_E12temp_storage+72];
	ld.shared.u64 	%rd282, [_ZZN3cub18CUB_300001_SM_10006detail6reduce28DeviceReduceSingleTileKernelINS2_10policy_hubIN4cuda3std3__45tupleIJblEEEjN6thrust24THRUST_300001_SM_1000_NS8cuda_cub9__find_if7functorIS9_EEE10Policy1000ENSB_12zip_iteratorINS8_IJNSD_26transform_input_iterator_tIbNSI_INS8_IJNSB_6detail15normal_iteratorINSB_10device_ptrIiEEEESO_EEEEENSK_22tuple_binary_predicateINS7_4lessIiEEEEEENSB_17counting_iteratorIlNSB_11use_defaultESX_SX_EEEEEEEPS9_jSF_S9_S9_NS7_10__identityEEEvT0_T1_T2_T3_T4_T6_E12temp_storage+80];
	setp.eq.s16 	%p141, %rs207, 0;
	setp.eq.s16 	%p142, %rs208, 0;
	min.s64 	%rd283, %rd282, %rd281;
	selp.b16 	%rs209, %rs206, 1, %p142;
	selp.b16 	%rs210, %rs208, %rs209, %p141;
	and.b16  	%rs211, %rs210, 255;
	selp.b64 	%rd284, %rd281, %rd283, %p142;
	selp.b64 	%rd285, %rd282, %rd284, %p141;
	ld.shared.u8 	%rs212, [_ZZN3cub18CUB_300001_SM_10006detail6reduce28DeviceReduceSingleTileKernelINS2_10policy_hubIN4cuda3std3__45tupleIJblEEEjN6thrust24THRUST_300001_SM_1000_NS8cuda_cub9__find_if7functorIS9_EEE10Policy1000ENSB_12zip_iteratorINS8_IJNSD_26transform_input_iterator_tIbNSI_INS8_IJNSB_6detail15normal_iteratorINSB_10device_ptrIiEEEESO_EEEEENSK_22tuple_binary_predicateINS7_4lessIiEEEEEENSB_17counting_iteratorIlNSB_11use_defaultESX_SX_EEEEEEEPS9_jSF_S9_S9_NS7_10__identityEEEvT0_T1_T2_T3_T4_T6_E12temp_storage+88];
	ld.shared.u64 	%rd286, [_ZZN3cub18CUB_300001_SM_10006detail6reduce28DeviceReduceSingleTileKernelINS2_10policy_hubIN4cuda3std3__45tupleIJblEEEjN6thrust24THRUST_300001_SM_1000_NS8cuda_cub9__find_if7functorIS9_EEE10Policy1000ENSB_12zip_iteratorINS8_IJNSD_26transform_input_iterator_tIbNSI_INS8_IJNSB_6detail15normal_iteratorINSB_10device_ptrIiEEEESO_EEEEENSK_22tuple_binary_predicateINS7_4lessIiEEEEEENSB_17counting_iteratorIlNSB_11use_defaultESX_SX_EEEEEEEPS9_jSF_S9_S9_NS7_10__identityEEEvT0_T1_T2_T3_T4_T6_E12temp_storage+96];
	setp.eq.s16 	%p143, %rs211, 0;
	setp.eq.s16 	%p144, %rs212, 0;
	min.s64 	%rd287, %rd286, %rd285;
	selp.b16 	%rs213, %rs210, 1, %p144;
	selp.b16 	%rs214, %rs212, %rs213, %p143;
	and.b16  	%rs215, %rs214, 255;
	selp.b64 	%rd288, %rd285, %rd287, %p144;
	selp.b64 	%rd289, %rd286, %rd288, %p143;
	ld.shared.u8 	%rs216, [_ZZN3cub18CUB_300001_SM_10006detail6reduce28DeviceReduceSingleTileKernelINS2_10policy_hubIN4cuda3std3__45tupleIJblEEEjN6thrust24THRUST_300001_SM_1000_NS8cuda_cub9__find_if7functorIS9_EEE10Policy1000ENSB_12zip_iteratorINS8_IJNSD_26transform_input_iterator_tIbNSI_INS8_IJNSB_6detail15normal_iteratorINSB_10device_ptrIiEEEESO_EEEEENSK_22tuple_binary_predicateINS7_4lessIiEEEEEENSB_17counting_iteratorIlNSB_11use_defaultESX_SX_EEEEEEEPS9_jSF_S9_S9_NS7_10__identityEEEvT0_T1_T2_T3_T4_T6_E12temp_storage+104];
	ld.shared.u64 	%rd290, [_ZZN3cub18CUB_300001_SM_10006detail6reduce28DeviceReduceSingleTileKernelINS2_10policy_hubIN4cuda3std3__45tupleIJblEEEjN6thrust24THRUST_300001_SM_1000_NS8cuda_cub9__find_if7functorIS9_EEE10Policy1000ENSB_12zip_iteratorINS8_IJNSD_26transform_input_iterator_tIbNSI_INS8_IJNSB_6detail15normal_iteratorINSB_10device_ptrIiEEEESO_EEEEENSK_22tuple_binary_predicateINS7_4lessIiEEEEEENSB_17counting_iteratorIlNSB_11use_defaultESX_SX_EEEEEEEPS9_jSF_S9_S9_NS7_10__identityEEEvT0_T1_T2_T3_T4_T6_E12temp_storage+112];
	setp.eq.s16 	%p145, %rs215, 0;
	setp.eq.s16 	%p146, %rs216, 0;
	min.s64 	%rd291, %rd290, %rd289;
	selp.b16 	%rs217, %rs214, 1, %p146;
	selp.b16 	%rs218, %rs216, %rs217, %p145;
	and.b16  	%rs219, %rs218, 255;
	selp.b64 	%rd292, %rd289, %rd291, %p146;
	selp.b64 	%rd293, %rd290, %rd292, %p145;
	ld.shared.u8 	%rs220, [_ZZN3cub18CUB_300001_SM_10006detail6reduce28DeviceReduceSingleTileKernelINS2_10policy_hubIN4cuda3std3__45tupleIJblEEEjN6thrust24THRUST_300001_SM_1000_NS8cuda_cub9__find_if7functorIS9_EEE10Policy1000ENSB_12zip_iteratorINS8_IJNSD_26transform_input_iterator_tIbNSI_INS8_IJNSB_6detail15normal_iteratorINSB_10device_ptrIiEEEESO_EEEEENSK_22tuple_binary_predicateINS7_4lessIiEEEEEENSB_17counting_iteratorIlNSB_11use_defaultESX_SX_EEEEEEEPS9_jSF_S9_S9_NS7_10__identityEEEvT0_T1_T2_T3_T4_T6_E12temp_storage+120];
	ld.shared.u64 	%rd294, [_ZZN3cub18CUB_300001_SM_10006detail6reduce28DeviceReduceSingleTileKernelINS2_10policy_hubIN4cuda3std3__45tupleIJblEEEjN6thrust24THRUST_300001_SM_1000_NS8cuda_cub9__find_if7functorIS9_EEE10Policy1000ENSB_12zip_iteratorINS8_IJNSD_26transform_input_iterator_tIbNSI_INS8_IJNSB_6detail15normal_iteratorINSB_10device_ptrIiEEEESO_EEEEENSK_22tuple_binary_predicateINS7_4lessIiEEEEEENSB_17counting_iteratorIlNSB_11use_defaultESX_SX_EEEEEEEPS9_jSF_S9_S9_NS7_10__identityEEEvT0_T1_T2_T3_T4_T6_E12temp_storage+128];
	setp.eq.s16 	%p147, %rs219, 0;
	setp.eq.s16 	%p148, %rs220, 0;
	min.s64 	%rd295, %rd294, %rd293;
	selp.b16 	%rs221, %rs218, 1, %p148;
	selp.b16 	%rs383, %rs220, %rs221, %p147;
	selp.b64 	%rd296, %rd293, %rd295, %p148;
	selp.b64 	%rd441, %rd294, %rd296, %p147;
$L__BB3_121:
	mov.u32 	%r509, %tid.x;
	setp.ne.s32 	%p325, %r509, 0;
	@%p325 bra 	$L__BB3_123;
	setp.eq.s16 	%p326, %rs100, 0;
	and.b16  	%rs371, %rs383, 255;
	setp.eq.s16 	%p327, %rs371, 0;
	min.s64 	%rd429, %rd441, %rd117;
	selp.b16 	%rs372, %rs100, 1, %p327;
	selp.b16 	%rs373, %rs383, %rs372, %p326;
	selp.b64 	%rd430, %rd117, %rd429, %p327;
	selp.b64 	%rd431, %rd441, %rd430, %p326;
	st.global.u8 	[%rd1], %rs373;
	st.global.u64 	[%rd1+8], %rd431;
$L__BB3_123:
	ret;

}
	// .globl	_ZN3cub18CUB_300001_SM_10006detail6reduce18DeviceReduceKernelINS2_10policy_hubIN4cuda3std3__45tupleIJblEEEjN6thrust24THRUST_300001_SM_1000_NS8cuda_cub9__find_if7functorIS9_EEE10Policy1000ENSB_12zip_iteratorINS8_IJNSD_26transform_input_iterator_tIbNSI_INS8_IJNSB_6detail15normal_iteratorINSB_10device_ptrIiEEEESO_EEEEENSK_22tuple_binary_predicateINS7_4lessIiEEEEEENSB_17counting_iteratorIlNSB_11use_defaultESX_SX_EEEEEEEjSF_S9_NS7_10__identityEEEvT0_PT3_T1_NS0_13GridEvenShareIS15_EET2_T4_
.visible .entry _ZN3cub18CUB_300001_SM_10006detail6reduce18DeviceReduceKernelINS2_10policy_hubIN4cuda3std3__45tupleIJblEEEjN6thrust24THRUST_300001_SM_1000_NS8cuda_cub9__find_if7functorIS9_EEE10Policy1000ENSB_12zip_iteratorINS8_IJNSD_26transform_input_iterator_tIbNSI_INS8_IJNSB_6detail15normal_iteratorINSB_10device_ptrIiEEEESO_EEEEENSK_22tuple_binary_predicateINS7_4lessIiEEEEEENSB_17counting_iteratorIlNSB_11use_defaultESX_SX_EEEEEEEjSF_S9_NS7_10__identityEEEvT0_PT3_T1_NS0_13GridEvenShareIS15_EET2_T4_(
	.param .align 8 .b8 _ZN3cub18CUB_300001_SM_10006detail6reduce18DeviceReduceKernelINS2_10policy_hubIN4cuda3std3__45tupleIJblEEEjN6thrust24THRUST_300001_SM_1000_NS8cuda_cub9__find_if7functorIS9_EEE10Policy1000ENSB_12zip_iteratorINS8_IJNSD_26transform_input_iterator_tIbNSI_INS8_IJNSB_6detail15normal_iteratorINSB_10device_ptrIiEEEESO_EEEEENSK_22tuple_binary_predicateINS7_4lessIiEEEEEENSB_17counting_iteratorIlNSB_11use_defaultESX_SX_EEEEEEEjSF_S9_NS7_10__identityEEEvT0_PT3_T1_NS0_13GridEvenShareIS15_EET2_T4__param_0[32],
	.param .u64 .ptr .align 1 _ZN3cub18CUB_300001_SM_10006detail6reduce18DeviceReduceKernelINS2_10policy_hubIN4cuda3std3__45tupleIJblEEEjN6thrust24THRUST_300001_SM_1000_NS8cuda_cub9__find_if7functorIS9_EEE10Policy1000ENSB_12zip_iteratorINS8_IJNSD_26transform_input_iterator_tIbNSI_INS8_IJNSB_6detail15normal_iteratorINSB_10device_ptrIiEEEESO_EEEEENSK_22tuple_binary_predicateINS7_4lessIiEEEEEENSB_17counting_iteratorIlNSB_11use_defaultESX_SX_EEEEEEEjSF_S9_NS7_10__identityEEEvT0_PT3_T1_NS0_13GridEvenShareIS15_EET2_T4__param_1,
	.param .u32 _ZN3cub18CUB_300001_SM_10006detail6reduce18DeviceReduceKernelINS2_10policy_hubIN4cuda3std3__45tupleIJblEEEjN6thrust24THRUST_300001_SM_1000_NS8cuda_cub9__find_if7functorIS9_EEE10Policy1000ENSB_12zip_iteratorINS8_IJNSD_26transform_input_iterator_tIbNSI_INS8_IJNSB_6detail15normal_iteratorINSB_10device_ptrIiEEEESO_EEEEENSK_22tuple_binary_predicateINS7_4lessIiEEEEEENSB_17counting_iteratorIlNSB_11use_defaultESX_SX_EEEEEEEjSF_S9_NS7_10__identityEEEvT0_PT3_T1_NS0_13GridEvenShareIS15_EET2_T4__param_2,
	.param .align 4 .b8 _ZN3cub18CUB_300001_SM_10006detail6reduce18DeviceReduceKernelINS2_10policy_hubIN4cuda3std3__45tupleIJblEEEjN6thrust24THRUST_300001_SM_1000_NS8cuda_cub9__find_if7functorIS9_EEE10Policy1000ENSB_12zip_iteratorINS8_IJNSD_26transform_input_iterator_tIbNSI_INS8_IJNSB_6detail15normal_iteratorINSB_10device_ptrIiEEEESO_EEEEENSK_22tuple_binary_predicateINS7_4lessIiEEEEEENSB_17counting_iteratorIlNSB_11use_defaultESX_SX_EEEEEEEjSF_S9_NS7_10__identityEEEvT0_PT3_T1_NS0_13GridEvenShareIS15_EET2_T4__param_3[40],
	.param .align 1 .b8 _ZN3cub18CUB_300001_SM_10006detail6reduce18DeviceReduceKernelINS2_10policy_hubIN4cuda3std3__45tupleIJblEEEjN6thrust24THRUST_300001_SM_1000_NS8cuda_cub9__find_if7functorIS9_EEE10Policy1000ENSB_12zip_iteratorINS8_IJNSD_26transform_input_iterator_tIbNSI_INS8_IJNSB_6detail15normal_iteratorINSB_10device_ptrIiEEEESO_EEEEENSK_22tuple_binary_predicateINS7_4lessIiEEEEEENSB_17counting_iteratorIlNSB_11use_defaultESX_SX_EEEEEEEjSF_S9_NS7_10__identityEEEvT0_PT3_T1_NS0_13GridEvenShareIS15_EET2_T4__param_4[1],
	.param .align 1 .b8 _ZN3cub18CUB_300001_SM_10006detail6reduce18DeviceReduceKernelINS2_10policy_hubIN4cuda3std3__45tupleIJblEEEjN6thrust24THRUST_300001_SM_1000_NS8cuda_cub9__find_if7functorIS9_EEE10Policy1000ENSB_12zip_iteratorINS8_IJNSD_26transform_input_iterator_tIbNSI_INS8_IJNSB_6detail15normal_iteratorINSB_10device_ptrIiEEEESO_EEEEENSK_22tuple_binary_predicateINS7_4lessIiEEEEEENSB_17counting_iteratorIlNSB_11use_defaultESX_SX_EEEEEEEjSF_S9_NS7_10__identityEEEvT0_PT3_T1_NS0_13GridEvenShareIS15_EET2_T4__param_5[1]
)
.maxntid 256
{
	.reg .pred 	%p<325>;
	.reg .b16 	%rs<408>;
	.reg .b32 	%r<568>;
	.reg .b64 	%rd<513>;
	// demoted variable
	.shared .align 8 .b8 _ZZN3cub18CUB_300001_SM_10006detail6reduce18DeviceReduceKernelINS2_10policy_hubIN4cuda3std3__45tupleIJblEEEjN6thrust24THRUST_300001_SM_1000_NS8cuda_cub9__find_if7functorIS9_EEE10Policy1000ENSB_12zip_iteratorINS8_IJNSD_26transform_input_iterator_tIbNSI_INS8_IJNSB_6detail15normal_iteratorINSB_10device_ptrIiEEEESO_EEEEENSK_22tuple_binary_predicateINS7_4lessIiEEEEEENSB_17counting_iteratorIlNSB_11use_defaultESX_SX_EEEEEEEjSF_S9_NS7_10__identityEEEvT0_PT3_T1_NS0_13GridEvenShareIS15_EET2_T4_E12temp_storage[152];
	ld.param.u64 	%rd112, [_ZN3cub18CUB_300001_SM_10006detail6reduce18DeviceReduceKernelINS2_10policy_hubIN4cuda3std3__45tupleIJblEEEjN6thrust24THRUST_300001_SM_1000_NS8cuda_cub9__find_if7functorIS9_EEE10Policy1000ENSB_12zip_iteratorINS8_IJNSD_26transform_input_iterator_tIbNSI_INS8_IJNSB_6detail15normal_iteratorINSB_10device_ptrIiEEEESO_EEEEENSK_22tuple_binary_predicateINS7_4lessIiEEEEEENSB_17counting_iteratorIlNSB_11use_defaultESX_SX_EEEEEEEjSF_S9_NS7_10__identityEEEvT0_PT3_T1_NS0_13GridEvenShareIS15_EET2_T4__param_0+24];
	ld.param.u32 	%r2, [_ZN3cub18CUB_300001_SM_10006detail6reduce18DeviceReduceKernelINS2_10policy_hubIN4cuda3std3__45tupleIJblEEEjN6thrust24THRUST_300001_SM_1000_NS8cuda_cub9__find_if7functorIS9_EEE10Policy1000ENSB_12zip_iteratorINS8_IJNSD_26transform_input_iterator_tIbNSI_INS8_IJNSB_6detail15normal_iteratorINSB_10device_ptrIiEEEESO_EEEEENSK_22tuple_binary_predicateINS7_4lessIiEEEEEENSB_17counting_iteratorIlNSB_11use_defaultESX_SX_EEEEEEEjSF_S9_NS7_10__identityEEEvT0_PT3_T1_NS0_13GridEvenShareIS15_EET2_T4__param_3+24];
	ld.param.u32 	%r1, [_ZN3cub18CUB_300001_SM_10006detail6reduce18DeviceReduceKernelINS2_10policy_hubIN4cuda3std3__45tupleIJblEEEjN6thrust24THRUST_300001_SM_1000_NS8cuda_cub9__find_if7functorIS9_EEE10Policy1000ENSB_12zip_iteratorINS8_IJNSD_26transform_input_iterator_tIbNSI_INS8_IJNSB_6detail15normal_iteratorINSB_10device_ptrIiEEEESO_EEEEENSK_22tuple_binary_predicateINS7_4lessIiEEEEEENSB_17counting_iteratorIlNSB_11use_defaultESX_SX_EEEEEEEjSF_S9_NS7_10__identityEEEvT0_PT3_T1_NS0_13GridEvenShareIS15_EET2_T4__param_3+20];
	ld.param.u64 	%rd111, [_ZN3cub18CUB_300001_SM_10006detail6reduce18DeviceReduceKernelINS2_10policy_hubIN4cuda3std3__45tupleIJblEEEjN6thrust24THRUST_300001_SM_1000_NS8cuda_cub9__find_if7functorIS9_EEE10Policy1000ENSB_12zip_iteratorINS8_IJNSD_26transform_input_iterator_tIbNSI_INS8_IJNSB_6detail15normal_iteratorINSB_10device_ptrIiEEEESO_EEEEENSK_22tuple_binary_predicateINS7_4lessIiEEEEEENSB_17counting_iteratorIlNSB_11use_defaultESX_SX_EEEEEEEjSF_S9_NS7_10__identityEEEvT0_PT3_T1_NS0_13GridEvenShareIS15_EET2_T4__param_0+8];
	ld.param.u64 	%rd110, [_ZN3cub18CUB_300001_SM_10006detail6reduce18DeviceReduceKernelINS2_10policy_hubIN4cuda3std3__45tupleIJblEEEjN6thrust24THRUST_300001_SM_1000_NS8cuda_cub9__find_if7functorIS9_EEE10Policy1000ENSB_12zip_iteratorINS8_IJNSD_26transform_input_iterator_tIbNSI_INS8_IJNSB_6detail15normal_iteratorINSB_10device_ptrIiEEEESO_EEEEENSK_22tuple_binary_predicateINS7_4lessIiEEEEEENSB_17counting_iteratorIlNSB_11use_defaultESX_SX_EEEEEEEjSF_S9_NS7_10__identityEEEvT0_PT3_T1_NS0_13GridEvenShareIS15_EET2_T4__param_0];
	cvta.to.global.u64 	%rd1, %rd110;
	cvta.to.global.u64 	%rd2, %rd111;
	mov.u32 	%r3, %ctaid.x;
	shl.b32 	%r4, %r3, 10;
	sub.s32 	%r5, %r1, %r4;
	setp.gt.u32 	%p1, %r5, 1023;
	@%p1 bra 	$L__BB4_78;
	mov.u32 	%r6, %tid.x;
	setp.ge.u32 	%p148, %r6, %r5;
	mov.b16 	%rs377, 0;
	mov.b64 	%rd482, 0;
	mov.u32 	%r555, %r6;
	@%p148 bra 	$L__BB4_3;
	add.s32 	%r269, %r4, %r6;
	cvt.u64.u32 	%rd298, %r269;
	mul.wide.u32 	%rd299, %r269, 4;
	add.s64 	%rd300, %rd1, %rd299;
	add.s64 	%rd301, %rd2, %rd299;
	add.s64 	%rd482, %rd112, %rd298;
	ld.global.u32 	%r270, [%rd300];
	ld.global.u32 	%r271, [%rd301];
	setp.lt.s32 	%p149, %r270, %r271;
	selp.u16 	%rs377, 1, 0, %p149;
	add.s32 	%r555, %r6, 256;
$L__BB4_3:
	setp.ge.u32 	%p150, %r555, %r5;
	@%p150 bra 	$L__BB4_16;
	not.b32 	%r272, %r555;
	add.s32 	%r9, %r1, %r272;
	sub.s32 	%r273, %r9, %r4;
	shr.u32 	%r274, %r273, 8;
	add.s32 	%r10, %r274, 1;
	and.b32  	%r11, %r10, 7;
	setp.lt.u32 	%p151, %r273, 1792;
	@%p151 bra 	$L__BB4_8;
	add.s32 	%r554, %r555, 1024;
	add.s32 	%r553, %r555, %r4;
	and.b32  	%r275, %r10, 33554424;
	neg.s32 	%r552, %r275;
$L__BB4_6:
	.pragma "nounroll";
	cvt.u64.u32 	%rd303, %r553;
	mul.wide.u32 	%rd304, %r553, 4;
	add.s64 	%rd305, %rd1, %rd304;
	add.s64 	%rd306, %rd2, %rd304;
	add.s64 	%rd307, %rd112, %rd303;
	ld.global.u32 	%r276, [%rd305];
	ld.global.u32 	%r277, [%rd306];
	setp.lt.s32 	%p152, %r276, %r277;
	selp.u16 	%rs222, 1, 0, %p152;
	and.b16  	%rs223, %rs377, 255;
	setp.ne.s16 	%p154, %rs223, 0;
	and.pred  	%p155, %p154, %p152;
	min.s64 	%rd308, %rd307, %rd482;
	setp.eq.s16 	%p156, %rs223, 0;
	selp.b64 	%rd309, %rd307, %rd482, %p156;
	selp.b16 	%rs224, %rs222, %rs377, %p156;
	selp.b64 	%rd310, %rd308, %rd309, %p155;
	selp.b16 	%rs225, 1, %rs224, %p155;
	and.b16  	%rs226, %rs225, 255;
	add.s32 	%r278, %r553, 256;
	cvt.u64.u32 	%rd311, %r278;
	mul.wide.u32 	%rd312, %r278, 4;
	add.s64 	%rd313, %rd1, %rd312;
	add.s64 	%rd314, %rd2, %rd312;
	add.s64 	%rd315, %rd112, %rd311;
	ld.global.u32 	%r279, [%rd313];
	ld.global.u32 	%r280, [%rd314];
	setp.lt.s32 	%p157, %r279, %r280;
	selp.u16 	%rs227, 1, 0, %p157;
	setp.ne.s16 	%p159, %rs226, 0;
	and.pred  	%p160, %p159, %p157;
	min.s64 	%rd316, %rd315, %rd310;
	setp.eq.s16 	%p161, %rs226, 0;
	selp.b64 	%rd317, %rd315, %rd310, %p161;
	selp.b16 	%rs228, %rs227, %rs225, %p161;
	selp.b64 	%rd318, %rd316, %rd317, %p160;
	selp.b16 	%rs229, 1, %rs228, %p160;
	and.b16  	%rs230, %rs229, 255;
	add.s32 	%r281, %r553, 512;
	cvt.u64.u32 	%rd319, %r281;
	mul.wide.u32 	%rd320, %r281, 4;
	add.s64 	%rd321, %rd1, %rd320;
	add.s64 	%rd322, %rd2, %rd320;
	add.s64 	%rd323, %rd112, %rd319;
	ld.global.u32 	%r282, [%rd321];
	ld.global.u32 	%r283, [%rd322];
	setp.lt.s32 	%p162, %r282, %r283;
	selp.u16 	%rs231, 1, 0, %p162;
	setp.ne.s16 	%p164, %rs230, 0;
	and.pred  	%p165, %p164, %p162;
	min.s64 	%rd324, %rd323, %rd318;
	setp.eq.s16 	%p166, %rs230, 0;
	selp.b64 	%rd325, %rd323, %rd318, %p166;
	selp.b16 	%rs232, %rs231, %rs229, %p166;
	selp.b64 	%rd326, %rd324, %rd325, %p165;
	selp.b16 	%rs233, 1, %rs232, %p165;
	and.b16  	%rs234, %rs233, 255;
	add.s32 	%r284, %r553, 768;
	cvt.u64.u32 	%rd327, %r284;
	mul.wide.u32 	%rd328, %r284, 4;
	add.s64 	%rd329, %rd1, %rd328;
	add.s64 	%rd330, %rd2, %rd328;
	add.s64 	%rd331, %rd112, %rd327;
	ld.global.u32 	%r285, [%rd329];
	ld.global.u32 	%r286, [%rd330];
	setp.lt.s32 	%p167, %r285, %r286;
	selp.u16 	%rs235, 1, 0, %p167;
	setp.ne.s16 	%p169, %rs234, 0;
	and.pred  	%p170, %p169, %p167;
	min.s64 	%rd332, %rd331, %rd326;
	setp.eq.s16 	%p171, %rs234, 0;
	selp.b64 	%rd333, %rd331, %rd326, %p171;
	selp.b16 	%rs236, %rs235, %rs233, %p171;
	selp.b64 	%rd334, %rd332, %rd333, %p170;
	selp.b16 	%rs237, 1, %rs236, %p170;
	and.b16  	%rs238, %rs237, 255;
	add.s32 	%r287, %r553, 1024;
	cvt.u64.u32 	%rd335, %r287;
	mul.wide.u32 	%rd336, %r287, 4;
	add.s64 	%rd337, %rd1, %rd336;
	add.s64 	%rd338, %rd2, %rd336;
	add.s64 	%rd339, %rd112, %rd335;
	ld.global.u32 	%r288, [%rd337];
	ld.global.u32 	%r289, [%rd338];
	setp.lt.s32 	%p172, %r288, %r289;
	selp.u16 	%rs239, 1, 0, %p172;
	setp.ne.s16 	%p174, %rs238, 0;
	and.pred  	%p175, %p174, %p172;
	min.s64 	%rd340, %rd339, %rd334;
	setp.eq.s16 	%p176, %rs238, 0;
	selp.b64 	%rd341, %rd339, %rd334, %p176;
	selp.b16 	%rs240, %rs239, %rs237, %p176;
	selp.b64 	%rd342, %rd340, %rd341, %p175;
	selp.b16 	%rs241, 1, %rs240, %p175;
	and.b16  	%rs242, %rs241, 255;
	add.s32 	%r290, %r553, 1280;
	cvt.u64.u32 	%rd343, %r290;
	mul.wide.u32 	%rd344, %r290, 4;
	add.s64 	%rd345, %rd1, %rd344;
	add.s64 	%rd346, %rd2, %rd344;
	add.s64 	%rd347, %rd112, %rd343;
	ld.global.u32 	%r291, [%rd345];
	ld.global.u32 	%r292, [%rd346];
	setp.lt.s32 	%p177, %r291, %r292;
	selp.u16 	%rs243, 1, 0, %p177;
	setp.ne.s16 	%p179, %rs242, 0;
	and.pred  	%p180, %p179, %p177;
	min.s64 	%rd348, %rd347, %rd342;
	setp.eq.s16 	%p181, %rs242, 0;
	selp.b64 	%rd349, %rd347, %rd342, %p181;
	selp.b16 	%rs244, %rs243, %rs241, %p181;
	selp.b64 	%rd350, %rd348, %rd349, %p180;
	selp.b16 	%rs245, 1, %rs244, %p180;
	and.b16  	%rs246, %rs245, 255;
	add.s32 	%r293, %r553, 1536;
	cvt.u64.u32 	%rd351, %r293;
	mul.wide.u32 	%rd352, %r293, 4;
	add.s64 	%rd353, %rd1, %rd352;
	add.s64 	%rd354, %rd2, %rd352;
	add.s64 	%rd355, %rd112, %rd351;
	ld.global.u32 	%r294, [%rd353];
	ld.global.u32 	%r295, [%rd354];
	setp.lt.s32 	%p182, %r294, %r295;
	selp.u16 	%rs247, 1, 0, %p182;
	setp.ne.s16 	%p184, %rs246, 0;
	and.pred  	%p185, %p184, %p182;
	min.s64 	%rd356, %rd355, %rd350;
	setp.eq.s16 	%p186, %rs246, 0;
	selp.b64 	%rd357, %rd355, %rd350, %p186;
	selp.b16 	%rs248, %rs247, %rs245, %p186;
	selp.b64 	%rd358, %rd356, %rd357, %p185;
	selp.b16 	%rs249, 1, %rs248, %p185;
	and.b16  	%rs250, %rs249, 255;
	add.s32 	%r296, %r553, 1792;
	cvt.u64.u32 	%rd359, %r296;
	mul.wide.u32 	%rd360, %r296, 4;
	add.s64 	%rd361, %rd1, %rd360;
	add.s64 	%rd362, %rd2, %rd360;
	add.s64 	%rd363, %rd112, %rd359;
	ld.global.u32 	%r297, [%rd361];
	ld.global.u32 	%r298, [%rd362];
	setp.lt.s32 	%p187, %r297, %r298;
	selp.u16 	%rs251, 1, 0, %p187;
	setp.ne.s16 	%p189, %rs250, 0;
	and.pred  	%p190, %p189, %p187;
	min.s64 	%rd364, %rd363, %rd358;
	setp.eq.s16 	%p191, %rs250, 0;
	selp.b64 	%rd365, %rd363, %rd358, %p191;
	selp.b16 	%rs252, %rs251, %rs249, %p191;
	selp.b64 	%rd482, %rd364, %rd365, %p190;
	selp.b16 	%rs377, 1, %rs252, %p190;
	add.s32 	%r554, %r554, 2048;
	add.s32 	%r553, %r553, 2048;
	add.s32 	%r552, %r552, 8;
	setp.ne.s32 	%p192, %r552, 0;
	@%p192 bra 	$L__BB4_6;
	add.s32 	%r555, %r554, -1024;
$L__BB4_8:
	setp.eq.s32 	%p193, %r11, 0;
	@%p193 bra 	$L__BB4_16;
	setp.lt.u32 	%p194, %r11, 4;
	@%p194 bra 	$L__BB4_11;
	add.s32 	%r299, %r4, %r555;
	cvt.u64.u32 	%rd367, %r299;
	mul.wide.u32 	%rd368, %r299, 4;
	add.s64 	%rd369, %rd1, %rd368;
	add.s64 	%rd370, %rd2, %rd368;
	add.s64 	%rd371, %rd112, %rd367;
	ld.global.u32 	%r300, [%rd369];
	ld.global.u32 	%r301, [%rd370];
	setp.lt.s32 	%p195, %r300, %r301;
	selp.u16 	%rs254, 1, 0, %p195;
	and.b16  	%rs255, %rs377, 255;
	setp.ne.s16 	%p197, %rs255, 0;
	and.pred  	%p198, %p197, %p195;
	min.s64 	%rd372, %rd371, %rd482;
	setp.eq.s16 	%p199, %rs255, 0;
	selp.b64 	%rd373, %rd371, %rd482, %p199;
	selp.b16 	%rs256, %rs254, %rs377, %p199;
	selp.b64 	%rd374, %rd372, %rd373, %p198;
	selp.b16 	%rs257, 1, %rs256, %p198;
	and.b16  	%rs258, %rs257, 255;
	add.s32 	%r302, %r299, 256;
	cvt.u64.u32 	%rd375, %r302;
	mul.wide.u32 	%rd376, %r302, 4;
	add.s64 	%rd377, %rd1, %rd376;
	add.s64 	%rd378, %rd2, %rd376;
	add.s64 	%rd379, %rd112, %rd375;
	ld.global.u32 	%r303, [%rd377];
	ld.global.u32 	%r304, [%rd378];
	setp.lt.s32 	%p200, %r303, %r304;
	selp.u16 	%rs259, 1, 0, %p200;
	setp.ne.s16 	%p202, %rs258, 0;
	and.pred  	%p203, %p202, %p200;
	min.s64 	%rd380, %rd379, %rd374;
	setp.eq.s16 	%p204, %rs258, 0;
	selp.b64 	%rd381, %rd379, %rd374, %p204;
	selp.b16 	%rs260, %rs259, %rs257, %p204;
	selp.b64 	%rd382, %rd380, %rd381, %p203;
	selp.b16 	%rs261, 1, %rs260, %p203;
	and.b16  	%rs262, %rs261, 255;
	add.s32 	%r305, %r299, 512;
	cvt.u64.u32 	%rd383, %r305;
	mul.wide.u32 	%rd384, %r305, 4;
	add.s64 	%rd385, %rd1, %rd384;
	add.s64 	%rd386, %rd2, %rd384;
	add.s64 	%rd387, %rd112, %rd383;
	ld.global.u32 	%r306, [%rd385];
	ld.global.u32 	%r307, [%rd386];
	setp.lt.s32 	%p205, %r306, %r307;
	selp.u16 	%rs263, 1, 0, %p205;
	setp.ne.s16 	%p207, %rs262, 0;
	and.pred  	%p208, %p207, %p205;
	min.s64 	%rd388, %rd387, %rd382;
	setp.eq.s16 	%p209, %rs262, 0;
	selp.b64 	%rd389, %rd387, %rd382, %p209;
	selp.b16 	%rs264, %rs263, %rs261, %p209;
	selp.b64 	%rd390, %rd388, %rd389, %p208;
	selp.b16 	%rs265, 1, %rs264, %p208;
	and.b16  	%rs266, %rs265, 255;
	add.s32 	%r308, %r299, 768;
	cvt.u64.u32 	%rd391, %r308;
	mul.wide.u32 	%rd392, %r308, 4;
	add.s64 	%rd393, %rd1, %rd392;
	add.s64 	%rd394, %rd2, %rd392;
	add.s64 	%rd395, %rd112, %rd391;
	ld.global.u32 	%r309, [%rd393];
	ld.global.u32 	%r310, [%rd394];
	setp.lt.s32 	%p210, %r309, %r310;
	selp.u16 	%rs267, 1, 0, %p210;
	setp.ne.s16 	%p212, %rs266, 0;
	and.pred  	%p213, %p212, %p210;
	min.s64 	%rd396, %rd395, %rd390;
	setp.eq.s16 	%p214, %rs266, 0;
	selp.b64 	%rd397, %rd395, %rd390, %p214;
	selp.b16 	%rs268, %rs267, %rs265, %p214;
	selp.b64 	%rd482, %rd396, %rd397, %p213;
	selp.b16 	%rs377, 1, %rs268, %p213;
	add.s32 	%r555, %r555, 1024;
$L__BB4_11:
	and.b32  	%r311, %r10, 3;
	setp.eq.s32 	%p215, %r311, 0;
	@%p215 bra 	$L__BB4_16;
	setp.eq.s32 	%p216, %r311, 1;
	@%p216 bra 	$L__BB4_14;
	add.s32 	%r312, %r4, %r555;
	cvt.u64.u32 	%rd399, %r312;
	mul.wide.u32 	%rd400, %r312, 4;
	add.s64 	%rd401, %rd1, %rd400;
	add.s64 	%rd402, %rd2, %rd400;
	add.s64 	%rd403, %rd112, %rd399;
	ld.global.u32 	%r313, [%rd401];
	ld.global.u32 	%r314, [%rd402];
	setp.lt.s32 	%p217, %r313, %r314;
	selp.u16 	%rs270, 1, 0, %p217;
	and.b16  	%rs271, %rs377, 255;
	setp.ne.s16 	%p219, %rs271, 0;
	and.pred  	%p220, %p219, %p217;
	min.s64 	%rd404, %rd403, %rd482;
	setp.eq.s16 	%p221, %rs271, 0;
	selp.b64 	%rd405, %rd403, %rd482, %p221;
	selp.b16 	%rs272, %rs270, %rs377, %p221;
	selp.b64 	%rd406, %rd404, %rd405, %p220;
	selp.b16 	%rs273, 1, %rs272, %p220;
	and.b16  	%rs274, %rs273, 255;
	add.s32 	%r315, %r312, 256;
	cvt.u64.u32 	%rd407, %r315;
	mul.wide.u32 	%rd408, %r315, 4;
	add.s64 	%rd409, %rd1, %rd408;
	add.s64 	%rd410, %rd2, %rd408;
	add.s64 	%rd411, %rd112, %rd407;
	ld.global.u32 	%r316, [%rd409];
	ld.global.u32 	%r317, [%rd410];
	setp.lt.s32 	%p222, %r316, %r317;
	selp.u16 	%rs275, 1, 0, %p222;
	setp.ne.s16 	%p224, %rs274, 0;
	and.pred  	%p225, %p224, %p222;
	min.s64 	%rd412, %rd411, %rd406;
	setp.eq.s16 	%p226, %rs274, 0;
	selp.b64 	%rd413, %rd411, %rd406, %p226;
	selp.b16 	%rs276, %rs275, %rs273, %p226;
	selp.b64 	%rd482, %rd412, %rd413, %p225;
	selp.b16 	%rs377, 1, %rs276, %p225;
	add.s32 	%r555, %r555, 512;
$L__BB4_14:
	and.b32  	%r318, %r9, 256;
	setp.ne.s32 	%p227, %r318, 0;
	@%p227 bra 	$L__BB4_16;
	add.s32 	%r319, %r4, %r555;
	cvt.u64.u32 	%rd414, %r319;
	mul.wide.u32 	%rd415, %r319, 4;
	add.s64 	%rd416, %rd1, %rd415;
	add.s64 	%rd417, %rd2, %rd415;
	add.s64 	%rd418, %rd112, %rd414;
	ld.global.u32 	%r320, [%rd416];
	ld.global.u32 	%r321, [%rd417];
	setp.lt.s32 	%p228, %r320, %r321;
	selp.u16 	%rs277, 1, 0, %p228;
	and.b16  	%rs278, %rs377, 255;
	setp.ne.s16 	%p230, %rs278, 0;
	and.pred  	%p231, %p230, %p228;
	min.s64 	%rd419, %rd418, %rd482;
	setp.eq.s16 	%p232, %rs278, 0;
	selp.b64 	%rd420, %rd418, %rd482, %p232;
	selp.b16 	%rs279, %rs277, %rs377, %p232;
	selp.b64 	%rd482, %rd419, %rd420, %p231;
	selp.b16 	%rs377, 1, %rs279, %p231;
$L__BB4_16:
	setp.lt.u32 	%p233, %r5, 256;
	@%p233 bra 	$L__BB4_41;
	// begin inline asm
	mov.u32 %r440, %laneid;
	// end inline asm
	cvt.u32.u16 	%r461, %rs377;
	and.b32  	%r442, %r461, 255;
	mov.b32 	%r458, 1;
	mov.b32 	%r459, 31;
	mov.b32 	%r460, -1;
	// begin inline asm
	shfl.sync.down.b32 %r441, %r442, %r458, %r459, %r460;
	// end inline asm
	// begin inline asm
	shfl.sync.down.b32 %r446, %r447, %r458, %r459, %r460;
	// end inline asm
	mov.b64 	{%r452, %r457}, %rd482;
	// begin inline asm
	shfl.sync.down.b32 %r451, %r452, %r458, %r459, %r460;
	// end inline asm
	// begin inline asm
	shfl.sync.down.b32 %r456, %r457, %r458, %r459, %r460;
	// end inline asm
	mov.b64 	%rd18, {%r451, %r456};
	cvt.u16.u32 	%rs15, %r441;
	setp.gt.s32 	%p283, %r440, 30;
	@%p283 bra 	$L__BB4_21;
	and.b16  	%rs321, %rs377, 255;
	setp.eq.s16 	%p284, %rs321, 0;
	and.b16  	%rs322, %rs15, 255;
	setp.eq.s16 	%p285, %rs322, 0;
	or.pred  	%p286, %p284, %p285;
	@%p286 bra 	$L__BB4_20;
	min.s64 	%rd482, %rd18, %rd482;
	mov.b16 	%rs377, 1;
	bra.uni 	$L__BB4_21;
$L__BB4_20:
	setp.eq.s16 	%p287, %rs321, 0;
	selp.b64 	%rd482, %rd18, %rd482, %p287;
	selp.b16 	%rs377, %rs15, %rs377, %p287;
$L__BB4_21:
	cvt.u32.u16 	%r482, %rs377;
	and.b32  	%r463, %r482, 255;
	mov.b32 	%r479, 2;
	mov.b32 	%r480, 31;
	mov.b32 	%r481, -1;
	// begin inline asm
	shfl.sync.down.b32 %r462, %r463, %r479, %r480, %r481;
	// end inline asm
	// begin inline asm
	shfl.sync.down.b32 %r467, %r468, %r479, %r480, %r481;
	// end inline asm
	mov.b64 	{%r473, %r478}, %rd482;
	// begin inline asm
	shfl.sync.down.b32 %r472, %r473, %r479, %r480, %r481;
	// end inline asm
	// begin inline asm
	shfl.sync.down.b32 %r477, %r478, %r479, %r480, %r481;
	// end inline asm
	mov.b64 	%rd22, {%r472, %r477};
	cvt.u16.u32 	%rs18, %r462;
	setp.gt.s32 	%p288, %r440, 29;
	@%p288 bra 	$L__BB4_25;
	and.b16  	%rs325, %rs377, 255;
	setp.eq.s16 	%p289, %rs325, 0;
	and.b16  	%rs326, %rs18, 255;
	setp.eq.s16 	%p290, %rs326, 0;
	or.pred  	%p291, %p289, %p290;
	@%p291 bra 	$L__BB4_24;
	min.s64 	%rd482, %rd22, %rd482;
	mov.b16 	%rs377, 1;
	bra.uni 	$L__BB4_25;
$L__BB4_24:
	setp.eq.s16 	%p292, %rs325, 0;
	selp.b64 	%rd482, %rd22, %rd482, %p292;
	selp.b16 	%rs377, %rs18, %rs377, %p292;
$L__BB4_25:
	cvt.u32.u16 	%r503, %rs377;
	and.b32  	%r484, %r503, 255;
	mov.b32 	%r500, 4;
	mov.b32 	%r501, 31;
	mov.b32 	%r502, -1;
	// begin inline asm
	shfl.sync.down.b32 %r483, %r484, %r500, %r501, %r502;
	// end inline asm
	// begin inline asm
	shfl.sync.down.b32 %r488, %r489, %r500, %r501, %r502;
	// end inline asm
	mov.b64 	{%r494, %r499}, %rd482;
	// begin inline asm
	shfl.sync.down.b32 %r493, %r494, %r500, %r501, %r502;
	// end inline asm
	// begin inline asm
	shfl.sync.down.b32 %r498, %r499, %r500, %r501, %r502;
	// end inline asm
	mov.b64 	%rd26, {%r493, %r498};
	cvt.u16.u32 	%rs21, %r483;
	setp.gt.s32 	%p293, %r440, 27;
	@%p293 bra 	$L__BB4_29;
	and.b16  	%rs329, %rs377, 255;
	setp.eq.s16 	%p294, %rs329, 0;
	and.b16  	%rs330, %rs21, 255;
	setp.eq.s16 	%p295, %rs330, 0;
	or.pred  	%p296, %p294, %p295;
	@%p296 bra 	$L__BB4_28;
	min.s64 	%rd482, %rd26, %rd482;
	mov.b16 	%rs377, 1;
	bra.uni 	$L__BB4_29;
$L__BB4_28:
	setp.eq.s16 	%p297, %rs329, 0;
	selp.b64 	%rd482, %rd26, %rd482, %p297;
	selp.b16 	%rs377, %rs21, %rs377, %p297;
$L__BB4_29:
	cvt.u32.u16 	%r524, %rs377;
	and.b32  	%r505, %r524, 255;
	mov.b32 	%r521, 8;
	mov.b32 	%r522, 31;
	mov.b32 	%r523, -1;
	// begin inline asm
	shfl.sync.down.b32 %r504, %r505, %r521, %r522, %r523;
	// end inline asm
	// begin inline asm
	shfl.sync.down.b32 %r509, %r510, %r521, %r522, %r523;
	// end inline asm
	mov.b64 	{%r515, %r520}, %rd482;
	// begin inline asm
	shfl.sync.down.b32 %r514, %r515, %r521, %r522, %r523;
	// end inline asm
	// begin inline asm
	shfl.sync.down.b32 %r519, %r520, %r521, %r522, %r523;
	// end inline asm
	mov.b64 	%rd30, {%r514, %r519};
	cvt.u16.u32 	%rs24, %r504;
	setp.gt.s32 	%p298, %r440, 23;
	@%p298 bra 	$L__BB4_33;
	and.b16  	%rs333, %rs377, 255;
	setp.eq.s16 	%p299, %rs333, 0;
	and.b16  	%rs334, %rs24, 255;
	setp.eq.s16 	%p300, %rs334, 0;
	or.pred  	%p301, %p299, %p300;
	@%p301 bra 	$L__BB4_32;
	min.s64 	%rd482, %rd30, %rd482;
	mov.b16 	%rs377, 1;
	bra.uni 	$L__BB4_33;
$L__BB4_32:
	setp.eq.s16 	%p302, %rs333, 0;
	selp.b16 	%rs377, %rs24, %rs377, %p302;
	selp.b64 	%rd482, %rd30, %rd482, %p302;
$L__BB4_33:
	cvt.u32.u16 	%r545, %rs377;
	and.b32  	%r526, %r545, 255;
	mov.b32 	%r542, 16;
	mov.b32 	%r543, 31;
	mov.b32 	%r544, -1;
	// begin inline asm
	shfl.sync.down.b32 %r525, %r526, %r542, %r543, %r544;
	// end inline asm
	// begin inline asm
	shfl.sync.down.b32 %r530, %r531, %r542, %r543, %r544;
	// end inline asm
	mov.b64 	{%r536, %r541}, %rd482;
	// begin inline asm
	shfl.sync.down.b32 %r535, %r536, %r542, %r543, %r544;
	// end inline asm
	// begin inline asm
	shfl.sync.down.b32 %r540, %r541, %r542, %r543, %r544;
	// end inline asm
	mov.b64 	%rd34, {%r535, %r540};
	cvt.u16.u32 	%rs27, %r525;
	setp.gt.s32 	%p303, %r440, 15;
	@%p303 bra 	$L__BB4_37;
	and.b16  	%rs337, %rs377, 255;
	setp.eq.s16 	%p304, %rs337, 0;
	and.b16  	%rs338, %rs27, 255;
	setp.eq.s16 	%p305, %rs338, 0;
	or.pred  	%p306, %p304, %p305;
	@%p306 bra 	$L__BB4_36;
	min.s64 	%rd482, %rd34, %rd482;
	mov.b16 	%rs377, 1;
	bra.uni 	$L__BB4_37;
$L__BB4_36:
	setp.eq.s16 	%p307, %rs337, 0;
	selp.b16 	%rs377, %rs27, %rs377, %p307;
	selp.b64 	%rd482, %rd34, %rd482, %p307;
$L__BB4_37:
	setp.ne.s32 	%p308, %r440, 0;
	@%p308 bra 	$L__BB4_39;
	shr.u32 	%r546, %r6, 1;
	and.b32  	%r547, %r546, 496;
	mov.u32 	%r548, _ZZN3cub18CUB_300001_SM_10006detail6reduce18DeviceReduceKernelINS2_10policy_hubIN4cuda3std3__45tupleIJblEEEjN6thrust24THRUST_300001_SM_1000_NS8cuda_cub9__find_if7functorIS9_EEE10Policy1000ENSB_12zip_iteratorINS8_IJNSD_26transform_input_iterator_tIbNSI_INS8_IJNSB_6detail15normal_iteratorINSB_10device_ptrIiEEEESO_EEEEENSK_22tuple_binary_predicateINS7_4lessIiEEEEEENSB_17counting_iteratorIlNSB_11use_defaultESX_SX_EEEEEEEjSF_S9_NS7_10__identityEEEvT0_PT3_T1_NS0_13GridEvenShareIS15_EET2_T4_E12temp_storage;
	add.s32 	%r549, %r548, %r547;
	st.shared.u8 	[%r549+8], %rs377;
	st.shared.u64 	[%r549+16], %rd482;
$L__BB4_39:
	bar.sync 	0;
	setp.ne.s32 	%p309, %r6, 0;
	@%p309 bra 	$L__BB4_119;
	ld.shared.u8 	%rs341, [_ZZN3cub18CUB_300001_SM_10006detail6reduce18DeviceReduceKernelINS2_10policy_hubIN4cuda3std3__45tupleIJblEEEjN6thrust24THRUST_300001_SM_1000_NS8cuda_cub9__find_if7functorIS9_EEE10Policy1000ENSB_12zip_iteratorINS8_IJNSD_26transform_input_iterator_tIbNSI_INS8_IJNSB_6detail15normal_iteratorINSB_10device_ptrIiEEEESO_EEEEENSK_22tuple_binary_predicateINS7_4lessIiEEEEEENSB_17counting_iteratorIlNSB_11use_defaultESX_SX_EEEEEEEjSF_S9_NS7_10__identityEEEvT0_PT3_T1_NS0_13GridEvenShareIS15_EET2_T4_E12temp_storage+24];
	ld.shared.u64 	%rd442, [_ZZN3cub18CUB_300001_SM_10006detail6reduce18DeviceReduceKernelINS2_10policy_hubIN4cuda3std3__45tupleIJblEEEjN6thrust24THRUST_300001_SM_1000_NS8cuda_cub9__find_if7functorIS9_EEE10Policy1000ENSB_12zip_iteratorINS8_IJNSD_26transform_input_iterator_tIbNSI_INS8_IJNSB_6detail15normal_iteratorINSB_10device_ptrIiEEEESO_EEEEENSK_22tuple_binary_predicateINS7_4lessIiEEEEEENSB_17counting_iteratorIlNSB_11use_defaultESX_SX_EEEEEEEjSF_S9_NS7_10__identityEEEvT0_PT3_T1_NS0_13GridEvenShareIS15_EET2_T4_E12temp_storage+32];
	and.b16  	%rs342, %rs377, 255;
	setp.eq.s16 	%p310, %rs342, 0;
	setp.eq.s16 	%p311, %rs341, 0;
	min.s64 	%rd443, %rd442, %rd482;
	selp.b16 	%rs343, %rs377, 1, %p311;
	selp.b16 	%rs344, %rs341, %rs343, %p310;
	and.b16  	%rs345, %rs344, 255;
	selp.b64 	%rd444, %rd482, %rd443, %p311;
	selp.b64 	%rd445, %rd442, %rd444, %p310;
	ld.shared.u8 	%rs346, [_ZZN3cub18CUB_300001_SM_10006detail6reduce18DeviceReduceKernelINS2_10policy_hubIN4cuda3std3__45tupleIJblEEEjN6thrust24THRUST_300001_SM_1000_NS8cuda_cub9__find_if7functorIS9_EEE10Policy1000ENSB_12zip_iteratorINS8_IJNSD_26transform_input_iterator_tIbNSI_INS8_IJNSB_6detail15normal_iteratorINSB_10device_ptrIiEEEESO_EEEEENSK_22tuple_binary_predicateINS7_4lessIiEEEEEENSB_17counting_iteratorIlNSB_11use_defaultESX_SX_EEEEEEEjSF_S9_NS7_10__identityEEEvT0_PT3_T1_NS0_13GridEvenShareIS15_EET2_T4_E12temp_storage+40];
	ld.shared.u64 	%rd446, [_ZZN3cub18CUB_300001_SM_10006detail6reduce18DeviceReduceKernelINS2_10policy_hubIN4cuda3std3__45tupleIJblEEEjN6thrust24THRUST_300001_SM_1000_NS8cuda_cub9__find_if7functorIS9_EEE10Policy1000ENSB_12zip_iteratorINS8_IJNSD_26transform_input_iterator_tIbNSI_INS8_IJNSB_6detail15normal_iteratorINSB_10device_ptrIiEEEESO_EEEEENSK_22tuple_binary_predicateINS7_4lessIiEEEEEENSB_17counting_iteratorIlNSB_11use_defaultESX_SX_EEEEEEEjSF_S9_NS7_10__identityEEEvT0_PT3_T1_NS0_13GridEvenShareIS15_EET2_T4_E12temp_storage+48];
	setp.eq.s16 	%p312, %rs345, 0;
	setp.eq.s16 	%p313, %rs346, 0;
	min.s64 	%rd447, %rd446, %rd445;
	selp.b16 	%rs347, %rs344, 1, %p313;
	selp.b16 	%rs348, %rs346, %rs347, %p312;
	and.b16  	%rs349, %rs348, 255;
	selp.b64 	%rd448, %rd445, %rd447, %p313;
	selp.b64 	%rd449, %rd446, %rd448, %p312;
	ld.shared.u8 	%rs350, [_ZZN3cub18CUB_300001_SM_10006detail6reduce18DeviceReduceKernelINS2_10policy_hubIN4cuda3std3__45tupleIJblEEEjN6thrust24THRUST_300001_SM_1000_NS8cuda_cub9__find_if7functorIS9_EEE10Policy1000ENSB_12zip_iteratorINS8_IJNSD_26transform_input_iterator_tIbNSI_INS8_IJNSB_6detail15normal_iteratorINSB_10device_ptrIiEEEESO_EEEEENSK_22tuple_binary_predicateINS7_4lessIiEEEEEENSB_17counting_iteratorIlNSB_11use_defaultESX_SX_EEEEEEEjSF_S9_NS7_10__identityEEEvT0_PT3_T1_NS0_13GridEvenShareIS15_EET2_T4_E12temp_storage+56];
	ld.shared.u64 	%rd450, [_ZZN3cub18CUB_300001_SM_10006detail6reduce18DeviceReduceKernelINS2_10policy_hubIN4cuda3std3__45tupleIJblEEEjN6thrust24THRUST_300001_SM_1000_NS8cuda_cub9__find_if7functorIS9_EEE10Policy1000ENSB_12zip_iteratorINS8_IJNSD_26transform_input_iterator_tIbNSI_INS8_IJNSB_6detail15normal_iteratorINSB_10device_ptrIiEEEESO_EEEEENSK_22tuple_binary_predicateINS7_4lessIiEEEEEENSB_17counting_iteratorIlNSB_11use_defaultESX_SX_EEEEEEEjSF_S9_NS7_10__identityEEEvT0_PT3_T1_NS0_13GridEvenShareIS15_EET2_T4_E12temp_storage+64];
	setp.eq.s16 	%p314, %rs349, 0;
	setp.eq.s16 	%p315, %rs350, 0;
	min.s64 	%rd451, %rd450, %rd449;
	selp.b16 	%rs351, %rs348, 1, %p315;
	selp.b16 	%rs352, %rs350, %rs351, %p314;
	and.b16  	%rs353, %rs352, 255;
	selp.b64 	%rd452, %rd449, %rd451, %p315;
	selp.b64 	%rd453, %rd450, %rd452, %p314;
	ld.shared.u8 	%rs354, [_ZZN3cub18CUB_300001_SM_10006detail6reduce18DeviceReduceKernelINS2_10policy_hubIN4cuda3std3__45tupleIJblEEEjN6thrust24THRUST_300001_SM_1000_NS8cuda_cub9__find_if7functorIS9_EEE10Policy1000ENSB_12zip_iteratorINS8_IJNSD_26transform_input_iterator_tIbNSI_INS8_IJNSB_6detail15normal_iteratorINSB_10device_ptrIiEEEESO_EEEEENSK_22tuple_binary_predicateINS7_4lessIiEEEEEENSB_17counting_iteratorIlNSB_11use_defaultESX_SX_EEEEEEEjSF_S9_NS7_10__identityEEEvT0_PT3_T1_NS0_13GridEvenShareIS15_EET2_T4_E12temp_storage+72];
	ld.shared.u64 	%rd454, [_ZZN3cub18CUB_300001_SM_10006detail6reduce18DeviceReduceKernelINS2_10policy_hubIN4cuda3std3__45tupleIJblEEEjN6thrust24THRUST_300001_SM_1000_NS8cuda_cub9__find_if7functorIS9_EEE10Policy1000ENSB_12zip_iteratorINS8_IJNSD_26transform_input_iterator_tIbNSI_INS8_IJNSB_6detail15normal_iteratorINSB_10device_ptrIiEEEESO_EEEEENSK_22tuple_binary_predicateINS7_4lessIiEEEEEENSB_17counting_iteratorIlNSB_11use_defaultESX_SX_EEEEEEEjSF_S9_NS7_10__identityEEEvT0_PT3_T1_NS0_13GridEvenShareIS15_EET2_T4_E12temp_storage+80];
	setp.eq.s16 	%p316, %rs353, 0;
	setp.eq.s16 	%p317, %rs354, 0;
	min.s64 	%rd455, %rd454, %rd453;
	selp.b16 	%rs355, %rs352, 1, %p317;
	selp.b16 	%rs356, %rs354, %rs355, %p316;
	and.b16  	%rs357, %rs356, 255;
	selp.b64 	%rd456, %rd453, %rd455, %p317;
	selp.b64 	%rd457, %rd454, %rd456, %p316;
	ld.shared.u8 	%rs358, [_ZZN3cub18CUB_300001_SM_10006detail6reduce18DeviceReduceKernelINS2_10policy_hubIN4cuda3std3__45tupleIJblEEEjN6thrust24THRUST_300001_SM_1000_NS8cuda_cub9__find_if7functorIS9_EEE10Policy1000ENSB_12zip_iteratorINS8_IJNSD_26transform_input_iterator_tIbNSI_INS8_IJNSB_6detail15normal_iteratorINSB_10device_ptrIiEEEESO_EEEEENSK_22tuple_binary_predicateINS7_4lessIiEEEEEENSB_17counting_iteratorIlNSB_11use_defaultESX_SX_EEEEEEEjSF_S9_NS7_10__identityEEEvT0_PT3_T1_NS0_13GridEvenShareIS15_EET2_T4_E12temp_storage+88];
	ld.shared.u64 	%rd458, [_ZZN3cub18CUB_300001_SM_10006detail6reduce18DeviceReduceKernelINS2_10policy_hubIN4cuda3std3__45tupleIJblEEEjN6thrust24THRUST_300001_SM_1000_NS8cuda_cub9__find_if7functorIS9_EEE10Policy1000ENSB_12zip_iteratorINS8_IJNSD_26transform_input_iterator_tIbNSI_INS8_IJNSB_6detail15normal_iteratorINSB_10device_ptrIiEEEESO_EEEEENSK_22tuple_binary_predicateINS7_4lessIiEEEEEENSB_17counting_iteratorIlNSB_11use_defaultESX_SX_EEEEEEEjSF_S9_NS7_10__identityEEEvT0_PT3_T1_NS0_13GridEvenShareIS15_EET2_T4_E12temp_storage+96];
	setp.eq.s16 	%p318, %rs357, 0;
	setp.eq.s16 	%p319, %rs358, 0;
	min.s64 	%rd459, %rd458, %rd457;
	selp.b16 	%rs359, %rs356, 1, %p319;
	selp.b16 	%rs360, %rs358, %rs359, %p318;
	and.b16  	%rs361, %rs360, 255;
	selp.b64 	%rd460, %rd457, %rd459, %p319;
	selp.b64 	%rd461, %rd458, %rd460, %p318;
	ld.shared.u8 	%rs362, [_ZZN3cub18CUB_300001_SM_10006detail6reduce18DeviceReduceKernelINS2_10policy_hubIN4cuda3std3__45tupleIJblEEEjN6thrust24THRUST_300001_SM_1000_NS8cuda_cub9__find_if7functorIS9_EEE10Policy1000ENSB_12zip_iteratorINS8_IJNSD_26transform_input_iterator_tIbNSI_INS8_IJNSB_6detail15normal_iteratorINSB_10device_ptrIiEEEESO_EEEEENSK_22tuple_binary_predicateINS7_4lessIiEEEEEENSB_17counting_iteratorIlNSB_11use_defaultESX_SX_EEEEEEEjSF_S9_NS7_10__identityEEEvT0_PT3_T1_NS0_13GridEvenShareIS15_EET2_T4_E12temp_storage+104];
	ld.shared.u64 	%rd462, [_ZZN3cub18CUB_300001_SM_10006detail6reduce18DeviceReduceKernelINS2_10policy_hubIN4cuda3std3__45tupleIJblEEEjN6thrust24THRUST_300001_SM_1000_NS8cuda_cub9__find_if7functorIS9_EEE10Policy1000ENSB_12zip_iteratorINS8_IJNSD_26transform_input_iterator_tIbNSI_INS8_IJNSB_6detail15normal_iteratorINSB_10device_ptrIiEEEESO_EEEEENSK_22tuple_binary_predicateINS7_4lessIiEEEEEENSB_17counting_iteratorIlNSB_11use_defaultESX_SX_EEEEEEEjSF_S9_NS7_10__identityEEEvT0_PT3_T1_NS0_13GridEvenShareIS15_EET2_T4_E12temp_storage+112];
	setp.eq.s16 	%p320, %rs361, 0;
	setp.eq.s16 	%p321, %rs362, 0;
	min.s64 	%rd463, %rd462, %rd461;
	selp.b16 	%rs363, %rs360, 1, %p321;
	selp.b16 	%rs364, %rs362, %rs363, %p320;
	and.b16  	%rs365, %rs364, 255;
	selp.b64 	%rd464, %rd461, %rd463, %p321;
	selp.b64 	%rd465, %rd462, %rd464, %p320;
	ld.shared.u8 	%rs366, [_ZZN3cub18CUB_300001_SM_10006detail6reduce18DeviceReduceKernelINS2_10policy_hubIN4cuda3std3__45tupleIJblEEEjN6thrust24THRUST_300001_SM_1000_NS8cuda_cub9__find_if7functorIS9_EEE10Policy1000ENSB_12zip_iteratorINS8_IJNSD_26transform_input_iterator_tIbNSI_INS8_IJNSB_6detail15normal_iteratorINSB_10device_ptrIiEEEESO_EEEEENSK_22tuple_binary_predicateINS7_4lessIiEEEEEENSB_17counting_iteratorIlNSB_11use_defaultESX_SX_EEEEEEEjSF_S9_NS7_10__identityEEEvT0_PT3_T1_NS0_13GridEvenShareIS15_EET2_T4_E12temp_storage+120];
	ld.shared.u64 	%rd466, [_ZZN3cub18CUB_300001_SM_10006detail6reduce18DeviceReduceKernelINS2_10policy_hubIN4cuda3std3__45tupleIJblEEEjN6thrust24THRUST_300001_SM_1000_NS8cuda_cub9__find_if7functorIS9_EEE10Policy1000ENSB_12zip_iteratorINS8_IJNSD_26transform_input_iterator_tIbNSI_INS8_IJNSB_6detail15normal_iteratorINSB_10device_ptrIiEEEESO_EEEEENSK_22tuple_binary_predicateINS7_4lessIiEEEEEENSB_17counting_iteratorIlNSB_11use_defaultESX_SX_EEEEEEEjSF_S9_NS7_10__identityEEEvT0_PT3_T1_NS0_13GridEvenShareIS15_EET2_T4_E12temp_storage+128];
	setp.eq.s16 	%p322, %rs365, 0;
	setp.eq.s16 	%p323, %rs366, 0;
	min.s64 	%rd467, %rd466, %rd465;
	selp.b16 	%rs367, %rs364, 1, %p323;
	selp.b16 	%rs377, %rs366, %rs367, %p322;
	selp.b64 	%rd468, %rd465, %rd467, %p323;
	selp.b64 	%rd482, %rd466, %rd468, %p322;
	bra.uni 	$L__BB4_119;
$L__BB4_41:
	// begin inline asm
	mov.u32 %r322, %laneid;
	// end inline asm
	and.b32  	%r343, %r6, 992;
	add.s32 	%r344, %r343, 32;
	setp.gt.u32 	%p234, %r344, %r5;
	not.b32 	%r345, %r343;
	add.s32 	%r346, %r5, %r345;
	selp.b32 	%r341, %r346, 31, %p234;
	cvt.u32.u16 	%r347, %rs377;
	and.b32  	%r324, %r347, 255;
	mov.b32 	%r340, 1;
	mov.b32 	%r342, -1;
	// begin inline asm
	shfl.sync.down.b32 %r323, %r324, %r340, %r341, %r342;
	// end inline asm
	// begin inline asm
	shfl.sync.down.b32 %r328, %r329, %r340, %r341, %r342;
	// end inline asm
	mov.b64 	{%r334, %r339}, %rd482;
	// begin inline asm
	shfl.sync.down.b32 %r333, %r334, %r340, %r341, %r342;
	// end inline asm
	// begin inline asm
	shfl.sync.down.b32 %r338, %r339, %r340, %r341, %r342;
	// end inline asm
	mov.b64 	%rd39, {%r333, %r338};
	cvt.u16.u32 	%rs31, %r323;
	setp.ge.s32 	%p235, %r322, %r341;
	@%p235 bra 	$L__BB4_45;
	and.b16  	%rs280, %rs377, 255;
	setp.eq.s16 	%p236, %rs280, 0;
	and.b16  	%rs281, %rs31, 255;
	setp.eq.s16 	%p237, %rs281, 0;
	or.pred  	%p238, %p236, %p237;
	@%p238 bra 	$L__BB4_44;
	min.s64 	%rd482, %rd39, %rd482;
	mov.b16 	%rs377, 1;
	bra.uni 	$L__BB4_45;
$L__BB4_44:
	setp.eq.s16 	%p239, %rs280, 0;
	selp.b16 	%rs377, %rs31, %rs377, %p239;
	selp.b64 	%rd482, %rd39, %rd482, %p239;
$L__BB4_45:
	cvt.u32.u16 	%r368, %rs377;
	and.b32  	%r349, %r368, 255;
	mov.b32 	%r365, 2;
	mov.b32 	%r367, -1;
	// begin inline asm
	shfl.sync.down.b32 %r348, %r349, %r365, %r341, %r367;
	// end inline asm
	// begin inline asm
	shfl.sync.down.b32 %r353, %r354, %r365, %r341, %r367;
	// end inline asm
	mov.b64 	{%r359, %r364}, %rd482;
	// begin inline asm
	shfl.sync.down.b32 %r358, %r359, %r365, %r341, %r367;
	// end inline asm
	// begin inline asm
	shfl.sync.down.b32 %r363, %r364, %r365, %r341, %r367;
	// end inline asm
	mov.b64 	%rd43, {%r358, %r363};
	cvt.u16.u32 	%rs34, %r348;
	add.s32 	%r369, %r322, 2;
	setp.gt.s32 	%p240, %r369, %r341;
	@%p240 bra 	$L__BB4_49;
	and.b16  	%rs284, %rs377, 255;
	setp.eq.s16 	%p241, %rs284, 0;
	and.b16  	%rs285, %rs34, 255;
	setp.eq.s16 	%p242, %rs285, 0;
	or.pred  	%p243, %p241, %p242;
	@%p243 bra 	$L__BB4_48;
	min.s64 	%rd482, %rd43, %rd482;
	mov.b16 	%rs377, 1;
	bra.uni 	$L__BB4_49;
$L__BB4_48:
	setp.eq.s16 	%p244, %rs284, 0;
	selp.b16 	%rs377, %rs34, %rs377, %p244;
	selp.b64 	%rd482, %rd43, %rd482, %p244;
$L__BB4_49:
	cvt.u32.u16 	%r390, %rs377;
	and.b32  	%r371, %r390, 255;
	mov.b32 	%r387, 4;
	mov.b32 	%r389, -1;
	// begin inline asm
	shfl.sync.down.b32 %r370, %r371, %r387, %r341, %r389;
	// end inline asm
	// begin inline asm
	shfl.sync.down.b32 %r375, %r376, %r387, %r341, %r389;
	// end inline asm
	mov.b64 	{%r381, %r386}, %rd482;
	// begin inline asm
	shfl.sync.down.b32 %r380, %r381, %r387, %r341, %r389;
	// end inline asm
	// begin inline asm
	shfl.sync.down.b32 %r385, %r386, %r387, %r341, %r389;
	// end inline asm
	mov.b64 	%rd47, {%r380, %r385};
	cvt.u16.u32 	%rs37, %r370;
	add.s32 	%r391, %r322, 4;
	setp.gt.s32 	%p245, %r391, %r341;
	@%p245 bra 	$L__BB4_53;
	and.b16  	%rs288, %rs377, 255;
	setp.eq.s16 	%p246, %rs288, 0;
	and.b16  	%rs289, %rs37, 255;
	setp.eq.s16 	%p247, %rs289, 0;
	or.pred  	%p248, %p246, %p247;
	@%p248 bra 	$L__BB4_52;
	min.s64 	%rd482, %rd47, %rd482;
	mov.b16 	%rs377, 1;
	bra.uni 	$L__BB4_53;
$L__BB4_52:
	setp.eq.s16 	%p249, %rs288, 0;
	selp.b16 	%rs377, %rs37, %rs377, %p249;
	selp.b64 	%rd482, %rd47, %rd482, %p249;
$L__BB4_53:
	cvt.u32.u16 	%r412, %rs377;
	and.b32  	%r393, %r412, 255;
	mov.b32 	%r409, 8;
	mov.b32 	%r411, -1;
	// begin inline asm
	shfl.sync.down.b32 %r392, %r393, %r409, %r341, %r411;
	// end inline asm
	// begin inline asm
	shfl.sync.down.b32 %r397, %r398, %r409, %r341, %r411;
	// end inline asm
	mov.b64 	{%r403, %r408}, %rd482;
	// begin inline asm
	shfl.sync.down.b32 %r402, %r403, %r409, %r341, %r411;
	// end inline asm
	// begin inline asm
	shfl.sync.down.b32 %r407, %r408, %r409, %r341, %r411;
	// end inline asm
	mov.b64 	%rd51, {%r402, %r407};
	cvt.u16.u32 	%rs40, %r392;
	add.s32 	%r413, %r322, 8;
	setp.gt.s32 	%p250, %r413, %r341;
	@%p250 bra 	$L__BB4_57;
	and.b16  	%rs292, %rs377, 255;
	setp.eq.s16 	%p251, %rs292, 0;
	and.b16  	%rs293, %rs40, 255;
	setp.eq.s16 	%p252, %rs293, 0;
	or.pred  	%p253, %p251, %p252;
	@%p253 bra 	$L__BB4_56;
	min.s64 	%rd482, %rd51, %rd482;
	mov.b16 	%rs377, 1;
	bra.uni 	$L__BB4_57;
$L__BB4_56:
	setp.eq.s16 	%p254, %rs292, 0;
	selp.b16 	%rs377, %rs40, %rs377, %p254;
	selp.b64 	%rd482, %rd51, %rd482, %p254;
$L__BB4_57:
	cvt.u32.u16 	%r434, %rs377;
	and.b32  	%r415, %r434, 255;
	mov.b32 	%r431, 16;
	mov.b32 	%r433, -1;
	// begin inline asm
	shfl.sync.down.b32 %r414, %r415, %r431, %r341, %r433;
	// end inline asm
	// begin inline asm
	shfl.sync.down.b32 %r419, %r420, %r431, %r341, %r433;
	// end inline asm
	mov.b64 	{%r425, %r430}, %rd482;
	// begin inline asm
	shfl.sync.down.b32 %r424, %r425, %r431, %r341, %r433;
	// end inline asm
	// begin inline asm
	shfl.sync.down.b32 %r429, %r430, %r431, %r341, %r433;
	// end inline asm
	mov.b64 	%rd55, {%r424, %r429};
	cvt.u16.u32 	%rs43, %r414;
	add.s32 	%r435, %r322, 16;
	setp.gt.s32 	%p255, %r435, %r341;
	@%p255 bra 	$L__BB4_61;
	and.b16  	%rs296, %rs377, 255;
	setp.eq.s16 	%p256, %rs296, 0;
	and.b16  	%rs297, %rs43, 255;
	setp.eq.s16 	%p257, %rs297, 0;
	or.pred  	%p258, %p256, %p257;
	@%p258 bra 	$L__BB4_60;
	min.s64 	%rd482, %rd55, %rd482;
	mov.b16 	%rs377, 1;
	bra.uni 	$L__BB4_61;
$L__BB4_60:
	setp.eq.s16 	%p259, %rs296, 0;
	selp.b16 	%rs377, %rs43, %rs377, %p259;
	selp.b64 	%rd482, %rd55, %rd482, %p259;
$L__BB4_61:
	setp.ne.s32 	%p260, %r322, 0;
	@%p260 bra 	$L__BB4_63;
	shr.u32 	%r436, %r6, 1;
	and.b32  	%r437, %r436, 496;
	mov.u32 	%r438, _ZZN3cub18CUB_300001_SM_10006detail6reduce18DeviceReduceKernelINS2_10policy_hubIN4cuda3std3__45tupleIJblEEEjN6thrust24THRUST_300001_SM_1000_NS8cuda_cub9__find_if7functorIS9_EEE10Policy1000ENSB_12zip_iteratorINS8_IJNSD_26transform_input_iterator_tIbNSI_INS8_IJNSB_6detail15normal_iteratorINSB_10device_ptrIiEEEESO_EEEEENSK_22tuple_binary_predicateINS7_4lessIiEEEEEENSB_17counting_iteratorIlNSB_11use_defaultESX_SX_EEEEEEEjSF_S9_NS7_10__identityEEEvT0_PT3_T1_NS0_13GridEvenShareIS15_EET2_T4_E12temp_storage;
	add.s32 	%r439, %r438, %r437;
	st.shared.u8 	[%r439+8], %rs377;
	st.shared.u64 	[%r439+16], %rd482;
$L__BB4_63:
	bar.sync 	0;
	setp.ne.s32 	%p261, %r6, 0;
	@%p261 bra 	$L__BB4_119;
	setp.lt.u32 	%p262, %r5, 33;
	@%p262 bra 	$L__BB4_66;
	ld.shared.u8 	%rs300, [_ZZN3cub18CUB_300001_SM_10006detail6reduce18DeviceReduceKernelINS2_10policy_hubIN4cuda3std3__45tupleIJblEEEjN6thrust24THRUST_300001_SM_1000_NS8cuda_cub9__find_if7functorIS9_EEE10Policy1000ENSB_12zip_iteratorINS8_IJNSD_26transform_input_iterator_tIbNSI_INS8_IJNSB_6detail15normal_iteratorINSB_10device_ptrIiEEEESO_EEEEENSK_22tuple_binary_predicateINS7_4lessIiEEEEEENSB_17counting_iteratorIlNSB_11use_defaultESX_SX_EEEEEEEjSF_S9_NS7_10__identityEEEvT0_PT3_T1_NS0_13GridEvenShareIS15_EET2_T4_E12temp_storage+24];
	ld.shared.u64 	%rd421, [_ZZN3cub18CUB_300001_SM_10006detail6reduce18DeviceReduceKernelINS2_10policy_hubIN4cuda3std3__45tupleIJblEEEjN6thrust24THRUST_300001_SM_1000_NS8cuda_cub9__find_if7functorIS9_EEE10Policy1000ENSB_12zip_iteratorINS8_IJNSD_26transform_input_iterator_tIbNSI_INS8_IJNSB_6detail15normal_iteratorINSB_10device_ptrIiEEEESO_EEEEENSK_22tuple_binary_predicateINS7_4lessIiEEEEEENSB_17counting_iteratorIlNSB_11use_defaultESX_SX_EEEEEEEjSF_S9_NS7_10__identityEEEvT0_PT3_T1_NS0_13GridEvenShareIS15_EET2_T4_E12temp_storage+32];
	and.b16  	%rs301, %rs377, 255;
	setp.eq.s16 	%p263, %rs301, 0;
	setp.eq.s16 	%p264, %rs300, 0;
	min.s64 	%rd422, %rd421, %rd482;
	selp.b16 	%rs302, %rs377, 1, %p264;
	selp.b16 	%rs377, %rs300, %rs302, %p263;
	selp.b64 	%rd423, %rd482, %rd422, %p264;
	selp.b64 	%rd482, %rd421, %rd423, %p263;
$L__BB4_66:
	setp.lt.u32 	%p265, %r5, 65;
	@%p265 bra 	$L__BB4_68;
	ld.shared.u8 	%rs303, [_ZZN3cub18CUB_300001_SM_10006detail6reduce18DeviceReduceKernelINS2_10policy_hubIN4cuda3std3__45tupleIJblEEEjN6thrust24THRUST_300001_SM_1000_NS8cuda_cub9__find_if7functorIS9_EEE10Policy1000ENSB_12zip_iteratorINS8_IJNSD_26transform_input_iterator_tIbNSI_INS8_IJNSB_6detail15normal_iteratorINSB_10device_ptrIiEEEESO_EEEEENSK_22tuple_binary_predicateINS7_4lessIiEEEEEENSB_17counting_iteratorIlNSB_11use_defaultESX_SX_EEEEEEEjSF_S9_NS7_10__identityEEEvT0_PT3_T1_NS0_13GridEvenShareIS15_EET2_T4_E12temp_storage+40];
	ld.shared.u64 	%rd424, [_ZZN3cub18CUB_300001_SM_10006detail6reduce18DeviceReduceKernelINS2_10policy_hubIN4cuda3std3__45tupleIJblEEEjN6thrust24THRUST_300001_SM_1000_NS8cuda_cub9__find_if7functorIS9_EEE10Policy1000ENSB_12zip_iteratorINS8_IJNSD_26transform_input_iterator_tIbNSI_INS8_IJNSB_6detail15normal_iteratorINSB_10device_ptrIiEEEESO_EEEEENSK_22tuple_binary_predicateINS7_4lessIiEEEEEENSB_17counting_iteratorIlNSB_11use_defaultESX_SX_EEEEEEEjSF_S9_NS7_10__identityEEEvT0_PT3_T1_NS0_13GridEvenShareIS15_EET2_T4_E12temp_storage+48];
	and.b16  	%rs304, %rs377, 255;
	setp.eq.s16 	%p266, %rs304, 0;
	setp.eq.s16 	%p267, %rs303, 0;
	min.s64 	%rd425, %rd424, %rd482;
	selp.b16 	%rs305, %rs377, 1, %p267;
	selp.b16 	%rs377, %rs303, %rs305, %p266;
	selp.b64 	%rd426, %rd482, %rd425, %p267;
	selp.b64 	%rd482, %rd424, %rd426, %p266;
$L__BB4_68:
	setp.lt.u32 	%p268, %r5, 97;
	@%p268 bra 	$L__BB4_70;
	ld.shared.u8 	%rs306, [_ZZN3cub18CUB_300001_SM_10006detail6reduce18DeviceReduceKernelINS2_10policy_hubIN4cuda3std3__45tupleIJblEEEjN6thrust24THRUST_300001_SM_1000_NS8cuda_cub9__find_if7functorIS9_EEE10Policy1000ENSB_12zip_iteratorINS8_IJNSD_26transform_input_iterator_tIbNSI_INS8_IJNSB_6detail15normal_iteratorINSB_10device_ptrIiEEEESO_EEEEENSK_22tuple_binary_predicateINS7_4lessIiEEEEEENSB_17counting_iteratorIlNSB_11use_defaultESX_SX_EEEEEEEjSF_S9_NS7_10__identityEEEvT0_PT3_T1_NS0_13GridEvenShareIS15_EET2_T4_E12temp_storage+56];
	ld.shared.u64 	%rd427, [_ZZN3cub18CUB_300001_SM_10006detail6reduce18DeviceReduceKernelINS2_10policy_hubIN4cuda3std3__45tupleIJblEEEjN6thrust24THRUST_300001_SM_1000_NS8cuda_cub9__find_if7functorIS9_EEE10Policy1000ENSB_12zip_iteratorINS8_IJNSD_26transform_input_iterator_tIbNSI_INS8_IJNSB_6detail15normal_iteratorINSB_10device_ptrIiEEEESO_EEEEENSK_22tuple_binary_predicateINS7_4lessIiEEEEEENSB_17counting_iteratorIlNSB_11use_defaultESX_SX_EEEEEEEjSF_S9_NS7_10__identityEEEvT0_PT3_T1_NS0_13GridEvenShareIS15_EET2_T4_E12temp_storage+64];
	and.b16  	%rs307, %rs377, 255;
	setp.eq.s16 	%p269, %rs307, 0;
	setp.eq.s16 	%p270, %rs306, 0;
	min.s64 	%rd428, %rd427, %rd482;
	selp.b16 	%rs308, %rs377, 1, %p270;
	selp.b16 	%rs377, %rs306, %rs308, %p269;
	selp.b64 	%rd429, %rd482, %rd428, %p270;
	selp.b64 	%rd482, %rd427, %rd429, %p269;
$L__BB4_70:
	setp.lt.u32 	%p271, %r5, 129;
	@%p271 bra 	$L__BB4_72;
	ld.shared.u8 	%rs309, [_ZZN3cub18CUB_300001_SM_10006detail6reduce18DeviceReduceKernelINS2_10policy_hubIN4cuda3std3__45tupleIJblEEEjN6thrust24THRUST_300001_SM_1000_NS8cuda_cub9__find_if7functorIS9_EEE10Policy1000ENSB_12zip_iteratorINS8_IJNSD_26transform_input_iterator_tIbNSI_INS8_IJNSB_6detail15normal_iteratorINSB_10device_ptrIiEEEESO_EEEEENSK_22tuple_binary_predicateINS7_4lessIiEEEEEENSB_17counting_iteratorIlNSB_11use_defaultESX_SX_EEEEEEEjSF_S9_NS7_10__identityEEEvT0_PT3_T1_NS0_13GridEvenShareIS15_EET2_T4_E12temp_storage+72];
	ld.shared.u64 	%rd430, [_ZZN3cub18CUB_300001_SM_10006detail6reduce18DeviceReduceKernelINS2_10policy_hubIN4cuda3std3__45tupleIJblEEEjN6thrust24THRUST_300001_SM_1000_NS8cuda_cub9__find_if7functorIS9_EEE10Policy1000ENSB_12zip_iteratorINS8_IJNSD_26transform_input_iterator_tIbNSI_INS8_IJNSB_6detail15normal_iteratorINSB_10device_ptrIiEEEESO_EEEEENSK_22tuple_binary_predicateINS7_4lessIiEEEEEENSB_17counting_iteratorIlNSB_11use_defaultESX_SX_EEEEEEEjSF_S9_NS7_10__identityEEEvT0_PT3_T1_NS0_13GridEvenShareIS15_EET2_T4_E12temp_storage+80];
	and.b16  	%rs310, %rs377, 255;
	setp.eq.s16 	%p272, %rs310, 0;
	setp.eq.s16 	%p273, %rs309, 0;
	min.s64 	%rd431, %rd430, %rd482;
	selp.b16 	%rs311, %rs377, 1, %p273;
	selp.b16 	%rs377, %rs309, %rs311, %p272;
	selp.b64 	%rd432, %rd482, %rd431, %p273;
	selp.b64 	%rd482, %rd430, %rd432, %p272;
$L__BB4_72:
	setp.lt.u32 	%p274, %r5, 161;
	@%p274 bra 	$L__BB4_74;
	ld.shared.u8 	%rs312, [_ZZN3cub18CUB_300001_SM_10006detail6reduce18DeviceReduceKernelINS2_10policy_hubIN4cuda3std3__45tupleIJblEEEjN6thrust24THRUST_300001_SM_1000_NS8cuda_cub9__find_if7functorIS9_EEE10Policy1000ENSB_12zip_iteratorINS8_IJNSD_26transform_input_iterator_tIbNSI_INS8_IJNSB_6detail15normal_iteratorINSB_10device_ptrIiEEEESO_EEEEENSK_22tuple_binary_predicateINS7_4lessIiEEEEEENSB_17counting_iteratorIlNSB_11use_defaultESX_SX_EEEEEEEjSF_S9_NS7_10__identityEEEvT0_PT3_T1_NS0_13GridEvenShareIS15_EET2_T4_E12temp_storage+88];
	ld.shared.u64 	%rd433, [_ZZN3cub18CUB_300001_SM_10006detail6reduce18DeviceReduceKernelINS2_10policy_hubIN4cuda3std3__45tupleIJblEEEjN6thrust24THRUST_300001_SM_1000_NS8cuda_cub9__find_if7functorIS9_EEE10Policy1000ENSB_12zip_iteratorINS8_IJNSD_26transform_input_iterator_tIbNSI_INS8_IJNSB_6detail15normal_iteratorINSB_10device_ptrIiEEEESO_EEEEENSK_22tuple_binary_predicateINS7_4lessIiEEEEEENSB_17counting_iteratorIlNSB_11use_defaultESX_SX_EEEEEEEjSF_S9_NS7_10__identityEEEvT0_PT3_T1_NS0_13GridEvenShareIS15_EET2_T4_E12temp_storage+96];
	and.b16  	%rs313, %rs377, 255;
	setp.eq.s16 	%p275, %rs313, 0;
	setp.eq.s16 	%p276, %rs312, 0;
	min.s64 	%rd434, %rd433, %rd482;
	selp.b16 	%rs314, %rs377, 1, %p276;
	selp.b16 	%rs377, %rs312, %rs314, %p275;
	selp.b64 	%rd435, %rd482, %rd434, %p276;
	selp.b64 	%rd482, %rd433, %rd435, %p275;
$L__BB4_74:
	setp.lt.u32 	%p277, %r5, 193;
	@%p277 bra 	$L__BB4_76;
	ld.shared.u8 	%rs315, [_ZZN3cub18CUB_300001_SM_10006detail6reduce18DeviceReduceKernelINS2_10policy_hubIN4cuda3std3__45tupleIJblEEEjN6thrust24THRUST_300001_SM_1000_NS8cuda_cub9__find_if7functorIS9_EEE10Policy1000ENSB_12zip_iteratorINS8_IJNSD_26transform_input_iterator_tIbNSI_INS8_IJNSB_6detail15normal_iteratorINSB_10device_ptrIiEEEESO_EEEEENSK_22tuple_binary_predicateINS7_4lessIiEEEEEENSB_17counting_iteratorIlNSB_11use_defaultESX_SX_EEEEEEEjSF_S9_NS7_10__identityEEEvT0_PT3_T1_NS0_13GridEvenShareIS15_EET2_T4_E12temp_storage+104];
	ld.shared.u64 	%rd436, [_ZZN3cub18CUB_300001_SM_10006detail6reduce18DeviceReduceKernelINS2_10policy_hubIN4cuda3std3__45tupleIJblEEEjN6thrust24THRUST_300001_SM_1000_NS8cuda_cub9__find_if7functorIS9_EEE10Policy1000ENSB_12zip_iteratorINS8_IJNSD_26transform_input_iterator_tIbNSI_INS8_IJNSB_6detail15normal_iteratorINSB_10device_ptrIiEEEESO_EEEEENSK_22tuple_binary_predicateINS7_4lessIiEEEEEENSB_17counting_iteratorIlNSB_11use_defaultESX_SX_EEEEEEEjSF_S9_NS7_10__identityEEEvT0_PT3_T1_NS0_13GridEvenShareIS15_EET2_T4_E12temp_storage+112];
	and.b16  	%rs316, %rs377, 255;
	setp.eq.s16 	%p278, %rs316, 0;
	setp.eq.s16 	%p279, %rs315, 0;
	min.s64 	%rd437, %rd436, %rd482;
	selp.b16 	%rs317, %rs377, 1, %p279;
	selp.b16 	%rs377, %rs315, %rs317, %p278;
	selp.b64 	%rd438, %rd482, %rd437, %p279;
	selp.b64 	%rd482, %rd436, %rd438, %p278;
$L__BB4_76:
	setp.lt.u32 	%p280, %r5, 225;
	@%p280 bra 	$L__BB4_119;
	ld.shared.u8 	%rs318, [_ZZN3cub18CUB_300001_SM_10006detail6reduce18DeviceReduceKernelINS2_10policy_hubIN4cuda3std3__45tupleIJblEEEjN6thrust24THRUST_300001_SM_1000_NS8cuda_cub9__find_if7functorIS9_EEE10Policy1000ENSB_12zip_iteratorINS8_IJNSD_26transform_input_iterator_tIbNSI_INS8_IJNSB_6detail15normal_iteratorINSB_10device_ptrIiEEEESO_EEEEENSK_22tuple_binary_predicateINS7_4lessIiEEEEEENSB_17counting_iteratorIlNSB_11use_defaultESX_SX_EEEEEEEjSF_S9_NS7_10__identityEEEvT0_PT3_T1_NS0_13GridEvenShareIS15_EET2_T4_E12temp_storage+120];
	ld.shared.u64 	%rd439, [_ZZN3cub18CUB_300001_SM_10006detail6reduce18DeviceReduceKernelINS2_10policy_hubIN4cuda3std3__45tupleIJblEEEjN6thrust24THRUST_300001_SM_1000_NS8cuda_cub9__find_if7functorIS9_EEE10Policy1000ENSB_12zip_iteratorINS8_IJNSD_26transform_input_iterator_tIbNSI_INS8_IJNSB_6detail15normal_iteratorINSB_10device_ptrIiEEEESO_EEEEENSK_22tuple_binary_predicateINS7_4lessIiEEEEEENSB_17counting_iteratorIlNSB_11use_defaultESX_SX_EEEEEEEjSF_S9_NS7_10__identityEEEvT0_PT3_T1_NS0_13GridEvenShareIS15_EET2_T4_E12temp_storage+128];
	and.b16  	%rs319, %rs377, 255;
	setp.eq.s16 	%p281, %rs319, 0;
	setp.eq.s16 	%p282, %rs318, 0;
	min.s64 	%rd440, %rd439, %rd482;
	selp.b16 	%rs320, %rs377, 1, %p282;
	selp.b16 	%rs377, %rs318, %rs320, %p281;
	selp.b64 	%rd441, %rd482, %rd440, %p282;
	selp.b64 	%rd482, %rd439, %rd441, %p281;
	bra.uni 	$L__BB4_119;
$L__BB4_78:
	mov.u32 	%r30, %tid.x;
	cvt.u64.u32 	%rd114, %r4;
	add.s64 	%rd115, %rd112, %rd114;
	cvt.u64.u32 	%rd116, %r30;
	add.s64 	%rd117, %rd116, %rd114;
	shl.b64 	%rd118, %rd117, 2;
	add.s64 	%rd119, %rd1, %rd118;
	add.s64 	%rd120, %rd2, %rd118;
	ld.global.u32 	%r71, [%rd119];
	ld.global.u32 	%r72, [%rd120];
	setp.lt.s32 	%p2, %r71, %r72;
	add.s32 	%r73, %r30, 256;
	cvt.u64.u32 	%rd121, %r73;
	ld.global.u32 	%r74, [%rd119+1024];
	ld.global.u32 	%r76, [%rd120+1024];
	setp.lt.s32 	%p3, %r74, %r76;
	add.s32 	%r78, %r30, 512;
	cvt.u64.u32 	%rd122, %r78;
	add.s64 	%rd123, %rd115, %rd122;
	ld.global.u32 	%r79, [%rd119+2048];
	ld.global.u32 	%r80, [%rd120+2048];
	setp.lt.s32 	%p4, %r79, %r80;
	add.s64 	%rd124, %rd123, 256;
	ld.global.u32 	%r81, [%rd119+3072];
	ld.global.u32 	%r82, [%rd120+3072];
	setp.lt.s32 	%p6, %r81, %r82;
	or.pred  	%p8, %p2, %p3;
	selp.b64 	%rd125, %rd116, %rd121, %p2;
	add.s64 	%rd126, %rd115, %rd125;
	min.s64 	%rd127, %rd123, %rd126;
	selp.b64 	%rd128, %rd127, %rd126, %p4;
	or.pred  	%p9, %p8, %p4;
	selp.b64 	%rd129, %rd128, %rd123, %p8;
	min.s64 	%rd130, %rd124, %rd129;
	selp.b64 	%rd131, %rd130, %rd129, %p6;
	or.pred  	%p10, %p9, %p6;
	selp.u16 	%rs377, 1, 0, %p10;
	selp.b64 	%rd482, %rd131, %rd124, %p9;
	shl.b32 	%r31, %r2, 10;
	setp.lt.u32 	%p11, %r5, %r31;
	@%p11 bra 	$L__BB4_95;
	add.s32 	%r84, %r30, %r31;
	add.s32 	%r85, %r84, %r4;
	add.s32 	%r559, %r85, 1024;
	not.b32 	%r86, %r30;
	add.s32 	%r87, %r86, %r1;
	sub.s32 	%r88, %r87, %r31;
	sub.s32 	%r558, %r88, %r4;
	mov.b32 	%r560, 0;
	mov.u32 	%r561, %r4;
$L__BB4_80:
	shl.b32 	%r38, %r2, 10;
	add.s32 	%r561, %r561, %r38;
	add.s32 	%r89, %r1, -1024;
	setp.gt.u32 	%p12, %r561, %r89;
	@%p12 bra 	$L__BB4_82;
	add.s32 	%r90, %r30, %r561;
	cvt.u64.u32 	%rd132, %r90;
	mul.wide.u32 	%rd133, %r90, 4;
	add.s64 	%rd134, %rd1, %rd133;
	add.s64 	%rd135, %rd2, %rd133;
	add.s64 	%rd136, %rd112, %rd132;
	ld.global.u32 	%r91, [%rd134];
	ld.global.u32 	%r92, [%rd135];
	setp.lt.s32 	%p13, %r91, %r92;
	add.s64 	%rd137, %rd136, 256;
	ld.global.u32 	%r93, [%rd134+1024];
	ld.global.u32 	%r94, [%rd135+1024];
	setp.lt.s32 	%p14, %r93, %r94;
	selp.u16 	%rs99, 1, 0, %p14;
	add.s64 	%rd138, %rd136, 512;
	ld.global.u32 	%r95, [%rd134+2048];
	ld.global.u32 	%r96, [%rd135+2048];
	setp.lt.s32 	%p15, %r95, %r96;
	selp.u16 	%rs100, 1, 0, %p15;
	add.s64 	%rd139, %rd136, 768;
	ld.global.u32 	%r97, [%rd134+3072];
	ld.global.u32 	%r98, [%rd135+3072];
	setp.lt.s32 	%p16, %r97, %r98;
	selp.u16 	%rs101, 1, 0, %p16;
	and.b16  	%rs102, %rs377, 255;
	setp.eq.s16 	%p17, %rs102, 0;
	selp.u16 	%rs103, 1, 0, %p13;
	min.s64 	%rd140, %rd136, %rd482;
	selp.b16 	%rs104, 1, %rs377, %p13;
	selp.b64 	%rd141, %rd140, %rd482, %p13;
	selp.b16 	%rs105, %rs103, %rs104, %p17;
	and.b16  	%rs106, %rs105, 255;
	selp.b64 	%rd142, %rd136, %rd141, %p17;
	setp.eq.s16 	%p18, %rs106, 0;
	min.s64 	%rd143, %rd137, %rd142;
	selp.b16 	%rs107, 1, %rs105, %p14;
	selp.b64 	%rd144, %rd143, %rd142, %p14;
	selp.b16 	%rs108, %rs99, %rs107, %p18;
	and.b16  	%rs109, %rs108, 255;
	selp.b64 	%rd145, %rd137, %rd144, %p18;
	setp.eq.s16 	%p19, %rs109, 0;
	min.s64 	%rd146, %rd138, %rd145;
	selp.b16 	%rs110, 1, %rs108, %p15;
	selp.b64 	%rd147, %rd146, %rd145, %p15;
	selp.b16 	%rs111, %rs100, %rs110, %p19;
	and.b16  	%rs112, %rs111, 255;
	selp.b64 	%rd148, %rd138, %rd147, %p19;
	setp.eq.s16 	%p20, %rs112, 0;
	min.s64 	%rd149, %rd139, %rd148;
	selp.b16 	%rs113, 1, %rs111, %p16;
	selp.b64 	%rd150, %rd149, %rd148, %p16;
	selp.b16 	%rs377, %rs101, %rs113, %p20;
	selp.b64 	%rd482, %rd139, %rd150, %p20;
	sub.s32 	%r99, %r1, %r561;
	shl.b32 	%r100, %r2, 10;
	setp.lt.u32 	%p21, %r99, %r100;
	add.s32 	%r560, %r560, 1;
	add.s32 	%r559, %r559, %r100;
	sub.s32 	%r558, %r558, %r100;
	@%p21 bra 	$L__BB4_95;
	bra.uni 	$L__BB4_80;
$L__BB4_82:
	setp.le.u32 	%p22, %r1, %r561;
	sub.s32 	%r101, %r1, %r561;
	setp.ge.s32 	%p23, %r30, %r101;
	or.pred  	%p24, %p22, %p23;
	@%p24 bra 	$L__BB4_95;
	not.b32 	%r103, %r30;
	add.s32 	%r43, %r1, %r103;
	add.s32 	%r104, %r38, %r4;
	sub.s32 	%r105, %r43, %r104;
	mul.lo.s32 	%r106, %r2, %r560;
	shl.b32 	%r107, %r106, 10;
	sub.s32 	%r108, %r105, %r107;
	shr.u32 	%r109, %r108, 8;
	add.s32 	%r44, %r109, 1;
	and.b32  	%r45, %r44, 7;
	setp.lt.u32 	%p25, %r108, 1792;
	mov.u32 	%r566, %r30;
	@%p25 bra 	$L__BB4_87;
	or.b32  	%r564, %r30, 1024;
	shr.u32 	%r110, %r558, 8;
	add.s32 	%r111, %r110, 1;
	and.b32  	%r112, %r111, 33554424;
	neg.s32 	%r562, %r112;
$L__BB4_85:
	.pragma "nounroll";
	add.s32 	%r113, %r559, -1024;
	cvt.u64.u32 	%rd152, %r113;
	mul.wide.u32 	%rd153, %r113, 4;
	add.s64 	%rd154, %rd1, %rd153;
	add.s64 	%rd155, %rd2, %rd153;
	add.s64 	%rd156, %rd112, %rd152;
	ld.global.u32 	%r114, [%rd154];
	ld.global.u32 	%r115, [%rd155];
	setp.lt.s32 	%p26, %r114, %r115;
	selp.u16 	%rs115, 1, 0, %p26;
	and.b16  	%rs116, %rs377, 255;
	setp.ne.s16 	%p28, %rs116, 0;
	and.pred  	%p29, %p28, %p26;
	min.s64 	%rd157, %rd156, %rd482;
	setp.eq.s16 	%p30, %rs116, 0;
	selp.b16 	%rs117, %rs115, %rs377, %p30;
	selp.b64 	%rd158, %rd156, %rd482, %p30;
	selp.b16 	%rs118, 1, %rs117, %p29;
	and.b16  	%rs119, %rs118, 255;
	selp.b64 	%rd159, %rd157, %rd158, %p29;
	add.s32 	%r116, %r559, -768;
	cvt.u64.u32 	%rd160, %r116;
	mul.wide.u32 	%rd161, %r116, 4;
	add.s64 	%rd162, %rd1, %rd161;
	add.s64 	%rd163, %rd2, %rd161;
	add.s64 	%rd164, %rd112, %rd160;
	ld.global.u32 	%r117, [%rd162];
	ld.global.u32 	%r118, [%rd163];
	setp.lt.s32 	%p31, %r117, %r118;
	selp.u16 	%rs120, 1, 0, %p31;
	setp.ne.s16 	%p33, %rs119, 0;
	and.pred  	%p34, %p33, %p31;
	min.s64 	%rd165, %rd164, %rd159;
	setp.eq.s16 	%p35, %rs119, 0;
	selp.b16 	%rs121, %rs120, %rs118, %p35;
	selp.b64 	%rd166, %rd164, %rd159, %p35;
	selp.b16 	%rs122, 1, %rs121, %p34;
	and.b16  	%rs123, %rs122, 255;
	selp.b64 	%rd167, %rd165, %rd166, %p34;
	add.s32 	%r119, %r559, -512;
	cvt.u64.u32 	%rd168, %r119;
	mul.wide.u32 	%rd169, %r119, 4;
	add.s64 	%rd170, %rd1, %rd169;
	add.s64 	%rd171, %rd2, %rd169;
	add.s64 	%rd172, %rd112, %rd168;
	ld.global.u32 	%r120, [%rd170];
	ld.global.u32 	%r121, [%rd171];
	setp.lt.s32 	%p36, %r120, %r121;
	selp.u16 	%rs124, 1, 0, %p36;
	setp.ne.s16 	%p38, %rs123, 0;
	and.pred  	%p39, %p38, %p36;
	min.s64 	%rd173, %rd172, %rd167;
	setp.eq.s16 	%p40, %rs123, 0;
	selp.b16 	%rs125, %rs124, %rs122, %p40;
	selp.b64 	%rd174, %rd172, %rd167, %p40;
	selp.b16 	%rs126, 1, %rs125, %p39;
	and.b16  	%rs127, %rs126, 255;
	selp.b64 	%rd175, %rd173, %rd174, %p39;
	add.s32 	%r122, %r559, 768;
	add.s32 	%r123, %r559, -256;
	cvt.u64.u32 	%rd176, %r123;
	mul.wide.u32 	%rd177, %r123, 4;
	add.s64 	%rd178, %rd1, %rd177;
	add.s64 	%rd179, %rd2, %rd177;
	add.s64 	%rd180, %rd112, %rd176;
	ld.global.u32 	%r124, [%rd178];
	ld.global.u32 	%r125, [%rd179];
	setp.lt.s32 	%p41, %r124, %r125;
	selp.u16 	%rs128, 1, 0, %p41;
	setp.ne.s16 	%p43, %rs127, 0;
	and.pred  	%p44, %p43, %p41;
	min.s64 	%rd181, %rd180, %rd175;
	setp.eq.s16 	%p45, %rs127, 0;
	selp.b16 	%rs129, %rs128, %rs126, %p45;
	selp.b64 	%rd182, %rd180, %rd175, %p45;
	selp.b16 	%rs130, 1, %rs129, %p44;
	and.b16  	%rs131, %rs130, 255;
	selp.b64 	%rd183, %rd181, %rd182, %p44;
	cvt.u64.u32 	%rd184, %r559;
	mul.wide.u32 	%rd185, %r559, 4;
	add.s64 	%rd186, %rd1, %rd185;
	add.s64 	%rd187, %rd2, %rd185;
	add.s64 	%rd188, %rd112, %rd184;
	ld.global.u32 	%r126, [%rd186];
	ld.global.u32 	%r127, [%rd187];
	setp.lt.s32 	%p46, %r126, %r127;
	selp.u16 	%rs132, 1, 0, %p46;
	setp.ne.s16 	%p48, %rs131, 0;
	and.pred  	%p49, %p48, %p46;
	min.s64 	%rd189, %rd188, %rd183;
	setp.eq.s16 	%p50, %rs131, 0;
	selp.b16 	%rs133, %rs132, %rs130, %p50;
	selp.b64 	%rd190, %rd188, %rd183, %p50;
	selp.b16 	%rs134, 1, %rs133, %p49;
	and.b16  	%rs135, %rs134, 255;
	selp.b64 	%rd191, %rd189, %rd190, %p49;
	add.s32 	%r128, %r559, 256;
	cvt.u64.u32 	%rd192, %r128;
	mul.wide.u32 	%rd193, %r128, 4;
	add.s64 	%rd194, %rd1, %rd193;
	add.s64 	%rd195, %rd2, %rd193;
	add.s64 	%rd196, %rd112, %rd192;
	ld.global.u32 	%r129, [%rd194];
	ld.global.u32 	%r130, [%rd195];
	setp.lt.s32 	%p51, %r129, %r130;
	selp.u16 	%rs136, 1, 0, %p51;
	setp.ne.s16 	%p53, %rs135, 0;
	and.pred  	%p54, %p53, %p51;
	min.s64 	%rd197, %rd196, %rd191;
	setp.eq.s16 	%p55, %rs135, 0;
	selp.b16 	%rs137, %rs136, %rs134, %p55;
	selp.b64 	%rd198, %rd196, %rd191, %p55;
	selp.b16 	%rs138, 1, %rs137, %p54;
	and.b16  	%rs139, %rs138, 255;
	selp.b64 	%rd199, %rd197, %rd198, %p54;
	add.s32 	%r131, %r559, 512;
	cvt.u64.u32 	%rd200, %r131;
	mul.wide.u32 	%rd201, %r131, 4;
	add.s64 	%rd202, %rd1, %rd201;
	add.s64 	%rd203, %rd2, %rd201;
	add.s64 	%rd204, %rd112, %rd200;
	ld.global.u32 	%r132, [%rd202];
	ld.global.u32 	%r133, [%rd203];
	setp.lt.s32 	%p56, %r132, %r133;
	selp.u16 	%rs140, 1, 0, %p56;
	setp.ne.s16 	%p58, %rs139, 0;
	and.pred  	%p59, %p58, %p56;
	min.s64 	%rd205, %rd204, %rd199;
	setp.eq.s16 	%p60, %rs139, 0;
	selp.b16 	%rs141, %rs140, %rs138, %p60;
	selp.b64 	%rd206, %rd204, %rd199, %p60;
	selp.b16 	%rs142, 1, %rs141, %p59;
	and.b16  	%rs143, %rs142, 255;
	selp.b64 	%rd207, %rd205, %rd206, %p59;
	cvt.u64.u32 	%rd208, %r122;
	mul.wide.u32 	%rd209, %r122, 4;
	add.s64 	%rd210, %rd1, %rd209;
	add.s64 	%rd211, %rd2, %rd209;
	add.s64 	%rd212, %rd112, %rd208;
	ld.global.u32 	%r134, [%rd210];
	ld.global.u32 	%r135, [%rd211];
	setp.lt.s32 	%p61, %r134, %r135;
	selp.u16 	%rs144, 1, 0, %p61;
	setp.ne.s16 	%p63, %rs143, 0;
	and.pred  	%p64, %p63, %p61;
	min.s64 	%rd213, %rd212, %rd207;
	setp.eq.s16 	%p65, %rs143, 0;
	selp.b16 	%rs145, %rs144, %rs142, %p65;
	selp.b64 	%rd214, %rd212, %rd207, %p65;
	selp.b16 	%rs377, 1, %rs145, %p64;
	selp.b64 	%rd482, %rd213, %rd214, %p64;
	add.s32 	%r564, %r564, 2048;
	add.s32 	%r559, %r559, 2048;
	add.s32 	%r562, %r562, 8;
	setp.ne.s32 	%p66, %r562, 0;
	@%p66 bra 	$L__BB4_85;
	add.s32 	%r566, %r564, -1024;
$L__BB4_87:
	setp.eq.s32 	%p67, %r45, 0;
	@%p67 bra 	$L__BB4_95;
	setp.lt.u32 	%p68, %r45, 4;
	@%p68 bra 	$L__BB4_90;
	add.s32 	%r136, %r566, %r561;
	cvt.u64.u32 	%rd216, %r136;
	mul.wide.u32 	%rd217, %r136, 4;
	add.s64 	%rd218, %rd1, %rd217;
	add.s64 	%rd219, %rd2, %rd217;
	add.s64 	%rd220, %rd112, %rd216;
	ld.global.u32 	%r137, [%rd218];
	ld.global.u32 	%r138, [%rd219];
	setp.lt.s32 	%p69, %r137, %r138;
	selp.u16 	%rs147, 1, 0, %p69;
	and.b16  	%rs148, %rs377, 255;
	setp.ne.s16 	%p71, %rs148, 0;
	and.pred  	%p72, %p71, %p69;
	min.s64 	%rd221, %rd220, %rd482;
	setp.eq.s16 	%p73, %rs148, 0;
	selp.b16 	%rs149, %rs147, %rs377, %p73;
	selp.b64 	%rd222, %rd220, %rd482, %p73;
	selp.b16 	%rs150, 1, %rs149, %p72;
	and.b16  	%rs151, %rs150, 255;
	selp.b64 	%rd223, %rd221, %rd222, %p72;
	add.s32 	%r139, %r136, 256;
	cvt.u64.u32 	%rd224, %r139;
	mul.wide.u32 	%rd225, %r139, 4;
	add.s64 	%rd226, %rd1, %rd225;
	add.s64 	%rd227, %rd2, %rd225;
	add.s64 	%rd228, %rd112, %rd224;
	ld.global.u32 	%r140, [%rd226];
	ld.global.u32 	%r141, [%rd227];
	setp.lt.s32 	%p74, %r140, %r141;
	selp.u16 	%rs152, 1, 0, %p74;
	setp.ne.s16 	%p76, %rs151, 0;
	and.pred  	%p77, %p76, %p74;
	min.s64 	%rd229, %rd228, %rd223;
	setp.eq.s16 	%p78, %rs151, 0;
	selp.b16 	%rs153, %rs152, %rs150, %p78;
	selp.b64 	%rd230, %rd228, %rd223, %p78;
	selp.b16 	%rs154, 1, %rs153, %p77;
	and.b16  	%rs155, %rs154, 255;
	selp.b64 	%rd231, %rd229, %rd230, %p77;
	add.s32 	%r142, %r136, 512;
	cvt.u64.u32 	%rd232, %r142;
	mul.wide.u32 	%rd233, %r142, 4;
	add.s64 	%rd234, %rd1, %rd233;
	add.s64 	%rd235, %rd2, %rd233;
	add.s64 	%rd236, %rd112, %rd232;
	ld.global.u32 	%r143, [%rd234];
	ld.global.u32 	%r144, [%rd235];
	setp.lt.s32 	%p79, %r143, %r144;
	selp.u16 	%rs156, 1, 0, %p79;
	setp.ne.s16 	%p81, %rs155, 0;
	and.pred  	%p82, %p81, %p79;
	min.s64 	%rd237, %rd236, %rd231;
	setp.eq.s16 	%p83, %rs155, 0;
	selp.b16 	%rs157, %rs156, %rs154, %p83;
	selp.b64 	%rd238, %rd236, %rd231, %p83;
	selp.b16 	%rs158, 1, %rs157, %p82;
	and.b16  	%rs159, %rs158, 255;
	selp.b64 	%rd239, %rd237, %rd238, %p82;
	add.s32 	%r145, %r136, 768;
	cvt.u64.u32 	%rd240, %r145;
	mul.wide.u32 	%rd241, %r145, 4;
	add.s64 	%rd242, %rd1, %rd241;
	add.s64 	%rd243, %rd2, %rd241;
	add.s64 	%rd244, %rd112, %rd240;
	ld.global.u32 	%r146, [%rd242];
	ld.global.u32 	%r147, [%rd243];
	setp.lt.s32 	%p84, %r146, %r147;
	selp.u16 	%rs160, 1, 0, %p84;
	setp.ne.s16 	%p86, %rs159, 0;
	and.pred  	%p87, %p86, %p84;
	min.s64 	%rd245, %rd244, %rd239;
	setp.eq.s16 	%p88, %rs159, 0;
	selp.b16 	%rs161, %rs160, %rs158, %p88;
	selp.b64 	%rd246, %rd244, %rd239, %p88;
	selp.b16 	%rs377, 1, %rs161, %p87;
	selp.b64 	%rd482, %rd245, %rd246, %p87;
	add.s32 	%r566, %r566, 1024;
$L__BB4_90:
	and.b32  	%r148, %r44, 3;
	setp.eq.s32 	%p89, %r148, 0;
	@%p89 bra 	$L__BB4_95;
	setp.eq.s32 	%p90, %r148, 1;
	@%p90 bra 	$L__BB4_93;
	add.s32 	%r149, %r566, %r561;
	cvt.u64.u32 	%rd248, %r149;
	mul.wide.u32 	%rd249, %r149, 4;
	add.s64 	%rd250, %rd1, %rd249;
	add.s64 	%rd251, %rd2, %rd249;
	add.s64 	%rd252, %rd112, %rd248;
	ld.global.u32 	%r150, [%rd250];
	ld.global.u32 	%r151, [%rd251];
	setp.lt.s32 	%p91, %r150, %r151;
	selp.u16 	%rs163, 1, 0, %p91;
	and.b16  	%rs164, %rs377, 255;
	setp.ne.s16 	%p93, %rs164, 0;
	and.pred  	%p94, %p93, %p91;
	min.s64 	%rd253, %rd252, %rd482;
	setp.eq.s16 	%p95, %rs164, 0;
	selp.b16 	%rs165, %rs163, %rs377, %p95;
	selp.b64 	%rd254, %rd252, %rd482, %p95;
	selp.b16 	%rs166, 1, %rs165, %p94;
	and.b16  	%rs167, %rs166, 255;
	selp.b64 	%rd255, %rd253, %rd254, %p94;
	add.s32 	%r152, %r149, 256;
	cvt.u64.u32 	%rd256, %r152;
	mul.wide.u32 	%rd257, %r152, 4;
	add.s64 	%rd258, %rd1, %rd257;
	add.s64 	%rd259, %rd2, %rd257;
	add.s64 	%rd260, %rd112, %rd256;
	ld.global.u32 	%r153, [%rd258];
	ld.global.u32 	%r154, [%rd259];
	setp.lt.s32 	%p96, %r153, %r154;
	selp.u16 	%rs168, 1, 0, %p96;
	setp.ne.s16 	%p98, %rs167, 0;
	and.pred  	%p99, %p98, %p96;
	min.s64 	%rd261, %rd260, %rd255;
	setp.eq.s16 	%p100, %rs167, 0;
	selp.b16 	%rs169, %rs168, %rs166, %p100;
	selp.b64 	%rd262, %rd260, %rd255, %p100;
	selp.b16 	%rs377, 1, %rs169, %p99;
	selp.b64 	%rd482, %rd261, %rd262, %p99;
	add.s32 	%r566, %r566, 512;
$L__BB4_93:
	and.b32  	%r155, %r43, 256;
	setp.ne.s32 	%p101, %r155, 0;
	@%p101 bra 	$L__BB4_95;
	add.s32 	%r156, %r566, %r561;
	cvt.u64.u32 	%rd263, %r156;
	mul.wide.u32 	%rd264, %r156, 4;
	add.s64 	%rd265, %rd1, %rd264;
	add.s64 	%rd266, %rd2, %rd264;
	add.s64 	%rd267, %rd112, %rd263;
	ld.global.u32 	%r157, [%rd265];
	ld.global.u32 	%r158, [%rd266];
	setp.lt.s32 	%p102, %r157, %r158;
	selp.u16 	%rs170, 1, 0, %p102;
	and.b16  	%rs171, %rs377, 255;
	setp.ne.s16 	%p104, %rs171, 0;
	and.pred  	%p105, %p104, %p102;
	min.s64 	%rd268, %rd267, %rd482;
	setp.eq.s16 	%p106, %rs171, 0;
	selp.b16 	%rs172, %rs170, %rs377, %p106;
	selp.b64 	%rd269, %rd267, %rd482, %p106;
	selp.b16 	%rs377, 1, %rs172, %p105;
	selp.b64 	%rd482, %rd268, %rd269, %p105;
$L__BB4_95:
	// begin inline asm
	mov.u32 %r159, %laneid;
	// end inline asm
	cvt.u32.u16 	%r180, %rs377;
	and.b32  	%r161, %r180, 255;
	mov.b32 	%r177, 1;
	mov.b32 	%r178, 31;
	mov.b32 	%r179, -1;
	// begin inline asm
	shfl.sync.down.b32 %r160, %r161, %r177, %r178, %r179;
	// end inline asm
	// begin inline asm
	shfl.sync.down.b32 %r165, %r166, %r177, %r178, %r179;
	// end inline asm
	mov.b64 	{%r171, %r176}, %rd482;
	// begin inline asm
	shfl.sync.down.b32 %r170, %r171, %r177, %r178, %r179;
	// end inline asm
	// begin inline asm
	shfl.sync.down.b32 %r175, %r176, %r177, %r178, %r179;
	// end inline asm
	mov.b64 	%rd88, {%r170, %r175};
	cvt.u16.u32 	%rs74, %r160;
	setp.gt.s32 	%p107, %r159, 30;
	@%p107 bra 	$L__BB4_99;
	and.b16  	%rs173, %rs377, 255;
	setp.eq.s16 	%p108, %rs173, 0;
	and.b16  	%rs174, %rs74, 255;
	setp.eq.s16 	%p109, %rs174, 0;
	or.pred  	%p110, %p108, %p109;
	@%p110 bra 	$L__BB4_98;
	min.s64 	%rd482, %rd88, %rd482;
	mov.b16 	%rs377, 1;
	bra.uni 	$L__BB4_99;
$L__BB4_98:
	setp.eq.s16 	%p111, %rs173, 0;
	selp.b16 	%rs377, %rs74, %rs377, %p111;
	selp.b64 	%rd482, %rd88, %rd482, %p111;
$L__BB4_99:
	cvt.u32.u16 	%r201, %rs377;
	and.b32  	%r182, %r201, 255;
	mov.b32 	%r198, 2;
	mov.b32 	%r199, 31;
	mov.b32 	%r200, -1;
	// begin inline asm
	shfl.sync.down.b32 %r181, %r182, %r198, %r199, %r200;
	// end inline asm
	// begin inline asm
	shfl.sync.down.b32 %r186, %r187, %r198, %r199, %r200;
	// end inline asm
	mov.b64 	{%r192, %r197}, %rd482;
	// begin inline asm
	shfl.sync.down.b32 %r191, %r192, %r198, %r199, %r200;
	// end inline asm
	// begin inline asm
	shfl.sync.down.b32 %r196, %r197, %r198, %r199, %r200;
	// end inline asm
	mov.b64 	%rd92, {%r191, %r196};
	cvt.u16.u32 	%rs77, %r181;
	setp.gt.s32 	%p112, %r159, 29;
	@%p112 bra 	$L__BB4_103;
	and.b16  	%rs177, %rs377, 255;
	setp.eq.s16 	%p113, %rs177, 0;
	and.b16  	%rs178, %rs77, 255;
	setp.eq.s16 	%p114, %rs178, 0;
	or.pred  	%p115, %p113, %p114;
	@%p115 bra 	$L__BB4_102;
	min.s64 	%rd482, %rd92, %rd482;
	mov.b16 	%rs377, 1;
	bra.uni 	$L__BB4_103;
$L__BB4_102:
	setp.eq.s16 	%p116, %rs177, 0;
	selp.b16 	%rs377, %rs77, %rs377, %p116;
	selp.b64 	%rd482, %rd92, %rd482, %p116;
$L__BB4_103:
	cvt.u32.u16 	%r222, %rs377;
	and.b32  	%r203, %r222, 255;
	mov.b32 	%r219, 4;
	mov.b32 	%r220, 31;
	mov.b32 	%r221, -1;
	// begin inline asm
	shfl.sync.down.b32 %r202, %r203, %r219, %r220, %r221;
	// end inline asm
	// begin inline asm
	shfl.sync.down.b32 %r207, %r208, %r219, %r220, %r221;
	// end inline asm
	mov.b64 	{%r213, %r218}, %rd482;
	// begin inline asm
	shfl.sync.down.b32 %r212, %r213, %r219, %r220, %r221;
	// end inline asm
	// begin inline asm
	shfl.sync.down.b32 %r217, %r218, %r219, %r220, %r221;
	// end inline asm
	mov.b64 	%rd96, {%r212, %r217};
	cvt.u16.u32 	%rs80, %r202;
	setp.gt.s32 	%p117, %r159, 27;
	@%p117 bra 	$L__BB4_107;
	and.b16  	%rs181, %rs377, 255;
	setp.eq.s16 	%p118, %rs181, 0;
	and.b16  	%rs182, %rs80, 255;
	setp.eq.s16 	%p119, %rs182, 0;
	or.pred  	%p120, %p118, %p119;
	@%p120 bra 	$L__BB4_106;
	min.s64 	%rd482, %rd96, %rd482;
	mov.b16 	%rs377, 1;
	bra.uni 	$L__BB4_107;
$L__BB4_106:
	setp.eq.s16 	%p121, %rs181, 0;
	selp.b16 	%rs377, %rs80, %rs377, %p121;
	selp.b64 	%rd482, %rd96, %rd482, %p121;
$L__BB4_107:
	cvt.u32.u16 	%r243, %rs377;
	and.b32  	%r224, %r243, 255;
	mov.b32 	%r240, 8;
	mov.b32 	%r241, 31;
	mov.b32 	%r242, -1;
	// begin inline asm
	shfl.sync.down.b32 %r223, %r224, %r240, %r241, %r242;
	// end inline asm
	// begin inline asm
	shfl.sync.down.b32 %r228, %r229, %r240, %r241, %r242;
	// end inline asm
	mov.b64 	{%r234, %r239}, %rd482;
	// begin inline asm
	shfl.sync.down.b32 %r233, %r234, %r240, %r241, %r242;
	// end inline asm
	// begin inline asm
	shfl.sync.down.b32 %r238, %r239, %r240, %r241, %r242;
	// end inline asm
	mov.b64 	%rd100, {%r233, %r238};
	cvt.u16.u32 	%rs83, %r223;
	setp.gt.s32 	%p122, %r159, 23;
	@%p122 bra 	$L__BB4_111;
	and.b16  	%rs185, %rs377, 255;
	setp.eq.s16 	%p123, %rs185, 0;
	and.b16  	%rs186, %rs83, 255;
	setp.eq.s16 	%p124, %rs186, 0;
	or.pred  	%p125, %p123, %p124;
	@%p125 bra 	$L__BB4_110;
	min.s64 	%rd482, %rd100, %rd482;
	mov.b16 	%rs377, 1;
	bra.uni 	$L__BB4_111;
$L__BB4_110:
	setp.eq.s16 	%p126, %rs185, 0;
	selp.b16 	%rs377, %rs83, %rs377, %p126;
	selp.b64 	%rd482, %rd100, %rd482, %p126;
$L__BB4_111:
	cvt.u32.u16 	%r264, %rs377;
	and.b32  	%r245, %r264, 255;
	mov.b32 	%r261, 16;
	mov.b32 	%r262, 31;
	mov.b32 	%r263, -1;
	// begin inline asm
	shfl.sync.down.b32 %r244, %r245, %r261, %r262, %r263;
	// end inline asm
	// begin inline asm
	shfl.sync.down.b32 %r249, %r250, %r261, %r262, %r263;
	// end inline asm
	mov.b64 	{%r255, %r260}, %rd482;
	// begin inline asm
	shfl.sync.down.b32 %r254, %r255, %r261, %r262, %r263;
	// end inline asm
	// begin inline asm
	shfl.sync.down.b32 %r259, %r260, %r261, %r262, %r263;
	// end inline asm
	mov.b64 	%rd104, {%r254, %r259};
	cvt.u16.u32 	%rs86, %r244;
	setp.gt.s32 	%p127, %r159, 15;
	@%p127 bra 	$L__BB4_115;
	and.b16  	%rs189, %rs377, 255;
	setp.eq.s16 	%p128, %rs189, 0;
	and.b16  	%rs190, %rs86, 255;
	setp.eq.s16 	%p129, %rs190, 0;
	or.pred  	%p130, %p128, %p129;
	@%p130 bra 	$L__BB4_114;
	min.s64 	%rd482, %rd104, %rd482;
	mov.b16 	%rs377, 1;
	bra.uni 	$L__BB4_115;
$L__BB4_114:
	setp.eq.s16 	%p131, %rs189, 0;
	selp.b16 	%rs377, %rs86, %rs377, %p131;
	selp.b64 	%rd482, %rd104, %rd482, %p131;
$L__BB4_115:
	setp.ne.s32 	%p132, %r159, 0;
	@%p132 bra 	$L__BB4_117;
	shr.u32 	%r265, %r30, 1;
	and.b32  	%r266, %r265, 496;
	mov.u32 	%r267, _ZZN3cub18CUB_300001_SM_10006detail6reduce18DeviceReduceKernelINS2_10policy_hubIN4cuda3std3__45tupleIJblEEEjN6thrust24THRUST_300001_SM_1000_NS8cuda_cub9__find_if7functorIS9_EEE10Policy1000ENSB_12zip_iteratorINS8_IJNSD_26transform_input_iterator_tIbNSI_INS8_IJNSB_6detail15normal_iteratorINSB_10device_ptrIiEEEESO_EEEEENSK_22tuple_binary_predicateINS7_4lessIiEEEEEENSB_17counting_iteratorIlNSB_11use_defaultESX_SX_EEEEEEEjSF_S9_NS7_10__identityEEEvT0_PT3_T1_NS0_13GridEvenShareIS15_EET2_T4_E12temp_storage;
	add.s32 	%r268, %r267, %r266;
	st.shared.u8 	[%r268+8], %rs377;
	st.shared.u64 	[%r268+16], %rd482;
$L__BB4_117:
	bar.sync 	0;
	setp.ne.s32 	%p133, %r30, 0;
	@%p133 bra 	$L__BB4_119;
	ld.shared.u8 	%rs193, [_ZZN3cub18CUB_300001_SM_10006detail6reduce18DeviceReduceKernelINS2_10policy_hubIN4cuda3std3__45tupleIJblEEEjN6thrust24THRUST_300001_SM_1000_NS8cuda_cub9__find_if7functorIS9_EEE10Policy1000ENSB_12zip_iteratorINS8_IJNSD_26transform_input_iterator_tIbNSI_INS8_IJNSB_6detail15normal_iteratorINSB_10device_ptrIiEEEESO_EEEEENSK_22tuple_binary_predicateINS7_4lessIiEEEEEENSB_17counting_iteratorIlNSB_11use_defaultESX_SX_EEEEEEEjSF_S9_NS7_10__identityEEEvT0_PT3_T1_NS0_13GridEvenShareIS15_EET2_T4_E12temp_storage+24];
	ld.shared.u64 	%rd270, [_ZZN3cub18CUB_300001_SM_10006detail6reduce18DeviceReduceKernelINS2_10policy_hubIN4cuda3std3__45tupleIJblEEEjN6thrust24THRUST_300001_SM_1000_NS8cuda_cub9__find_if7functorIS9_EEE10Policy1000ENSB_12zip_iteratorINS8_IJNSD_26transform_input_iterator_tIbNSI_INS8_IJNSB_6detail15normal_iteratorINSB_10device_ptrIiEEEESO_EEEEENSK_22tuple_binary_predicateINS7_4lessIiEEEEEENSB_17counting_iteratorIlNSB_11use_defaultESX_SX_EEEEEEEjSF_S9_NS7_10__identityEEEvT0_PT3_T1_NS0_13GridEvenShareIS15_EET2_T4_E12temp_storage+32];
	and.b16  	%rs194, %rs377, 255;
	setp.eq.s16 	%p134, %rs194, 0;
	setp.eq.s16 	%p135, %rs193, 0;
	min.s64 	%rd271, %rd270, %rd482;
	selp.b16 	%rs195, %rs377, 1, %p135;
	selp.b16 	%rs196, %rs193, %rs195, %p134;
	and.b16  	%rs197, %rs196, 255;
	selp.b64 	%rd272, %rd482, %rd271, %p135;
	selp.b64 	%rd273, %rd270, %rd272, %p134;
	ld.shared.u8 	%rs198, [_ZZN3cub18CUB_300001_SM_10006detail6reduce18DeviceReduceKernelINS2_10policy_hubIN4cuda3std3__45tupleIJblEEEjN6thrust24THRUST_300001_SM_1000_NS8cuda_cub9__find_if7functorIS9_EEE10Policy1000ENSB_12zip_iteratorINS8_IJNSD_26transform_input_iterator_tIbNSI_INS8_IJNSB_6detail15normal_iteratorINSB_10device_ptrIiEEEESO_EEEEENSK_22tuple_binary_predicateINS7_4lessIiEEEEEENSB_17counting_iteratorIlNSB_11use_defaultESX_SX_EEEEEEEjSF_S9_NS7_10__identityEEEvT0_PT3_T1_NS0_13GridEvenShareIS15_EET2_T4_E12temp_storage+40];
	ld.shared.u64 	%rd274, [_ZZN3cub18CUB_300001_SM_10006detail6reduce18DeviceReduceKernelINS2_10policy_hubIN4cuda3std3__45tupleIJblEEEjN6thrust24THRUST_300001_SM_1000_NS8cuda_cub9__find_if7functorIS9_EEE10Policy1000ENSB_12zip_iteratorINS8_IJNSD_26transform_input_iterator_tIbNSI_INS8_IJNSB_6detail15normal_iteratorINSB_10device_ptrIiEEEESO_EEEEENSK_22tuple_binary_predicateINS7_4lessIiEEEEEENSB_17counting_iteratorIlNSB_11use_defaultESX_SX_EEEEEEEjSF_S9_NS7_10__identityEEEvT0_PT3_T1_NS0_13GridEvenShareIS15_EET2_T4_E12temp_storage+48];
	setp.eq.s16 	%p136, %rs197, 0;
	setp.eq.s16 	%p137, %rs198, 0;
	min.s64 	%rd275, %rd274, %rd273;
	selp.b16 	%rs199, %rs196, 1, %p137;
	selp.b16 	%rs200, %rs198, %rs199, %p136;
	and.b16  	%rs201, %rs200, 255;
	selp.b64 	%rd276, %rd273, %rd275, %p137;
	selp.b64 	%rd277, %rd274, %rd276, %p136;
	ld.shared.u8 	%rs202, [_ZZN3cub18CUB_300001_SM_10006detail6reduce18DeviceReduceKernelINS2_10policy_hubIN4cuda3std3__45tupleIJblEEEjN6thrust24THRUST_300001_SM_1000_NS8cuda_cub9__find_if7functorIS9_EEE10Policy1000ENSB_12zip_iteratorINS8_IJNSD_26transform_input_iterator_tIbNSI_INS8_IJNSB_6detail15normal_iteratorINSB_10device_ptrIiEEEESO_EEEEENSK_22tuple_binary_predicateINS7_4lessIiEEEEEENSB_17counting_iteratorIlNSB_11use_defaultESX_SX_EEEEEEEjSF_S9_NS7_10__identityEEEvT0_PT3_T1_NS0_13GridEvenShareIS15_EET2_T4_E12temp_storage+56];
	ld.shared.u64 	%rd278, [_ZZN3cub18CUB_300001_SM_10006detail6reduce18DeviceReduceKernelINS2_10policy_hubIN4cuda3std3__45tupleIJblEEEjN6thrust24THRUST_300001_SM_1000_NS8cuda_cub9__find_if7functorIS9_EEE10Policy1000ENSB_12zip_iteratorINS8_IJNSD_26transform_input_iterator_tIbNSI_INS8_IJNSB_6detail15normal_iteratorINSB_10device_ptrIiEEEESO_EEEEENSK_22tuple_binary_predicateINS7_4lessIiEEEEEENSB_17counting_iteratorIlNSB_11use_defaultESX_SX_EEEEEEEjSF_S9_NS7_10__identityEEEvT0_PT3_T1_NS0_13GridEvenShareIS15_EET2_T4_E12temp_storage+64];
	setp.eq.s16 	%p138, %rs201, 0;
	setp.eq.s16 	%p139, %rs202, 0;
	min.s64 	%rd279, %rd278, %rd277;
	selp.b16 	%rs203, %rs200, 1, %p139;
	selp.b16 	%rs204, %rs202, %rs203, %p138;
	and.b16  	%rs205, %rs204, 255;
	selp.b64 	%rd280, %rd277, %rd279, %p139;
	selp.b64 	%rd281, %rd278, %rd280, %p138;
	ld.shared.u8 	%rs206, [_ZZN3cub18CUB_300001_SM_10006detail6reduce18DeviceReduceKernelINS2_10policy_hubIN4cuda3std3__45tupleIJblEEEjN6thrust24THRUST_300001_SM_1000_NS8cuda_cub9__find_if7functorIS9_EEE10Policy1000ENSB_12zip_iteratorINS8_IJNSD_26transform_input_iterator_tIbNSI_INS8_IJNSB_6detail15normal_iteratorINSB_10device_ptrIiEEEESO_EEEEENSK_22tuple_binary_predicateINS7_4lessIiEEEEEENSB_17counting_iteratorIlNSB_11use_defaultESX_SX_EEEEEEEjSF_S9_NS7_10__identityEEEvT0_PT3_T1_NS0_13GridEvenShareIS15_EET2_T4_E12temp_storage+72];
	ld.shared.u64 	%rd282, [_ZZN3cub18CUB_300001_SM_10006detail6reduce18DeviceReduceKernelINS2_10policy_hubIN4cuda3std3__45tupleIJblEEEjN6thrust24THRUST_300001_SM_1000_NS8cuda_cub9__find_if7functorIS9_EEE10Policy1000ENSB_12zip_iteratorINS8_IJNSD_26transform_input_iterator_tIbNSI_INS8_IJNSB_6detail15normal_iteratorINSB_10device_ptrIiEEEESO_EEEEENSK_22tuple_binary_predicateINS7_4lessIiEEEEEENSB_17counting_iteratorIlNSB_11use_defaultESX_SX_EEEEEEEjSF_S9_NS7_10__identityEEEvT0_PT3_T1_NS0_13GridEvenShareIS15_EET2_T4_E12temp_storage+80];
	setp.eq.s16 	%p140, %rs205, 0;
	setp.eq.s16 	%p141, %rs206, 0;
	min.s64 	%rd283, %rd282, %rd281;
	selp.b16 	%rs207, %rs204, 1, %p141;
	selp.b16 	%rs208, %rs206, %rs207, %p140;
	and.b16  	%rs209, %rs208, 255;
	selp.b64 	%rd284, %rd281, %rd283, %p141;
	selp.b64 	%rd285, %rd282, %rd284, %p140;
	ld.shared.u8 	%rs210, [_ZZN3cub18CUB_300001_SM_10006detail6reduce18DeviceReduceKernelINS2_10policy_hubIN4cuda3std3__45tupleIJblEEEjN6thrust24THRUST_300001_SM_1000_NS8cuda_cub9__find_if7functorIS9_EEE10Policy1000ENSB_12zip_iteratorINS8_IJNSD_26transform_input_iterator_tIbNSI_INS8_IJNSB_6detail15normal_iteratorINSB_10device_ptrIiEEEESO_EEEEENSK_22tuple_binary_predicateINS7_4lessIiEEEEEENSB_17counting_iteratorIlNSB_11use_defaultESX_SX_EEEEEEEjSF_S9_NS7_10__identityEEEvT0_PT3_T1_NS0_13GridEvenShareIS15_EET2_T4_E12temp_storage+88];
	ld.shared.u64 	%rd286, [_ZZN3cub18CUB_300001_SM_10006detail6reduce18DeviceReduceKernelINS2_10policy_hubIN4cuda3std3__45tupleIJblEEEjN6thrust24THRUST_300001_SM_1000_NS8cuda_cub9__find_if7functorIS9_EEE10Policy1000ENSB_12zip_iteratorINS8_IJNSD_26transform_input_iterator_tIbNSI_INS8_IJNSB_6detail15normal_iteratorINSB_10device_ptrIiEEEESO_EEEEENSK_22tuple_binary_predicateINS7_4lessIiEEEEEENSB_17counting_iteratorIlNSB_11use_defaultESX_SX_EEEEEEEjSF_S9_NS7_10__identityEEEvT0_PT3_T1_NS0_13GridEvenShareIS15_EET2_T4_E12temp_storage+96];
	setp.eq.s16 	%p142, %rs209, 0;
	setp.eq.s16 	%p143, %rs210, 0;
	min.s64 	%rd287, %rd286, %rd285;
	selp.b16 	%rs211, %rs208, 1, %p143;
	selp.b16 	%rs212, %rs210, %rs211, %p142;
	and.b16  	%rs213, %rs212, 255;
	selp.b64 	%rd288, %rd285, %rd287, %p143;
	selp.b64 	%rd289, %rd286, %rd288, %p142;
	ld.shared.u8 	%rs214, [_ZZN3cub18CUB_300001_SM_10006detail6reduce18DeviceReduceKernelINS2_10policy_hubIN4cuda3std3__45tupleIJblEEEjN6thrust24THRUST_300001_SM_1000_NS8cuda_cub9__find_if7functorIS9_EEE10Policy1000ENSB_12zip_iteratorINS8_IJNSD_26transform_input_iterator_tIbNSI_INS8_IJNSB_6detail15normal_iteratorINSB_10device_ptrIiEEEESO_EEEEENSK_22tuple_binary_predicateINS7_4lessIiEEEEEENSB_17counting_iteratorIlNSB_11use_defaultESX_SX_EEEEEEEjSF_S9_NS7_10__identityEEEvT0_PT3_T1_NS0_13GridEvenShareIS15_EET2_T4_E12temp_storage+104];
	ld.shared.u64 	%rd290, [_ZZN3cub18CUB_300001_SM_10006detail6reduce18DeviceReduceKernelINS2_10policy_hubIN4cuda3std3__45tupleIJblEEEjN6thrust24THRUST_300001_SM_1000_NS8cuda_cub9__find_if7functorIS9_EEE10Policy1000ENSB_12zip_iteratorINS8_IJNSD_26transform_input_iterator_tIbNSI_INS8_IJNSB_6detail15normal_iteratorINSB_10device_ptrIiEEEESO_EEEEENSK_22tuple_binary_predicateINS7_4lessIiEEEEEENSB_17counting_iteratorIlNSB_11use_defaultESX_SX_EEEEEEEjSF_S9_NS7_10__identityEEEvT0_PT3_T1_NS0_13GridEvenShareIS15_EET2_T4_E12temp_storage+112];
	setp.eq.s16 	%p144, %rs213, 0;
	setp.eq.s16 	%p145, %rs214, 0;
	min.s64 	%rd291, %rd290, %rd289;
	selp.b16 	%rs215, %rs212, 1, %p145;
	selp.b16 	%rs216, %rs214, %rs215, %p144;
	and.b16  	%rs217, %rs216, 255;
	selp.b64 	%rd292, %rd289, %rd291, %p145;
	selp.b64 	%rd293, %rd290, %rd292, %p144;
	ld.shared.u8 	%rs218, [_ZZN3cub18CUB_300001_SM_10006detail6reduce18DeviceReduceKernelINS2_10policy_hubIN4cuda3std3__45tupleIJblEEEjN6thrust24THRUST_300001_SM_1000_NS8cuda_cub9__find_if7functorIS9_EEE10Policy1000ENSB_12zip_iteratorINS8_IJNSD_26transform_input_iterator_tIbNSI_INS8_IJNSB_6detail15normal_iteratorINSB_10device_ptrIiEEEESO_EEEEENSK_22tuple_binary_predicateINS7_4lessIiEEEEEENSB_17counting_iteratorIlNSB_11use_defaultESX_SX_EEEEEEEjSF_S9_NS7_10__identityEEEvT0_PT3_T1_NS0_13GridEvenShareIS15_EET2_T4_E12temp_storage+120];
	ld.shared.u64 	%rd294, [_ZZN3cub18CUB_300001_SM_10006detail6reduce18DeviceReduceKernelINS2_10policy_hubIN4cuda3std3__45tupleIJblEEEjN6thrust24THRUST_300001_SM_1000_NS8cuda_cub9__find_if7functorIS9_EEE10Policy1000ENSB_12zip_iteratorINS8_IJNSD_26transform_input_iterator_tIbNSI_INS8_IJNSB_6detail15normal_iteratorINSB_10device_ptrIiEEEESO_EEEEENSK_22tuple_binary_predicateINS7_4lessIiEEEEEENSB_17counting_iteratorIlNSB_11use_defaultESX_SX_EEEEEEEjSF_S9_NS7_10__identityEEEvT0_PT3_T1_NS0_13GridEvenShareIS15_EET2_T4_E12temp_storage+128];
	setp.eq.s16 	%p146, %rs217, 0;
	setp.eq.s16 	%p147, %rs218, 0;
	min.s64 	%rd295, %rd294, %rd293;
	selp.b16 	%rs219, %rs216, 1, %p147;
	selp.b16 	%rs377, %rs218, %rs219, %p146;
	selp.b64 	%rd296, %rd293, %rd295, %p147;
	selp.b64 	%rd482, %rd294, %rd296, %p146;
$L__BB4_119:
	mov.u32 	%r550, %tid.x;
	setp.ne.s32 	%p324, %r550, 0;
	@%p324 bra 	$L__BB4_121;
	ld.param.u64 	%rd472, [_ZN3cub18CUB_300001_SM_10006detail6reduce18DeviceReduceKernelINS2_10policy_hubIN4cuda3std3__45tupleIJblEEEjN6thrust24THRUST_300001_SM_1000_NS8cuda_cub9__find_if7functorIS9_EEE10Policy1000ENSB_12zip_iteratorINS8_IJNSD_26transform_input_iterator_tIbNSI_INS8_IJNSB_6detail15normal_iteratorINSB_10device_ptrIiEEEESO_EEEEENSK_22tuple_binary_predicateINS7_4lessIiEEEEEENSB_17counting_iteratorIlNSB_11use_defaultESX_SX_EEEEEEEjSF_S9_NS7_10__identityEEEvT0_PT3_T1_NS0_13GridEvenShareIS15_EET2_T4__param_1];
	cvta.to.global.u64 	%rd469, %rd472;
	mul.wide.u32 	%rd470, %r3, 16;
	add.s64 	%rd471, %rd469, %rd470;
	st.global.u8 	[%rd471], %rs377;
	st.global.u64 	[%rd471+8], %rd482;
$L__BB4_121:
	ret;

}
	// .globl	_ZN3cub18CUB_300001_SM_10006detail6reduce28DeviceReduceSingleTileKernelINS2_10policy_hubIN4cuda3std3__45tupleIJblEEEjN6thrust24THRUST_300001_SM_1000_NS8cuda_cub9__find_if7functorIS9_EEE10Policy1000EPS9_SI_iSF_S9_S9_NS7_10__identityEEEvT0_T1_T2_T3_T4_T6_
.visible .entry _ZN3cub18CUB_300001_SM_10006detail6reduce28DeviceReduceSingleTileKernelINS2_10policy_hubIN4cuda3std3__45tupleIJblEEEjN6thrust24THRUST_300001_SM_1000_NS8cuda_cub9__find_if7functorIS9_EEE10Policy1000EPS9_SI_iSF_S9_S9_NS7_10__identityEEEvT0_T1_T2_T3_T4_T6_(
	.param .u64 .ptr .align 1 _ZN3cub18CUB_300001_SM_10006detail6reduce28DeviceReduceSingleTileKernelINS2_10policy_hubIN4cuda3std3__45tupleIJblEEEjN6thrust24THRUST_300001_SM_1000_NS8cuda_cub9__find_if7functorIS9_EEE10Policy1000EPS9_SI_iSF_S9_S9_NS7_10__identityEEEvT0_T1_T2_T3_T4_T6__param_0,
	.param .u64 .ptr .align 1 _ZN3cub18CUB_300001_SM_10006detail6reduce28DeviceReduceSingleTileKernelINS2_10policy_hubIN4cuda3std3__45tupleIJblEEEjN6thrust24THRUST_300001_SM_1000_NS8cuda_cub9__find_if7functorIS9_EEE10Policy1000EPS9_SI_iSF_S9_S9_NS7_10__identityEEEvT0_T1_T2_T3_T4_T6__param_1,
	.param .u32 _ZN3cub18CUB_300001_SM_10006detail6reduce28DeviceReduceSingleTileKernelINS2_10policy_hubIN4cuda3std3__45tupleIJblEEEjN6thrust24THRUST_300001_SM_1000_NS8cuda_cub9__find_if7functorIS9_EEE10Policy1000EPS9_SI_iSF_S9_S9_NS7_10__identityEEEvT0_T1_T2_T3_T4_T6__param_2,
	.param .align 1 .b8 _ZN3cub18CUB_300001_SM_10006detail6reduce28DeviceReduceSingleTileKernelINS2_10policy_hubIN4cuda3std3__45tupleIJblEEEjN6thrust24THRUST_300001_SM_1000_NS8cuda_cub9__find_if7functorIS9_EEE10Policy1000EPS9_SI_iSF_S9_S9_NS7_10__identityEEEvT0_T1_T2_T3_T4_T6__param_3[1],
	.param .align 8 .b8 _ZN3cub18CUB_300001_SM_10006detail6reduce28DeviceReduceSingleTileKernelINS2_10policy_hubIN4cuda3std3__45tupleIJblEEEjN6thrust24THRUST_300001_SM_1000_NS8cuda_cub9__find_if7functorIS9_EEE10Policy1000EPS9_SI_iSF_S9_S9_NS7_10__identityEEEvT0_T1_T2_T3_T4_T6__param_4[16],
	.param .align 1 .b8 _ZN3cub18CUB_300001_SM_10006detail6reduce28DeviceReduceSingleTileKernelINS2_10policy_hubIN4cuda3std3__45tupleIJblEEEjN6thrust24THRUST_300001_SM_1000_NS8cuda_cub9__find_if7functorIS9_EEE10Policy1000EPS9_SI_iSF_S9_S9_NS7_10__identityEEEvT0_T1_T2_T3_T4_T6__param_5[1]
)
.maxntid 256
.minnctapersm 1
{
	.reg .pred 	%p<188>;
	.reg .b16 	%rs<340>;
	.reg .b32 	%r<406>;
	.reg .b64 	%rd<359>;
	// demoted variable
	.shared .align 8 .b8 _ZZN3cub18CUB_300001_SM_10006detail6reduce28DeviceReduceSingleTileKernelINS2_10policy_hubIN4cuda3std3__45tupleIJblEEEjN6thrust24THRUST_300001_SM_1000_NS8cuda_cub9__find_if7functorIS9_EEE10Policy1000EPS9_SI_iSF_S9_S9_NS7_10__identityEEEvT0_T1_T2_T3_T4_T6_E12temp_storage[152];
	ld.param.u64 	%rd106, [_ZN3cub18CUB_300001_SM_10006detail6reduce28DeviceReduceSingleTileKernelINS2_10policy_hubIN4cuda3std3__45tupleIJblEEEjN6thrust24THRUST_300001_SM_1000_NS8cuda_cub9__find_if7functorIS9_EEE10Policy1000EPS9_SI_iSF_S9_S9_NS7_10__identityEEEvT0_T1_T2_T3_T4_T6__param_4+8];
	ld.param.u64 	%rd105, [_ZN3cub18CUB_300001_SM_10006detail6reduce28DeviceReduceSingleTileKernelINS2_10policy_hubIN4cuda3std3__45tupleIJblEEEjN6thrust24THRUST_300001_SM_1000_NS8cuda_cub9__find_if7functorIS9_EEE10Policy1000EPS9_SI_iSF_S9_S9_NS7_10__identityEEEvT0_T1_T2_T3_T4_T6__param_0];
	ld.param.u64 	%rd107, [_ZN3cub18CUB_300001_SM_10006detail6reduce28DeviceReduceSingleTileKernelINS2_10policy_hubIN4cuda3std3__45tupleIJblEEEjN6thrust24THRUST_300001_SM_1000_NS8cuda_cub9__find_if7functorIS9_EEE10Policy1000EPS9_SI_iSF_S9_S9_NS7_10__identityEEEvT0_T1_T2_T3_T4_T6__param_1];
	ld.param.u32 	%r38, [_ZN3cub18CUB_300001_SM_10006detail6reduce28DeviceReduceSingleTileKernelINS2_10policy_hubIN4cuda3std3__45tupleIJblEEEjN6thrust24THRUST_300001_SM_1000_NS8cuda_cub9__find_if7functorIS9_EEE10Policy1000EPS9_SI_iSF_S9_S9_NS7_10__identityEEEvT0_T1_T2_T3_T4_T6__param_2];
	ld.param.u8 	%rs82, [_ZN3cub18CUB_300001_SM_10006detail6reduce28DeviceReduceSingleTileKernelINS2_10policy_hubIN4cuda3std3__45tupleIJblEEEjN6thrust24THRUST_300001_SM_1000_NS8cuda_cub9__find_if7functorIS9_EEE10Policy1000EPS9_SI_iSF_S9_S9_NS7_10__identityEEEvT0_T1_T2_T3_T4_T6__param_4];
	cvta.to.global.u64 	%rd1, %rd107;
	setp.ne.s32 	%p1, %r38, 0;
	@%p1 bra 	$L__BB5_3;
	mov.u32 	%r392, %tid.x;
	setp.ne.s32 	%p187, %r392, 0;
	@%p187 bra 	$L__BB5_112;
	st.global.u8 	[%rd1], %rs82;
	st.global.u64 	[%rd1+8], %rd106;
	bra.uni 	$L__BB5_112;
$L__BB5_3:
	setp.gt.s32 	%p2, %r38, 1023;
	@%p2 bra 	$L__BB5_74;
	mov.u32 	%r1, %tid.x;
	setp.ge.s32 	%p77, %r1, %r38;
	mov.b16 	%rs311, 0;
	mov.b64 	%rd329, 0;
	mov.u32 	%r396, %r1;
	@%p77 bra 	$L__BB5_6;
	mul.wide.u32 	%rd234, %r1, 16;
	add.s64 	%rd231, %rd105, %rd234;
	// begin inline asm
	ld.global.nc.u64 %rd230, [%rd231];
	// end inline asm
	add.s64 	%rd233, %rd231, 8;
	// begin inline asm
	ld.global.nc.u64 %rd329, [%rd233];
	// end inline asm
	cvt.u16.u64 	%rs311, %rd230;
	add.s32 	%r396, %r1, 256;
$L__BB5_6:
	setp.ge.s32 	%p78, %r396, %r38;
	@%p78 bra 	$L__BB5_12;
	not.b32 	%r158, %r396;
	add.s32 	%r4, %r38, %r158;
	and.b32  	%r159, %r4, 768;
	setp.eq.s32 	%p79, %r159, 768;
	@%p79 bra 	$L__BB5_10;
	mul.wide.u32 	%rd236, %r396, 16;
	add.s64 	%rd323, %rd105, %rd236;
	shr.u32 	%r160, %r4, 8;
	add.s32 	%r161, %r160, 1;
	and.b32  	%r162, %r161, 3;
	neg.s32 	%r394, %r162;
$L__BB5_9:
	.pragma "nounroll";
	// begin inline asm
	ld.global.nc.u64 %rd237, [%rd323];
	// end inline asm
	add.s64 	%rd240, %rd323, 8;
	// begin inline asm
	ld.global.nc.u64 %rd239, [%rd240];
	// end inline asm
	cvt.u16.u64 	%rs190, %rd237;
	and.b16  	%rs191, %rs190, 255;
	and.b16  	%rs192, %rs311, 255;
	setp.eq.s16 	%p80, %rs192, 0;
	setp.eq.s16 	%p81, %rs191, 0;
	min.s64 	%rd241, %rd239, %rd329;
	selp.b64 	%rd242, %rd329, %rd241, %p81;
	selp.b64 	%rd329, %rd239, %rd242, %p80;
	selp.b16 	%rs193, %rs311, 1, %p81;
	selp.b16 	%rs311, %rs190, %rs193, %p80;
	add.s32 	%r396, %r396, 256;
	add.s64 	%rd323, %rd323, 4096;
	add.s32 	%r394, %r394, 1;
	setp.ne.s32 	%p82, %r394, 0;
	@%p82 bra 	$L__BB5_9;
$L__BB5_10:
	setp.lt.u32 	%p83, %r4, 768;
	@%p83 bra 	$L__BB5_12;
$L__BB5_11:
	mul.wide.s32 	%rd259, %r396, 16;
	add.s64 	%rd244, %rd105, %rd259;
	// begin inline asm
	ld.global.nc.u64 %rd243, [%rd244];
	// end inline asm
	add.s64 	%rd246, %rd244, 8;
	// begin inline asm
	ld.global.nc.u64 %rd245, [%rd246];
	// end inline asm
	cvt.u16.u64 	%rs194, %rd243;
	and.b16  	%rs195, %rs194, 255;
	and.b16  	%rs196, %rs311, 255;
	setp.eq.s16 	%p84, %rs196, 0;
	setp.eq.s16 	%p85, %rs195, 0;
	min.s64 	%rd260, %rd245, %rd329;
	selp.b64 	%rd261, %rd329, %rd260, %p85;
	selp.b64 	%rd262, %rd245, %rd261, %p84;
	selp.b16 	%rs197, %rs311, 1, %p85;
	selp.b16 	%rs198, %rs194, %rs197, %p84;
	and.b16  	%rs199, %rs198, 255;
	add.s64 	%rd248, %rd244, 4096;
	// begin inline asm
	ld.global.nc.u64 %rd247, [%rd248];
	// end inline asm
	add.s64 	%rd250, %rd244, 4104;
	// begin inline asm
	ld.global.nc.u64 %rd249, [%rd250];
	// end inline asm
	cvt.u16.u64 	%rs200, %rd247;
	and.b16  	%rs201, %rs200, 255;
	setp.eq.s16 	%p86, %rs199, 0;
	setp.eq.s16 	%p87, %rs201, 0;
	min.s64 	%rd263, %rd249, %rd262;
	selp.b64 	%rd264, %rd262, %rd263, %p87;
	selp.b64 	%rd265, %rd249, %rd264, %p86;
	selp.b16 	%rs202, %rs198, 1, %p87;
	selp.b16 	%rs203, %rs200, %rs202, %p86;
	and.b16  	%rs204, %rs203, 255;
	add.s64 	%rd252, %rd244, 8192;
	// begin inline asm
	ld.global.nc.u64 %rd251, [%rd252];
	// end inline asm
	add.s64 	%rd254, %rd244, 8200;
	// begin inline asm
	ld.global.nc.u64 %rd253, [%rd254];
	// end inline asm
	cvt.u16.u64 	%rs205, %rd251;
	and.b16  	%rs206, %rs205, 255;
	setp.eq.s16 	%p88, %rs204, 0;
	setp.eq.s16 	%p89, %rs206, 0;
	min.s64 	%rd266, %rd253, %rd265;
	selp.b64 	%rd267, %rd265, %rd266, %p89;
	selp.b64 	%rd268, %rd253, %rd267, %p88;
	selp.b16 	%rs207, %rs203, 1, %p89;
	selp.b16 	%rs208, %rs205, %rs207, %p88;
	and.b16  	%rs209, %rs208, 255;
	add.s64 	%rd256, %rd244, 12288;
	// begin inline asm
	ld.global.nc.u64 %rd255, [%rd256];
	// end inline asm
	add.s64 	%rd258, %rd244, 12296;
	// begin inline asm
	ld.global.nc.u64 %rd257, [%rd258];
	// end inline asm
	cvt.u16.u64 	%rs210, %rd255;
	and.b16  	%rs211, %rs210, 255;
	setp.eq.s16 	%p90, %rs209, 0;
	setp.eq.s16 	%p91, %rs211, 0;
	min.s64 	%rd269, %rd257, %rd268;
	selp.b64 	%rd270, %rd268, %rd269, %p91;
	selp.b64 	%rd329, %rd257, %rd270, %p90;
	selp.b16 	%rs212, %rs208, 1, %p91;
	selp.b16 	%rs311, %rs210, %rs212, %p90;
	add.s32 	%r396, %r396, 1024;
	setp.lt.s32 	%p92, %r396, %r38;
	@%p92 bra 	$L__BB5_11;
$L__BB5_12:
	setp.lt.s32 	%p93, %r38, 256;
	@%p93 bra 	$L__BB5_37;
	// begin inline asm
	mov.u32 %r281, %laneid;
	// end inline asm
	cvt.u32.u16 	%r302, %rs311;
	and.b32  	%r283, %r302, 255;
	mov.b32 	%r299, 1;
	mov.b32 	%r300, 31;
	mov.b32 	%r301, -1;
	// begin inline asm
	shfl.sync.down.b32 %r282, %r283, %r299, %r300, %r301;
	// end inline asm
	// begin inline asm
	shfl.sync.down.b32 %r287, %r288, %r299, %r300, %r301;
	// end inline asm
	mov.b64 	{%r293, %r298}, %rd329;
	// begin inline asm
	shfl.sync.down.b32 %r292, %r293, %r299, %r300, %r301;
	// end inline asm
	// begin inline asm
	shfl.sync.down.b32 %r297, %r298, %r299, %r300, %r301;
	// end inline asm
	mov.b64 	%rd14, {%r292, %r297};
	cvt.u16.u32 	%rs10, %r282;
	setp.gt.s32 	%p143, %r281, 30;
	@%p143 bra 	$L__BB5_17;
	and.b16  	%rs254, %rs311, 255;
	setp.eq.s16 	%p144, %rs254, 0;
	and.b16  	%rs255, %rs10, 255;
	setp.eq.s16 	%p145, %rs255, 0;
	or.pred  	%p146, %p144, %p145;
	@%p146 bra 	$L__BB5_16;
	min.s64 	%rd329, %rd14, %rd329;
	mov.b16 	%rs311, 1;
	bra.uni 	$L__BB5_17;
$L__BB5_16:
	setp.eq.s16 	%p147, %rs254, 0;
	selp.b64 	%rd329, %rd14, %rd329, %p147;
	selp.b16 	%rs311, %rs10, %rs311, %p147;
$L__BB5_17:
	cvt.u32.u16 	%r323, %rs311;
	and.b32  	%r304, %r323, 255;
	mov.b32 	%r320, 2;
	mov.b32 	%r321, 31;
	mov.b32 	%r322, -1;
	// begin inline asm
	shfl.sync.down.b32 %r303, %r304, %r320, %r321, %r322;
	// end inline asm
	// begin inline asm
	shfl.sync.down.b32 %r308, %r309, %r320, %r321, %r322;
	// end inline asm
	mov.b64 	{%r314, %r319}, %rd329;
	// begin inline asm
	shfl.sync.down.b32 %r313, %r314, %r320, %r321, %r322;
	// end inline asm
	// begin inline asm
	shfl.sync.down.b32 %r318, %r319, %r320, %r321, %r322;
	// end inline asm
	mov.b64 	%rd18, {%r313, %r318};
	cvt.u16.u32 	%rs13, %r303;
	setp.gt.s32 	%p148, %r281, 29;
	@%p148 bra 	$L__BB5_21;
	and.b16  	%rs258, %rs311, 255;
	setp.eq.s16 	%p149, %rs258, 0;
	and.b16  	%rs259, %rs13, 255;
	setp.eq.s16 	%p150, %rs259, 0;
	or.pred  	%p151, %p149, %p150;
	@%p151 bra 	$L__BB5_20;
	min.s64 	%rd329, %rd18, %rd329;
	mov.b16 	%rs311, 1;
	bra.uni 	$L__BB5_21;
$L__BB5_20:
	setp.eq.s16 	%p152, %rs258, 0;
	selp.b64 	%rd329, %rd18, %rd329, %p152;
	selp.b16 	%rs311, %rs13, %rs311, %p152;
$L__BB5_21:
	cvt.u32.u16 	%r344, %rs311;
	and.b32  	%r325, %r344, 255;
	mov.b32 	%r341, 4;
	mov.b32 	%r342, 31;
	mov.b32 	%r343, -1;
	// begin inline asm
	shfl.sync.down.b32 %r324, %r325, %r341, %r342, %r343;
	// end inline asm
	// begin inline asm
	shfl.sync.down.b32 %r329, %r330, %r341, %r342, %r343;
	// end inline asm
	mov.b64 	{%r335, %r340}, %rd329;
	// begin inline asm
	shfl.sync.down.b32 %r334, %r335, %r341, %r342, %r343;
	// end inline asm
	// begin inline asm
	shfl.sync.down.b32 %r339, %r340, %r341, %r342, %r343;
	// end inline asm
	mov.b64 	%rd22, {%r334, %r339};
	cvt.u16.u32 	%rs16, %r324;
	setp.gt.s32 	%p153, %r281, 27;
	@%p153 bra 	$L__BB5_25;
	and.b16  	%rs262, %rs311, 255;
	setp.eq.s16 	%p154, %rs262, 0;
	and.b16  	%rs263, %rs16, 255;
	setp.eq.s16 	%p155, %rs263, 0;
	or.pred  	%p156, %p154, %p155;
	@%p156 bra 	$L__BB5_24;
	min.s64 	%rd329, %rd22, %rd329;
	mov.b16 	%rs311, 1;
	bra.uni 	$L__BB5_25;
$L__BB5_24:
	setp.eq.s16 	%p157, %rs262, 0;
	selp.b64 	%rd329, %rd22, %rd329, %p157;
	selp.b16 	%rs311, %rs16, %rs311, %p157;
$L__BB5_25:
	cvt.u32.u16 	%r365, %rs311;
	and.b32  	%r346, %r365, 255;
	mov.b32 	%r362, 8;
	mov.b32 	%r363, 31;
	mov.b32 	%r364, -1;
	// begin inline asm
	shfl.sync.down.b32 %r345, %r346, %r362, %r363, %r364;
	// end inline asm
	// begin inline asm
	shfl.sync.down.b32 %r350, %r351, %r362, %r363, %r364;
	// end inline asm
	mov.b64 	{%r356, %r361}, %rd329;
	// begin inline asm
	shfl.sync.down.b32 %r355, %r356, %r362, %r363, %r364;
	// end inline asm
	// begin inline asm
	shfl.sync.down.b32 %r360, %r361, %r362, %r363, %r364;
	// end inline asm
	mov.b64 	%rd26, {%r355, %r360};
	cvt.u16.u32 	%rs19, %r345;
	setp.gt.s32 	%p158, %r281, 23;
	@%p158 bra 	$L__BB5_29;
	and.b16  	%rs266, %rs311, 255;
	setp.eq.s16 	%p159, %rs266, 0;
	and.b16  	%rs267, %rs19, 255;
	setp.eq.s16 	%p160, %rs267, 0;
	or.pred  	%p161, %p159, %p160;
	@%p161 bra 	$L__BB5_28;
	min.s64 	%rd329, %rd26, %rd329;
	mov.b16 	%rs311, 1;
	bra.uni 	$L__BB5_29;
$L__BB5_28:
	setp.eq.s16 	%p162, %rs266, 0;
	selp.b64 	%rd329, %rd26, %rd329, %p162;
	selp.b16 	%rs311, %rs19, %rs311, %p162;
$L__BB5_29:
	cvt.u32.u16 	%r386, %rs311;
	and.b32  	%r367, %r386, 255;
	mov.b32 	%r383, 16;
	mov.b32 	%r384, 31;
	mov.b32 	%r385, -1;
	// begin inline asm
	shfl.sync.down.b32 %r366, %r367, %r383, %r384, %r385;
	// end inline asm
	// begin inline asm
	shfl.sync.down.b32 %r371, %r372, %r383, %r384, %r385;
	// end inline asm
	mov.b64 	{%r377, %r382}, %rd329;
	// begin inline asm
	shfl.sync.down.b32 %r376, %r377, %r383, %r384, %r385;
	// end inline asm
	// begin inline asm
	shfl.sync.down.b32 %r381, %r382, %r383, %r384, %r385;
	// end inline asm
	mov.b64 	%rd30, {%r376, %r381};
	cvt.u16.u32 	%rs22, %r366;
	setp.gt.s32 	%p163, %r281, 15;
	@%p163 bra 	$L__BB5_33;
	and.b16  	%rs270, %rs311, 255;
	setp.eq.s16 	%p164, %rs270, 0;
	and.b16  	%rs271, %rs22, 255;
	setp.eq.s16 	%p165, %rs271, 0;
	or.pred  	%p166, %p164, %p165;
	@%p166 bra 	$L__BB5_32;
	min.s64 	%rd329, %rd30, %rd329;
	mov.b16 	%rs311, 1;
	bra.uni 	$L__BB5_33;
$L__BB5_32:
	setp.eq.s16 	%p167, %rs270, 0;
	selp.b64 	%rd329, %rd30, %rd329, %p167;
	selp.b16 	%rs311, %rs22, %rs311, %p167;
$L__BB5_33:
	setp.ne.s32 	%p168, %r281, 0;
	@%p168 bra 	$L__BB5_35;
	shr.u32 	%r387, %r1, 1;
	and.b32  	%r388, %r387, 496;
	mov.u32 	%r389, _ZZN3cub18CUB_300001_SM_10006detail6reduce28DeviceReduceSingleTileKernelINS2_10policy_hubIN4cuda3std3__45tupleIJblEEEjN6thrust24THRUST_300001_SM_1000_NS8cuda_cub9__find_if7functorIS9_EEE10Policy1000EPS9_SI_iSF_S9_S9_NS7_10__identityEEEvT0_T1_T2_T3_T4_T6_E12temp_storage;
	add.s32 	%r390, %r389, %r388;
	st.shared.u8 	[%r390+8], %rs311;
	st.shared.u64 	[%r390+16], %rd329;
$L__BB5_35:
	bar.sync 	0;
	setp.ne.s32 	%p169, %r1, 0;
	@%p169 bra 	$L__BB5_110;
	ld.shared.u8 	%rs274, [_ZZN3cub18CUB_300001_SM_10006detail6reduce28DeviceReduceSingleTileKernelINS2_10policy_hubIN4cuda3std3__45tupleIJblEEEjN6thrust24THRUST_300001_SM_1000_NS8cuda_cub9__find_if7functorIS9_EEE10Policy1000EPS9_SI_iSF_S9_S9_NS7_10__identityEEEvT0_T1_T2_T3_T4_T6_E12temp_storage+24];
	ld.shared.u64 	%rd292, [_ZZN3cub18CUB_300001_SM_10006detail6reduce28DeviceReduceSingleTileKernelINS2_10policy_hubIN4cuda3std3__45tupleIJblEEEjN6thrust24THRUST_300001_SM_1000_NS8cuda_cub9__find_if7functorIS9_EEE10Policy1000EPS9_SI_iSF_S9_S9_NS7_10__identityEEEvT0_T1_T2_T3_T4_T6_E12temp_storage+32];
	and.b16  	%rs275, %rs311, 255;
	setp.eq.s16 	%p170, %rs275, 0;
	setp.eq.s16 	%p171, %rs274, 0;
	min.s64 	%rd293, %rd292, %rd329;
	selp.b64 	%rd294, %rd329, %rd293, %p171;
	selp.b64 	%rd295, %rd292, %rd294, %p170;
	selp.b16 	%rs276, %rs311, 1, %p171;
	selp.b16 	%rs277, %rs274, %rs276, %p170;
	and.b16  	%rs278, %rs277, 255;
	ld.shared.u8 	%rs279, [_ZZN3cub18CUB_300001_SM_10006detail6reduce28DeviceReduceSingleTileKernelINS2_10policy_hubIN4cuda3std3__45tupleIJblEEEjN6thrust24THRUST_300001_SM_1000_NS8cuda_cub9__find_if7functorIS9_EEE10Policy1000EPS9_SI_iSF_S9_S9_NS7_10__identityEEEvT0_T1_T2_T3_T4_T6_E12temp_storage+40];
	ld.shared.u64 	%rd296, [_ZZN3cub18CUB_300001_SM_10006detail6reduce28DeviceReduceSingleTileKernelINS2_10policy_hubIN4cuda3std3__45tupleIJblEEEjN6thrust24THRUST_300001_SM_1000_NS8cuda_cub9__find_if7functorIS9_EEE10Policy1000EPS9_SI_iSF_S9_S9_NS7_10__identityEEEvT0_T1_T2_T3_T4_T6_E12temp_storage+48];
	setp.eq.s16 	%p172, %rs278, 0;
	setp.eq.s16 	%p173, %rs279, 0;
	min.s64 	%rd297, %rd296, %rd295;
	selp.b64 	%rd298, %rd295, %rd297, %p173;
	selp.b64 	%rd299, %rd296, %rd298, %p172;
	selp.b16 	%rs280, %rs277, 1, %p173;
	selp.b16 	%rs281, %rs279, %rs280, %p172;
	and.b16  	%rs282, %rs281, 255;
	ld.shared.u8 	%rs283, [_ZZN3cub18CUB_300001_SM_10006detail6reduce28DeviceReduceSingleTileKernelINS2_10policy_hubIN4cuda3std3__45tupleIJblEEEjN6thrust24THRUST_300001_SM_1000_NS8cuda_cub9__find_if7functorIS9_EEE10Policy1000EPS9_SI_iSF_S9_S9_NS7_10__identityEEEvT0_T1_T2_T3_T4_T6_E12temp_storage+56];
	ld.shared.u64 	%rd300, [_ZZN3cub18CUB_300001_SM_10006detail6reduce28DeviceReduceSingleTileKernelINS2_10policy_hubIN4cuda3std3__45tupleIJblEEEjN6thrust24THRUST_300001_SM_1000_NS8cuda_cub9__find_if7functorIS9_EEE10Policy1000EPS9_SI_iSF_S9_S9_NS7_10__identityEEEvT0_T1_T2_T3_T4_T6_E12temp_storage+64];
	setp.eq.s16 	%p174, %rs282, 0;
	setp.eq.s16 	%p175, %rs283, 0;
	min.s64 	%rd301, %rd300, %rd299;
	selp.b16 	%rs284, %rs281, 1, %p175;
	selp.b16 	%rs285, %rs283, %rs284, %p174;
	and.b16  	%rs286, %rs285, 255;
	selp.b64 	%rd302, %rd299, %rd301, %p175;
	selp.b64 	%rd303, %rd300, %rd302, %p174;
	ld.shared.u8 	%rs287, [_ZZN3cub18CUB_300001_SM_10006detail6reduce28DeviceReduceSingleTileKernelINS2_10policy_hubIN4cuda3std3__45tupleIJblEEEjN6thrust24THRUST_300001_SM_1000_NS8cuda_cub9__find_if7functorIS9_EEE10Policy1000EPS9_SI_iSF_S9_S9_NS7_10__identityEEEvT0_T1_T2_T3_T4_T6_E12temp_storage+72];
	ld.shared.u64 	%rd304, [_ZZN3cub18CUB_300001_SM_10006detail6reduce28DeviceReduceSingleTileKernelINS2_10policy_hubIN4cuda3std3__45tupleIJblEEEjN6thrust24THRUST_300001_SM_1000_NS8cuda_cub9__find_if7functorIS9_EEE10Policy1000EPS9_SI_iSF_S9_S9_NS7_10__identityEEEvT0_T1_T2_T3_T4_T6_E12temp_storage+80];
	setp.eq.s16 	%p176, %rs286, 0;
	setp.eq.s16 	%p177, %rs287, 0;
	min.s64 	%rd305, %rd304, %rd303;
	selp.b16 	%rs288, %rs285, 1, %p177;
	selp.b16 	%rs289, %rs287, %rs288, %p176;
	and.b16  	%rs290, %rs289, 255;
	selp.b64 	%rd306, %rd303, %rd305, %p177;
	selp.b64 	%rd307, %rd304, %rd306, %p176;
	ld.shared.u8 	%rs291, [_ZZN3cub18CUB_300001_SM_10006detail6reduce28DeviceReduceSingleTileKernelINS2_10policy_hubIN4cuda3std3__45tupleIJblEEEjN6thrust24THRUST_300001_SM_1000_NS8cuda_cub9__find_if7functorIS9_EEE10Policy1000EPS9_SI_iSF_S9_S9_NS7_10__identityEEEvT0_T1_T2_T3_T4_T6_E12temp_storage+88];
	ld.shared.u64 	%rd308, [_ZZN3cub18CUB_300001_SM_10006detail6reduce28DeviceReduceSingleTileKernelINS2_10policy_hubIN4cuda3std3__45tupleIJblEEEjN6thrust24THRUST_300001_SM_1000_NS8cuda_cub9__find_if7functorIS9_EEE10Policy1000EPS9_SI_iSF_S9_S9_NS7_10__identityEEEvT0_T1_T2_T3_T4_T6_E12temp_storage+96];
	setp.eq.s16 	%p178, %rs290, 0;
	setp.eq.s16 	%p179, %rs291, 0;
	min.s64 	%rd309, %rd308, %rd307;
	selp.b16 	%rs292, %rs289, 1, %p179;
	selp.b16 	%rs293, %rs291, %rs292, %p178;
	and.b16  	%rs294, %rs293, 255;
	selp.b64 	%rd310, %rd307, %rd309, %p179;
	selp.b64 	%rd311, %rd308, %rd310, %p178;
	ld.shared.u8 	%rs295, [_ZZN3cub18CUB_300001_SM_10006detail6reduce28DeviceReduceSingleTileKernelINS2_10policy_hubIN4cuda3std3__45tupleIJblEEEjN6thrust24THRUST_300001_SM_1000_NS8cuda_cub9__find_if7functorIS9_EEE10Policy1000EPS9_SI_iSF_S9_S9_NS7_10__identityEEEvT0_T1_T2_T3_T4_T6_E12temp_storage+104];
	ld.shared.u64 	%rd312, [_ZZN3cub18CUB_300001_SM_10006detail6reduce28DeviceReduceSingleTileKernelINS2_10policy_hubIN4cuda3std3__45tupleIJblEEEjN6thrust24THRUST_300001_SM_1000_NS8cuda_cub9__find_if7functorIS9_EEE10Policy1000EPS9_SI_iSF_S9_S9_NS7_10__identityEEEvT0_T1_T2_T3_T4_T6_E12temp_storage+112];
	setp.eq.s16 	%p180, %rs294, 0;
	setp.eq.s16 	%p181, %rs295, 0;
	min.s64 	%rd313, %rd312, %rd311;
	selp.b16 	%rs296, %rs293, 1, %p181;
	selp.b16 	%rs297, %rs295, %rs296, %p180;
	and.b16  	%rs298, %rs297, 255;
	selp.b64 	%rd314, %rd311, %rd313, %p181;
	selp.b64 	%rd315, %rd312, %rd314, %p180;
	ld.shared.u8 	%rs299, [_ZZN3cub18CUB_300001_SM_10006detail6reduce28DeviceReduceSingleTileKernelINS2_10policy_hubIN4cuda3std3__45tupleIJblEEEjN6thrust24THRUST_300001_SM_1000_NS8cuda_cub9__find_if7functorIS9_EEE10Policy1000EPS9_SI_iSF_S9_S9_NS7_10__identityEEEvT0_T1_T2_T3_T4_T6_E12temp_storage+120];
	ld.shared.u64 	%rd316, [_ZZN3cub18CUB_300001_SM_10006detail6reduce28DeviceReduceSingleTileKernelINS2_10policy_hubIN4cuda3std3__45tupleIJblEEEjN6thrust24THRUST_300001_SM_1000_NS8cuda_cub9__find_if7functorIS9_EEE10Policy1000EPS9_SI_iSF_S9_S9_NS7_10__identityEEEvT0_T1_T2_T3_T4_T6_E12temp_storage+128];
	setp.eq.s16 	%p182, %rs298, 0;
	setp.eq.s16 	%p183, %rs299, 0;
	min.s64 	%rd317, %rd316, %rd315;
	selp.b16 	%rs300, %rs297, 1, %p183;
	selp.b16 	%rs311, %rs299, %rs300, %p182;
	selp.b64 	%rd318, %rd315, %rd317, %p183;
	selp.b64 	%rd329, %rd316, %rd318, %p182;
	bra.uni 	$L__BB5_110;
$L__BB5_37:
	// begin inline asm
	mov.u32 %r163, %laneid;
	// end inline asm
	and.b32  	%r184, %r1, 992;
	add.s32 	%r185, %r184, 32;
	setp.gt.s32 	%p94, %r185, %r38;
	not.b32 	%r186, %r184;
	add.s32 	%r187, %r38, %r186;
	selp.b32 	%r182, %r187, 31, %p94;
	cvt.u32.u16 	%r188, %rs311;
	and.b32  	%r165, %r188, 255;
	mov.b32 	%r181, 1;
	mov.b32 	%r183, -1;
	// begin inline asm
	shfl.sync.down.b32 %r164, %r165, %r181, %r182, %r183;
	// end inline asm
	// begin inline asm
	shfl.sync.down.b32 %r169, %r170, %r181, %r182, %r183;
	// end inline asm
	mov.b64 	{%r175, %r180}, %rd329;
	// begin inline asm
	shfl.sync.down.b32 %r174, %r175, %r181, %r182, %r183;
	// end inline asm
	// begin inline asm
	shfl.sync.down.b32 %r179, %r180, %r181, %r182, %r183;
	// end inline asm
	mov.b64 	%rd35, {%r174, %r179};
	cvt.u16.u32 	%rs26, %r164;
	setp.ge.s32 	%p95, %r163, %r182;
	@%p95 bra 	$L__BB5_41;
	and.b16  	%rs213, %rs311, 255;
	setp.eq.s16 	%p96, %rs213, 0;
	and.b16  	%rs214, %rs26, 255;
	setp.eq.s16 	%p97, %rs214, 0;
	or.pred  	%p98, %p96, %p97;
	@%p98 bra 	$L__BB5_40;
	min.s64 	%rd329, %rd35, %rd329;
	mov.b16 	%rs311, 1;
	bra.uni 	$L__BB5_41;
$L__BB5_40:
	setp.eq.s16 	%p99, %rs213, 0;
	selp.b16 	%rs311, %rs26, %rs311, %p99;
	selp.b64 	%rd329, %rd35, %rd329, %p99;
$L__BB5_41:
	cvt.u32.u16 	%r209, %rs311;
	and.b32  	%r190, %r209, 255;
	mov.b32 	%r206, 2;
	mov.b32 	%r208, -1;
	// begin inline asm
	shfl.sync.down.b32 %r189, %r190, %r206, %r182, %r208;
	// end inline asm
	// begin inline asm
	shfl.sync.down.b32 %r194, %r195, %r206, %r182, %r208;
	// end inline asm
	mov.b64 	{%r200, %r205}, %rd329;
	// begin inline asm
	shfl.sync.down.b32 %r199, %r200, %r206, %r182, %r208;
	// end inline asm
	// begin inline asm
	shfl.sync.down.b32 %r204, %r205, %r206, %r182, %r208;
	// end inline asm
	mov.b64 	%rd39, {%r199, %r204};
	cvt.u16.u32 	%rs29, %r189;
	add.s32 	%r210, %r163, 2;
	setp.gt.s32 	%p100, %r210, %r182;
	@%p100 bra 	$L__BB5_45;
	and.b16  	%rs217, %rs311, 255;
	setp.eq.s16 	%p101, %rs217, 0;
	and.b16  	%rs218, %rs29, 255;
	setp.eq.s16 	%p102, %rs218, 0;
	or.pred  	%p103, %p101, %p102;
	@%p103 bra 	$L__BB5_44;
	min.s64 	%rd329, %rd39, %rd329;
	mov.b16 	%rs311, 1;
	bra.uni 	$L__BB5_45;
$L__BB5_44:
	setp.eq.s16 	%p104, %rs217, 0;
	selp.b16 	%rs311, %rs29, %rs311, %p104;
	selp.b64 	%rd329, %rd39, %rd329, %p104;
$L__BB5_45:
	cvt.u32.u16 	%r231, %rs311;
	and.b32  	%r212, %r231, 255;
	mov.b32 	%r228, 4;
	mov.b32 	%r230, -1;
	// begin inline asm
	shfl.sync.down.b32 %r211, %r212, %r228, %r182, %r230;
	// end inline asm
	// begin inline asm
	shfl.sync.down.b32 %r216, %r217, %r228, %r182, %r230;
	// end inline asm
	mov.b64 	{%r222, %r227}, %rd329;
	// begin inline asm
	shfl.sync.down.b32 %r221, %r222, %r228, %r182, %r230;
	// end inline asm
	// begin inline asm
	shfl.sync.down.b32 %r226, %r227, %r228, %r182, %r230;
	// end inline asm
	mov.b64 	%rd43, {%r221, %r226};
	cvt.u16.u32 	%rs32, %r211;
	add.s32 	%r232, %r163, 4;
	setp.gt.s32 	%p105, %r232, %r182;
	@%p105 bra 	$L__BB5_49;
	and.b16  	%rs221, %rs311, 255;
	setp.eq.s16 	%p106, %rs221, 0;
	and.b16  	%rs222, %rs32, 255;
	setp.eq.s16 	%p107, %rs222, 0;
	or.pred  	%p108, %p106, %p107;
	@%p108 bra 	$L__BB5_48;
	min.s64 	%rd329, %rd43, %rd329;
	mov.b16 	%rs311, 1;
	bra.uni 	$L__BB5_49;
$L__BB5_48:
	setp.eq.s16 	%p109, %rs221, 0;
	selp.b16 	%rs311, %rs32, %rs311, %p109;
	selp.b64 	%rd329, %rd43, %rd329, %p109;
$L__BB5_49:
	cvt.u32.u16 	%r253, %rs311;
	and.b32  	%r234, %r253, 255;
	mov.b32 	%r250, 8;
	mov.b32 	%r252, -1;
	// begin inline asm
	shfl.sync.down.b32 %r233, %r234, %r250, %r182, %r252;
	// end inline asm
	// begin inline asm
	shfl.sync.down.b32 %r238, %r239, %r250, %r182, %r252;
	// end inline asm
	mov.b64 	{%r244, %r249}, %rd329;
	// begin inline asm
	shfl.sync.down.b32 %r243, %r244, %r250, %r182, %r252;
	// end inline asm
	// begin inline asm
	shfl.sync.down.b32 %r248, %r249, %r250, %r182, %r252;
	// end inline asm
	mov.b64 	%rd47, {%r243, %r248};
	cvt.u16.u32 	%rs35, %r233;
	add.s32 	%r254, %r163, 8;
	setp.gt.s32 	%p110, %r254, %r182;
	@%p110 bra 	$L__BB5_53;
	and.b16  	%rs225, %rs311, 255;
	setp.eq.s16 	%p111, %rs225, 0;
	and.b16  	%rs226, %rs35, 255;
	setp.eq.s16 	%p112, %rs226, 0;
	or.pred  	%p113, %p111, %p112;
	@%p113 bra 	$L__BB5_52;
	min.s64 	%rd329, %rd47, %rd329;
	mov.b16 	%rs311, 1;
	bra.uni 	$L__BB5_53;
$L__BB5_52:
	setp.eq.s16 	%p114, %rs225, 0;
	selp.b16 	%rs311, %rs35, %rs311, %p114;
	selp.b64 	%rd329, %rd47, %rd329, %p114;
$L__BB5_53:
	cvt.u32.u16 	%r275, %rs311;
	and.b32  	%r256, %r275, 255;
	mov.b32 	%r272, 16;
	mov.b32 	%r274, -1;
	// begin inline asm
	shfl.sync.down.b32 %r255, %r256, %r272, %r182, %r274;
	// end inline asm
	// begin inline asm
	shfl.sync.down.b32 %r260, %r261, %r272, %r182, %r274;
	// end inline asm
	mov.b64 	{%r266, %r271}, %rd329;
	// begin inline asm
	shfl.sync.down.b32 %r265, %r266, %r272, %r182, %r274;
	// end inline asm
	// begin inline asm
	shfl.sync.down.b32 %r270, %r271, %r272, %r182, %r274;
	// end inline asm
	mov.b64 	%rd51, {%r265, %r270};
	cvt.u16.u32 	%rs38, %r255;
	add.s32 	%r276, %r163, 16;
	setp.gt.s32 	%p115, %r276, %r182;
	@%p115 bra 	$L__BB5_57;
	and.b16  	%rs229, %rs311, 255;
	setp.eq.s16 	%p116, %rs229, 0;
	and.b16  	%rs230, %rs38, 255;
	setp.eq.s16 	%p117, %rs230, 0;
	or.pred  	%p118, %p116, %p117;
	@%p118 bra 	$L__BB5_56;
	min.s64 	%rd329, %rd51, %rd329;
	mov.b16 	%rs311, 1;
	bra.uni 	$L__BB5_57;
$L__BB5_56:
	setp.eq.s16 	%p119, %rs229, 0;
	selp.b16 	%rs311, %rs38, %rs311, %p119;
	selp.b64 	%rd329, %rd51, %rd329, %p119;
$L__BB5_57:
	setp.ne.s32 	%p120, %r163, 0;
	@%p120 bra 	$L__BB5_59;
	shr.u32 	%r277, %r1, 1;
	and.b32  	%r278, %r277, 496;
	mov.u32 	%r279, _ZZN3cub18CUB_300001_SM_10006detail6reduce28DeviceReduceSingleTileKernelINS2_10policy_hubIN4cuda3std3__45tupleIJblEEEjN6thrust24THRUST_300001_SM_1000_NS8cuda_cub9__find_if7functorIS9_EEE10Policy1000EPS9_SI_iSF_S9_S9_NS7_10__identityEEEvT0_T1_T2_T3_T4_T6_E12temp_storage;
	add.s32 	%r280, %r279, %r278;
	st.shared.u8 	[%r280+8], %rs311;
	st.shared.u64 	[%r280+16], %rd329;
$L__BB5_59:
	bar.sync 	0;
	setp.ne.s32 	%p121, %r1, 0;
	@%p121 bra 	$L__BB5_110;
	setp.lt.s32 	%p122, %r38, 33;
	@%p122 bra 	$L__BB5_62;
	ld.shared.u8 	%rs233, [_ZZN3cub18CUB_300001_SM_10006detail6reduce28DeviceReduceSingleTileKernelINS2_10policy_hubIN4cuda3std3__45tupleIJblEEEjN6thrust24THRUST_300001_SM_1000_NS8cuda_cub9__find_if7functorIS9_EEE10Policy1000EPS9_SI_iSF_S9_S9_NS7_10__identityEEEvT0_T1_T2_T3_T4_T6_E12temp_storage+24];
	ld.shared.u64 	%rd271, [_ZZN3cub18CUB_300001_SM_10006detail6reduce28DeviceReduceSingleTileKernelINS2_10policy_hubIN4cuda3std3__45tupleIJblEEEjN6thrust24THRUST_300001_SM_1000_NS8cuda_cub9__find_if7functorIS9_EEE10Policy1000EPS9_SI_iSF_S9_S9_NS7_10__identityEEEvT0_T1_T2_T3_T4_T6_E12temp_storage+32];
	and.b16  	%rs234, %rs311, 255;
	setp.eq.s16 	%p123, %rs234, 0;
	setp.eq.s16 	%p124, %rs233, 0;
	min.s64 	%rd272, %rd271, %rd329;
	selp.b16 	%rs235, %rs311, 1, %p124;
	selp.b16 	%rs311, %rs233, %rs235, %p123;
	selp.b64 	%rd273, %rd329, %rd272, %p124;
	selp.b64 	%rd329, %rd271, %rd273, %p123;
$L__BB5_62:
	setp.lt.s32 	%p125, %r38, 65;
	@%p125 bra 	$L__BB5_64;
	ld.shared.u8 	%rs236, [_ZZN3cub18CUB_300001_SM_10006detail6reduce28DeviceReduceSingleTileKernelINS2_10policy_hubIN4cuda3std3__45tupleIJblEEEjN6thrust24THRUST_300001_SM_1000_NS8cuda_cub9__find_if7functorIS9_EEE10Policy1000EPS9_SI_iSF_S9_S9_NS7_10__identityEEEvT0_T1_T2_T3_T4_T6_E12temp_storage+40];
	ld.shared.u64 	%rd274, [_ZZN3cub18CUB_300001_SM_10006detail6reduce28DeviceReduceSingleTileKernelINS2_10policy_hubIN4cuda3std3__45tupleIJblEEEjN6thrust24THRUST_300001_SM_1000_NS8cuda_cub9__find_if7functorIS9_EEE10Policy1000EPS9_SI_iSF_S9_S9_NS7_10__identityEEEvT0_T1_T2_T3_T4_T6_E12temp_storage+48];
	and.b16  	%rs237, %rs311, 255;
	setp.eq.s16 	%p126, %rs237, 0;
	setp.eq.s16 	%p127, %rs236, 0;
	min.s64 	%rd275, %rd274, %rd329;
	selp.b16 	%rs238, %rs311, 1, %p127;
	selp.b16 	%rs311, %rs236, %rs238, %p126;
	selp.b64 	%rd276, %rd329, %rd275, %p127;
	selp.b64 	%rd329, %rd274, %rd276, %p126;
$L__BB5_64:
	setp.lt.s32 	%p128, %r38, 97;
	@%p128 bra 	$L__BB5_66;
	ld.shared.u8 	%rs239, [_ZZN3cub18CUB_300001_SM_10006detail6reduce28DeviceReduceSingleTileKernelINS2_10policy_hubIN4cuda3std3__45tupleIJblEEEjN6thrust24THRUST_300001_SM_1000_NS8cuda_cub9__find_if7functorIS9_EEE10Policy1000EPS9_SI_iSF_S9_S9_NS7_10__identityEEEvT0_T1_T2_T3_T4_T6_E12temp_storage+56];
	ld.shared.u64 	%rd277, [_ZZN3cub18CUB_300001_SM_10006detail6reduce28DeviceReduceSingleTileKernelINS2_10policy_hubIN4cuda3std3__45tupleIJblEEEjN6thrust24THRUST_300001_SM_1000_NS8cuda_cub9__find_if7functorIS9_EEE10Policy1000EPS9_SI_iSF_S9_S9_NS7_10__identityEEEvT0_T1_T2_T3_T4_T6_E12temp_storage+64];
	and.b16  	%rs240, %rs311, 255;
	setp.eq.s16 	%p129, %rs240, 0;
	setp.eq.s16 	%p130, %rs239, 0;
	min.s64 	%rd278, %rd277, %rd329;
	selp.b16 	%rs241, %rs311, 1, %p130;
	selp.b16 	%rs311, %rs239, %rs241, %p129;
	selp.b64 	%rd279, %rd329, %rd278, %p130;
	selp.b64 	%rd329, %rd277, %rd279, %p129;
$L__BB5_66:
	setp.lt.s32 	%p131, %r38, 129;
	@%p131 bra 	$L__BB5_68;
	ld.shared.u8 	%rs242, [_ZZN3cub18CUB_300001_SM_10006detail6reduce28DeviceReduceSingleTileKernelINS2_10policy_hubIN4cuda3std3__45tupleIJblEEEjN6thrust24THRUST_300001_SM_1000_NS8cuda_cub9__find_if7functorIS9_EEE10Policy1000EPS9_SI_iSF_S9_S9_NS7_10__identityEEEvT0_T1_T2_T3_T4_T6_E12temp_storage+72];
	ld.shared.u64 	%rd280, [_ZZN3cub18CUB_300001_SM_10006detail6reduce28DeviceReduceSingleTileKernelINS2_10policy_hubIN4cuda3std3__45tupleIJblEEEjN6thrust24THRUST_300001_SM_1000_NS8cuda_cub9__find_if7functorIS9_EEE10Policy1000EPS9_SI_iSF_S9_S9_NS7_10__identityEEEvT0_T1_T2_T3_T4_T6_E12temp_storage+80];
	and.b16  	%rs243, %rs311, 255;
	setp.eq.s16 	%p132, %rs243, 0;
	setp.eq.s16 	%p133, %rs242, 0;
	min.s64 	%rd281, %rd280, %rd329;
	selp.b16 	%rs244, %rs311, 1, %p133;
	selp.b16 	%rs311, %rs242, %rs244, %p132;
	selp.b64 	%rd282, %rd329, %rd281, %p133;
	selp.b64 	%rd329, %rd280, %rd282, %p132;
$L__BB5_68:
	setp.lt.s32 	%p134, %r38, 161;
	@%p134 bra 	$L__BB5_70;
	ld.shared.u8 	%rs245, [_ZZN3cub18CUB_300001_SM_10006detail6reduce28DeviceReduceSingleTileKernelINS2_10policy_hubIN4cuda3std3__45tupleIJblEEEjN6thrust24THRUST_300001_SM_1000_NS8cuda_cub9__find_if7functorIS9_EEE10Policy1000EPS9_SI_iSF_S9_S9_NS7_10__identityEEEvT0_T1_T2_T3_T4_T6_E12temp_storage+88];
	ld.shared.u64 	%rd283, [_ZZN3cub18CUB_300001_SM_10006detail6reduce28DeviceReduceSingleTileKernelINS2_10policy_hubIN4cuda3std3__45tupleIJblEEEjN6thrust24THRUST_300001_SM_1000_NS8cuda_cub9__find_if7functorIS9_EEE10Policy1000EPS9_SI_iSF_S9_S9_NS7_10__identityEEEvT0_T1_T2_T3_T4_T6_E12temp_storage+96];
	and.b16  	%rs246, %rs311, 255;
	setp.eq.s16 	%p135, %rs246, 0;
	setp.eq.s16 	%p136, %rs245, 0;
	min.s64 	%rd284, %rd283, %rd329;
	selp.b16 	%rs247, %rs311, 1, %p136;
	selp.b16 	%rs311, %rs245, %rs247, %p135;
	selp.b64 	%rd285, %rd329, %rd284, %p136;
	selp.b64 	%rd329, %rd283, %rd285, %p135;
$L__BB5_70:
	setp.lt.s32 	%p137, %r38, 193;
	@%p137 bra 	$L__BB5_72;
	ld.shared.u8 	%rs248, [_ZZN3cub18CUB_300001_SM_10006detail6reduce28DeviceReduceSingleTileKernelINS2_10policy_hubIN4cuda3std3__45tupleIJblEEEjN6thrust24THRUST_300001_SM_1000_NS8cuda_cub9__find_if7functorIS9_EEE10Policy1000EPS9_SI_iSF_S9_S9_NS7_10__identityEEEvT0_T1_T2_T3_T4_T6_E12temp_storage+104];
	ld.shared.u64 	%rd286, [_ZZN3cub18CUB_300001_SM_10006detail6reduce28DeviceReduceSingleTileKernelINS2_10policy_hubIN4cuda3std3__45tupleIJblEEEjN6thrust24THRUST_300001_SM_1000_NS8cuda_cub9__find_if7functorIS9_EEE10Policy1000EPS9_SI_iSF_S9_S9_NS7_10__identityEEEvT0_T1_T2_T3_T4_T6_E12temp_storage+112];
	and.b16  	%rs249, %rs311, 255;
	setp.eq.s16 	%p138, %rs249, 0;
	setp.eq.s16 	%p139, %rs248, 0;
	min.s64 	%rd287, %rd286, %rd329;
	selp.b16 	%rs250, %rs311, 1, %p139;
	selp.b16 	%rs311, %rs248, %rs250, %p138;
	selp.b64 	%rd288, %rd329, %rd287, %p139;
	selp.b64 	%rd329, %rd286, %rd288, %p138;
$L__BB5_72:
	setp.lt.s32 	%p140, %r38, 225;
	@%p140 bra 	$L__BB5_110;
	ld.shared.u8 	%rs251, [_ZZN3cub18CUB_300001_SM_10006detail6reduce28DeviceReduceSingleTileKernelINS2_10policy_hubIN4cuda3std3__45tupleIJblEEEjN6thrust24THRUST_300001_SM_1000_NS8cuda_cub9__find_if7functorIS9_EEE10Policy1000EPS9_SI_iSF_S9_S9_NS7_10__identityEEEvT0_T1_T2_T3_T4_T6_E12temp_storage+120];
	ld.shared.u64 	%rd289, [_ZZN3cub18CUB_300001_SM_10006detail6reduce28DeviceReduceSingleTileKernelINS2_10policy_hubIN4cuda3std3__45tupleIJblEEEjN6thrust24THRUST_300001_SM_1000_NS8cuda_cub9__find_if7functorIS9_EEE10Policy1000EPS9_SI_iSF_S9_S9_NS7_10__identityEEEvT0_T1_T2_T3_T4_T6_E12temp_storage+128];
	and.b16  	%rs252, %rs311, 255;
	setp.eq.s16 	%p141, %rs252, 0;
	setp.eq.s16 	%p142, %rs251, 0;
	min.s64 	%rd290, %rd289, %rd329;
	selp.b16 	%rs253, %rs311, 1, %p142;
	selp.b16 	%rs311, %rs251, %rs253, %p141;
	selp.b64 	%rd291, %rd329, %rd290, %p142;
	selp.b64 	%rd329, %rd289, %rd291, %p141;
	bra.uni 	$L__BB5_110;
$L__BB5_74:
	mov.u32 	%r16, %tid.x;
	mul.wide.u32 	%rd124, %r16, 16;
	add.s64 	%rd109, %rd105, %rd124;
	// begin inline asm
	ld.global.nc.u64 %rd108, [%rd109];
	// end inline asm
	add.s64 	%rd111, %rd109, 8;
	// begin inline asm
	ld.global.nc.u64 %rd110, [%rd111];
	// end inline asm
	cvt.u16.u64 	%rs83, %rd108;
	and.b16  	%rs84, %rs83, 255;
	add.s64 	%rd113, %rd109, 4096;
	// begin inline asm
	ld.global.nc.u64 %rd112, [%rd113];
	// end inline asm
	add.s64 	%rd115, %rd109, 4104;
	// begin inline asm
	ld.global.nc.u64 %rd114, [%rd115];
	// end inline asm
	cvt.u16.u64 	%rs85, %rd112;
	and.b16  	%rs86, %rs85, 255;
	add.s64 	%rd117, %rd109, 8192;
	// begin inline asm
	ld.global.nc.u64 %rd116, [%rd117];
	// end inline asm
	add.s64 	%rd119, %rd109, 8200;
	// begin inline asm
	ld.global.nc.u64 %rd118, [%rd119];
	// end inline asm
	cvt.u16.u64 	%rs87, %rd116;
	and.b16  	%rs88, %rs87, 255;
	add.s64 	%rd121, %rd109, 12288;
	// begin inline asm
	ld.global.nc.u64 %rd120, [%rd121];
	// end inline asm
	add.s64 	%rd123, %rd109, 12296;
	// begin inline asm
	ld.global.nc.u64 %rd122, [%rd123];
	// end inline asm
	cvt.u16.u64 	%rs89, %rd120;
	and.b16  	%rs90, %rs89, 255;
	setp.eq.s16 	%p3, %rs84, 0;
	setp.eq.s16 	%p4, %rs86, 0;
	min.s64 	%rd125, %rd114, %rd110;
	selp.b16 	%rs91, %rs83, 1, %p4;
	selp.b64 	%rd126, %rd110, %rd125, %p4;
	selp.b16 	%rs92, %rs85, %rs91, %p3;
	and.b16  	%rs93, %rs92, 255;
	selp.b64 	%rd127, %rd114, %rd126, %p3;
	setp.eq.s16 	%p5, %rs93, 0;
	setp.eq.s16 	%p6, %rs88, 0;
	min.s64 	%rd128, %rd118, %rd127;
	selp.b16 	%rs94, %rs92, 1, %p6;
	selp.b64 	%rd129, %rd127, %rd128, %p6;
	selp.b16 	%rs95, %rs87, %rs94, %p5;
	and.b16  	%rs96, %rs95, 255;
	selp.b64 	%rd130, %rd118, %rd129, %p5;
	setp.eq.s16 	%p7, %rs96, 0;
	setp.eq.s16 	%p8, %rs90, 0;
	min.s64 	%rd131, %rd122, %rd130;
	selp.b16 	%rs97, %rs95, 1, %p8;
	selp.b64 	%rd132, %rd130, %rd131, %p8;
	selp.b16 	%rs311, %rs89, %rs97, %p7;
	selp.b64 	%rd329, %rd122, %rd132, %p7;
	setp.lt.u32 	%p9, %r38, 2048;
	mov.b32 	%r399, 1024;
	@%p9 bra 	$L__BB5_78;
	add.s32 	%r17, %r38, -1024;
	mov.b32 	%r399, 1024;
$L__BB5_76:
	mul.wide.s32 	%rd149, %r399, 16;
	add.s64 	%rd134, %rd109, %rd149;
	// begin inline asm
	ld.global.nc.u64 %rd133, [%rd134];
	// end inline asm
	add.s64 	%rd136, %rd134, 8;
	// begin inline asm
	ld.global.nc.u64 %rd135, [%rd136];
	// end inline asm
	cvt.u16.u64 	%rs98, %rd133;
	and.b16  	%rs99, %rs98, 255;
	add.s64 	%rd138, %rd134, 4096;
	// begin inline asm
	ld.global.nc.u64 %rd137, [%rd138];
	// end inline asm
	add.s64 	%rd140, %rd134, 4104;
	// begin inline asm
	ld.global.nc.u64 %rd139, [%rd140];
	// end inline asm
	cvt.u16.u64 	%rs100, %rd137;
	and.b16  	%rs101, %rs100, 255;
	add.s64 	%rd142, %rd134, 8192;
	// begin inline asm
	ld.global.nc.u64 %rd141, [%rd142];
	// end inline asm
	add.s64 	%rd144, %rd134, 8200;
	// begin inline asm
	ld.global.nc.u64 %rd143, [%rd144];
	// end inline asm
	cvt.u16.u64 	%rs102, %rd141;
	and.b16  	%rs103, %rs102, 255;
	add.s64 	%rd146, %rd134, 12288;
	// begin inline asm
	ld.global.nc.u64 %rd145, [%rd146];
	// end inline asm
	add.s64 	%rd148, %rd134, 12296;
	// begin inline asm
	ld.global.nc.u64 %rd147, [%rd148];
	// end inline asm
	cvt.u16.u64 	%rs104, %rd145;
	and.b16  	%rs105, %rs104, 255;
	and.b16  	%rs106, %rs311, 255;
	setp.eq.s16 	%p10, %rs106, 0;
	setp.eq.s16 	%p11, %rs99, 0;
	min.s64 	%rd150, %rd135, %rd329;
	selp.b16 	%rs107, %rs311, 1, %p11;
	selp.b64 	%rd151, %rd329, %rd150, %p11;
	selp.b16 	%rs108, %rs98, %rs107, %p10;
	and.b16  	%rs109, %rs108, 255;
	selp.b64 	%rd152, %rd135, %rd151, %p10;
	setp.eq.s16 	%p12, %rs109, 0;
	setp.eq.s16 	%p13, %rs101, 0;
	min.s64 	%rd153, %rd139, %rd152;
	selp.b16 	%rs110, %rs108, 1, %p13;
	selp.b64 	%rd154, %rd152, %rd153, %p13;
	selp.b16 	%rs111, %rs100, %rs110, %p12;
	and.b16  	%rs112, %rs111, 255;
	selp.b64 	%rd155, %rd139, %rd154, %p12;
	setp.eq.s16 	%p14, %rs112, 0;
	setp.eq.s16 	%p15, %rs103, 0;
	min.s64 	%rd156, %rd143, %rd155;
	selp.b16 	%rs113, %rs111, 1, %p15;
	selp.b64 	%rd157, %rd155, %rd156, %p15;
	selp.b16 	%rs114, %rs102, %rs113, %p14;
	and.b16  	%rs115, %rs114, 255;
	selp.b64 	%rd158, %rd143, %rd157, %p14;
	setp.eq.s16 	%p16, %rs115, 0;
	setp.eq.s16 	%p17, %rs105, 0;
	min.s64 	%rd159, %rd147, %rd158;
	selp.b16 	%rs116, %rs114, 1, %p17;
	selp.b64 	%rd160, %rd158, %rd159, %p17;
	selp.b16 	%rs311, %rs104, %rs116, %p16;
	selp.b64 	%rd329, %rd147, %rd160, %p16;
	sub.s32 	%r41, %r38, %r399;
	setp.lt.s32 	%p18, %r41, 1024;
	@%p18 bra 	$L__BB5_86;
	add.s32 	%r399, %r399, 1024;
	setp.le.s32 	%p19, %r399, %r17;
	@%p19 bra 	$L__BB5_76;
$L__BB5_78:
	setp.le.s32 	%p20, %r38, %r399;
	@%p20 bra 	$L__BB5_86;
	sub.s32 	%r21, %r38, %r399;
	setp.ge.s32 	%p21, %r16, %r21;
	@%p21 bra 	$L__BB5_86;
	not.b32 	%r42, %r16;
	add.s32 	%r43, %r38, %r42;
	sub.s32 	%r22, %r43, %r399;
	and.b32  	%r44, %r22, 768;
	setp.eq.s32 	%p22, %r44, 768;
	mov.u32 	%r403, %r16;
	@%p22 bra 	$L__BB5_83;
	add.s32 	%r401, %r16, %r399;
	shr.u32 	%r45, %r22, 8;
	add.s32 	%r46, %r45, 1;
	and.b32  	%r47, %r46, 3;
	neg.s32 	%r400, %r47;
	mov.u32 	%r403, %r16;
$L__BB5_82:
	.pragma "nounroll";
	mul.wide.u32 	%rd166, %r401, 16;
	add.s64 	%rd163, %rd105, %rd166;
	// begin inline asm
	ld.global.nc.u64 %rd162, [%rd163];
	// end inline asm
	add.s64 	%rd165, %rd163, 8;
	// begin inline asm
	ld.global.nc.u64 %rd164, [%rd165];
	// end inline asm
	cvt.u16.u64 	%rs118, %rd162;
	and.b16  	%rs119, %rs118, 255;
	and.b16  	%rs120, %rs311, 255;
	setp.eq.s16 	%p23, %rs120, 0;
	setp.eq.s16 	%p24, %rs119, 0;
	min.s64 	%rd167, %rd164, %rd329;
	selp.b16 	%rs121, %rs311, 1, %p24;
	selp.b16 	%rs311, %rs118, %rs121, %p23;
	selp.b64 	%rd168, %rd329, %rd167, %p24;
	selp.b64 	%rd329, %rd164, %rd168, %p23;
	add.s32 	%r403, %r403, 256;
	add.s32 	%r401, %r401, 256;
	add.s32 	%r400, %r400, 1;
	setp.ne.s32 	%p25, %r400, 0;
	@%p25 bra 	$L__BB5_82;
$L__BB5_83:
	setp.lt.u32 	%p26, %r22, 768;
	@%p26 bra 	$L__BB5_86;
	cvt.u64.u32 	%rd169, %r403;
	cvt.u64.u32 	%rd170, %r399;
	add.s64 	%rd171, %rd169, %rd170;
	shl.b64 	%rd172, %rd171, 4;
	add.s64 	%rd173, %rd172, %rd105;
	add.s64 	%rd350, %rd173, 12296;
	add.s32 	%r404, %r403, %r399;
$L__BB5_85:
	mul.wide.u32 	%rd190, %r404, 16;
	add.s64 	%rd175, %rd105, %rd190;
	// begin inline asm
	ld.global.nc.u64 %rd174, [%rd175];
	// end inline asm
	add.s64 	%rd177, %rd175, 8;
	// begin inline asm
	ld.global.nc.u64 %rd176, [%rd177];
	// end inline asm
	cvt.u16.u64 	%rs122, %rd174;
	and.b16  	%rs123, %rs122, 255;
	and.b16  	%rs124, %rs311, 255;
	setp.eq.s16 	%p27, %rs124, 0;
	setp.eq.s16 	%p28, %rs123, 0;
	min.s64 	%rd191, %rd176, %rd329;
	selp.b16 	%rs125, %rs311, 1, %p28;
	selp.b16 	%rs126, %rs122, %rs125, %p27;
	and.b16  	%rs127, %rs126, 255;
	selp.b64 	%rd192, %rd329, %rd191, %p28;
	selp.b64 	%rd193, %rd176, %rd192, %p27;
	add.s64 	%rd179, %rd350, -8200;
	// begin inline asm
	ld.global.nc.u64 %rd178, [%rd179];
	// end inline asm
	add.s64 	%rd181, %rd350, -8192;
	// begin inline asm
	ld.global.nc.u64 %rd180, [%rd181];
	// end inline asm
	cvt.u16.u64 	%rs128, %rd178;
	and.b16  	%rs129, %rs128, 255;
	setp.eq.s16 	%p29, %rs127, 0;
	setp.eq.s16 	%p30, %rs129, 0;
	min.s64 	%rd194, %rd180, %rd193;
	selp.b16 	%rs130, %rs126, 1, %p30;
	selp.b16 	%rs131, %rs128, %rs130, %p29;
	and.b16  	%rs132, %rs131, 255;
	selp.b64 	%rd195, %rd193, %rd194, %p30;
	selp.b64 	%rd196, %rd180, %rd195, %p29;
	add.s64 	%rd183, %rd350, -4104;
	// begin inline asm
	ld.global.nc.u64 %rd182, [%rd183];
	// end inline asm
	add.s64 	%rd185, %rd350, -4096;
	// begin inline asm
	ld.global.nc.u64 %rd184, [%rd185];
	// end inline asm
	cvt.u16.u64 	%rs133, %rd182;
	and.b16  	%rs134, %rs133, 255;
	setp.eq.s16 	%p31, %rs132, 0;
	setp.eq.s16 	%p32, %rs134, 0;
	min.s64 	%rd197, %rd184, %rd196;
	selp.b16 	%rs135, %rs131, 1, %p32;
	selp.b16 	%rs136, %rs133, %rs135, %p31;
	and.b16  	%rs137, %rs136, 255;
	selp.b64 	%rd198, %rd196, %rd197, %p32;
	selp.b64 	%rd199, %rd184, %rd198, %p31;
	add.s64 	%rd187, %rd350, -8;
	// begin inline asm
	ld.global.nc.u64 %rd186, [%rd187];
	// end inline asm
	// begin inline asm
	ld.global.nc.u64 %rd188, [%rd350];
	// end inline asm
	cvt.u16.u64 	%rs138, %rd186;
	and.b16  	%rs139, %rs138, 255;
	setp.eq.s16 	%p33, %rs137, 0;
	setp.eq.s16 	%p34, %rs139, 0;
	min.s64 	%rd200, %rd188, %rd199;
	selp.b16 	%rs140, %rs136, 1, %p34;
	selp.b16 	%rs311, %rs138, %rs140, %p33;
	selp.b64 	%rd201, %rd199, %rd200, %p34;
	selp.b64 	%rd329, %rd188, %rd201, %p33;
	add.s32 	%r403, %r403, 1024;
	add.s64 	%rd350, %rd350, 16384;
	add.s32 	%r404, %r404, 1024;
	setp.lt.s32 	%p35, %r403, %r21;
	@%p35 bra 	$L__BB5_85;
$L__BB5_86:
	// begin inline asm
	mov.u32 %r48, %laneid;
	// end inline asm
	cvt.u32.u16 	%r69, %rs311;
	and.b32  	%r50, %r69, 255;
	mov.b32 	%r66, 1;
	mov.b32 	%r67, 31;
	mov.b32 	%r68, -1;
	// begin inline asm
	shfl.sync.down.b32 %r49, %r50, %r66, %r67, %r68;
	// end inline asm
	// begin inline asm
	shfl.sync.down.b32 %r54, %r55, %r66, %r67, %r68;
	// end inline asm
	mov.b64 	{%r60, %r65}, %rd329;
	// begin inline asm
	shfl.sync.down.b32 %r59, %r60, %r66, %r67, %r68;
	// end inline asm
	// begin inline asm
	shfl.sync.down.b32 %r64, %r65, %r66, %r67, %r68;
	// end inline asm
	mov.b64 	%rd83, {%r59, %r64};
	cvt.u16.u32 	%rs65, %r49;
	setp.gt.s32 	%p36, %r48, 30;
	@%p36 bra 	$L__BB5_90;
	and.b16  	%rs141, %rs311, 255;
	setp.eq.s16 	%p37, %rs141, 0;
	and.b16  	%rs142, %rs65, 255;
	setp.eq.s16 	%p38, %rs142, 0;
	or.pred  	%p39, %p37, %p38;
	@%p39 bra 	$L__BB5_89;
	min.s64 	%rd329, %rd83, %rd329;
	mov.b16 	%rs311, 1;
	bra.uni 	$L__BB5_90;
$L__BB5_89:
	setp.eq.s16 	%p40, %rs141, 0;
	selp.b16 	%rs311, %rs65, %rs311, %p40;
	selp.b64 	%rd329, %rd83, %rd329, %p40;
$L__BB5_90:
	cvt.u32.u16 	%r90, %rs311;
	and.b32  	%r71, %r90, 255;
	mov.b32 	%r87, 2;
	mov.b32 	%r88, 31;
	mov.b32 	%r89, -1;
	// begin inline asm
	shfl.sync.down.b32 %r70, %r71, %r87, %r88, %r89;
	// end inline asm
	// begin inline asm
	shfl.sync.down.b32 %r75, %r76, %r87, %r88, %r89;
	// end inline asm
	mov.b64 	{%r81, %r86}, %rd329;
	// begin inline asm
	shfl.sync.down.b32 %r80, %r81, %r87, %r88, %r89;
	// end inline asm
	// begin inline asm
	shfl.sync.down.b32 %r85, %r86, %r87, %r88, %r89;
	// end inline asm
	mov.b64 	%rd87, {%r80, %r85};
	cvt.u16.u32 	%rs68, %r70;
	setp.gt.s32 	%p41, %r48, 29;
	@%p41 bra 	$L__BB5_94;
	and.b16  	%rs145, %rs311, 255;
	setp.eq.s16 	%p42, %rs145, 0;
	and.b16  	%rs146, %rs68, 255;
	setp.eq.s16 	%p43, %rs146, 0;
	or.pred  	%p44, %p42, %p43;
	@%p44 bra 	$L__BB5_93;
	min.s64 	%rd329, %rd87, %rd329;
	mov.b16 	%rs311, 1;
	bra.uni 	$L__BB5_94;
$L__BB5_93:
	setp.eq.s16 	%p45, %rs145, 0;
	selp.b16 	%rs311, %rs68, %rs311, %p45;
	selp.b64 	%rd329, %rd87, %rd329, %p45;
$L__BB5_94:
	cvt.u32.u16 	%r111, %rs311;
	and.b32  	%r92, %r111, 255;
	mov.b32 	%r108, 4;
	mov.b32 	%r109, 31;
	mov.b32 	%r110, -1;
	// begin inline asm
	shfl.sync.down.b32 %r91, %r92, %r108, %r109, %r110;
	// end inline asm
	// begin inline asm
	shfl.sync.down.b32 %r96, %r97, %r108, %r109, %r110;
	// end inline asm
	mov.b64 	{%r102, %r107}, %rd329;
	// begin inline asm
	shfl.sync.down.b32 %r101, %r102, %r108, %r109, %r110;
	// end inline asm
	// begin inline asm
	shfl.sync.down.b32 %r106, %r107, %r108, %r109, %r110;
	// end inline asm
	mov.b64 	%rd91, {%r101, %r106};
	cvt.u16.u32 	%rs71, %r91;
	setp.gt.s32 	%p46, %r48, 27;
	@%p46 bra 	$L__BB5_98;
	and.b16  	%rs149, %rs311, 255;
	setp.eq.s16 	%p47, %rs149, 0;
	and.b16  	%rs150, %rs71, 255;
	setp.eq.s16 	%p48, %rs150, 0;
	or.pred  	%p49, %p47, %p48;
	@%p49 bra 	$L__BB5_97;
	min.s64 	%rd329, %rd91, %rd329;
	mov.b16 	%rs311, 1;
	bra.uni 	$L__BB5_98;
$L__BB5_97:
	setp.eq.s16 	%p50, %rs149, 0;
	selp.b16 	%rs311, %rs71, %rs311, %p50;
	selp.b64 	%rd329, %rd91, %rd329, %p50;
$L__BB5_98:
	cvt.u32.u16 	%r132, %rs311;
	and.b32  	%r113, %r132, 255;
	mov.b32 	%r129, 8;
	mov.b32 	%r130, 31;
	mov.b32 	%r131, -1;
	// begin inline asm
	shfl.sync.down.b32 %r112, %r113, %r129, %r130, %r131;
	// end inline asm
	// begin inline asm
	shfl.sync.down.b32 %r117, %r118, %r129, %r130, %r131;
	// end inline asm
	mov.b64 	{%r123, %r128}, %rd329;
	// begin inline asm
	shfl.sync.down.b32 %r122, %r123, %r129, %r130, %r131;
	// end inline asm
	// begin inline asm
	shfl.sync.down.b32 %r127, %r128, %r129, %r130, %r131;
	// end inline asm
	mov.b64 	%rd95, {%r122, %r127};
	cvt.u16.u32 	%rs74, %r112;
	setp.gt.s32 	%p51, %r48, 23;
	@%p51 bra 	$L__BB5_102;
	and.b16  	%rs153, %rs311, 255;
	setp.eq.s16 	%p52, %rs153, 0;
	and.b16  	%rs154, %rs74, 255;
	setp.eq.s16 	%p53, %rs154, 0;
	or.pred  	%p54, %p52, %p53;
	@%p54 bra 	$L__BB5_101;
	min.s64 	%rd329, %rd95, %rd329;
	mov.b16 	%rs311, 1;
	bra.uni 	$L__BB5_102;
$L__BB5_101:
	setp.eq.s16 	%p55, %rs153, 0;
	selp.b16 	%rs311, %rs74, %rs311, %p55;
	selp.b64 	%rd329, %rd95, %rd329, %p55;
$L__BB5_102:
	cvt.u32.u16 	%r153, %rs311;
	and.b32  	%r134, %r153, 255;
	mov.b32 	%r150, 16;
	mov.b32 	%r151, 31;
	mov.b32 	%r152, -1;
	// begin inline asm
	shfl.sync.down.b32 %r133, %r134, %r150, %r151, %r152;
	// end inline asm
	// begin inline asm
	shfl.sync.down.b32 %r138, %r139, %r150, %r151, %r152;
	// end inline asm
	mov.b64 	{%r144, %r149}, %rd329;
	// begin inline asm
	shfl.sync.down.b32 %r143, %r144, %r150, %r151, %r152;
	// end inline asm
	// begin inline asm
	shfl.sync.down.b32 %r148, %r149, %r150, %r151, %r152;
	// end inline asm
	mov.b64 	%rd99, {%r143, %r148};
	cvt.u16.u32 	%rs77, %r133;
	setp.gt.s32 	%p56, %r48, 15;
	@%p56 bra 	$L__BB5_106;
	and.b16  	%rs157, %rs311, 255;
	setp.eq.s16 	%p57, %rs157, 0;
	and.b16  	%rs158, %rs77, 255;
	setp.eq.s16 	%p58, %rs158, 0;
	or.pred  	%p59, %p57, %p58;
	@%p59 bra 	$L__BB5_105;
	min.s64 	%rd329, %rd99, %rd329;
	mov.b16 	%rs311, 1;
	bra.uni 	$L__BB5_106;
$L__BB5_105:
	setp.eq.s16 	%p60, %rs157, 0;
	selp.b16 	%rs311, %rs77, %rs311, %p60;
	selp.b64 	%rd329, %rd99, %rd329, %p60;
$L__BB5_106:
	setp.ne.s32 	%p61, %r48, 0;
	@%p61 bra 	$L__BB5_108;
	shr.u32 	%r154, %r16, 1;
	and.b32  	%r155, %r154, 496;
	mov.u32 	%r156, _ZZN3cub18CUB_300001_SM_10006detail6reduce28DeviceReduceSingleTileKernelINS2_10policy_hubIN4cuda3std3__45tupleIJblEEEjN6thrust24THRUST_300001_SM_1000_NS8cuda_cub9__find_if7functorIS9_EEE10Policy1000EPS9_SI_iSF_S9_S9_NS7_10__identityEEEvT0_T1_T2_T3_T4_T6_E12temp_storage;
	add.s32 	%r157, %r156, %r155;
	st.shared.u8 	[%r157+8], %rs311;
	st.shared.u64 	[%r157+16], %rd329;
$L__BB5_108:
	bar.sync 	0;
	setp.ne.s32 	%p62, %r16, 0;
	@%p62 bra 	$L__BB5_110;
	ld.shared.u8 	%rs161, [_ZZN3cub18CUB_300001_SM_10006detail6reduce28DeviceReduceSingleTileKernelINS2_10policy_hubIN4cuda3std3__45tupleIJblEEEjN6thrust24THRUST_300001_SM_1000_NS8cuda_cub9__find_if7functorIS9_EEE10Policy1000EPS9_SI_iSF_S9_S9_NS7_10__identityEEEvT0_T1_T2_T3_T4_T6_E12temp_storage+24];
	ld.shared.u64 	%rd202, [_ZZN3cub18CUB_300001_SM_10006detail6reduce28DeviceReduceSingleTileKernelINS2_10policy_hubIN4cuda3std3__45tupleIJblEEEjN6thrust24THRUST_300001_SM_1000_NS8cuda_cub9__find_if7functorIS9_EEE10Policy1000EPS9_SI_iSF_S9_S9_NS7_10__identityEEEvT0_T1_T2_T3_T4_T6_E12temp_storage+32];
	and.b16  	%rs162, %rs311, 255;
	setp.eq.s16 	%p63, %rs162, 0;
	setp.eq.s16 	%p64, %rs161, 0;
	min.s64 	%rd203, %rd202, %rd329;
	selp.b16 	%rs163, %rs311, 1, %p64;
	selp.b16 	%rs164, %rs161, %rs163, %p63;
	and.b16  	%rs165, %rs164, 255;
	selp.b64 	%rd204, %rd329, %rd203, %p64;
	selp.b64 	%rd205, %rd202, %rd204, %p63;
	ld.shared.u8 	%rs166, [_ZZN3cub18CUB_300001_SM_10006detail6reduce28DeviceReduceSingleTileKernelINS2_10policy_hubIN4cuda3std3__45tupleIJblEEEjN6thrust24THRUST_300001_SM_1000_NS8cuda_cub9__find_if7functorIS9_EEE10Policy1000EPS9_SI_iSF_S9_S9_NS7_10__identityEEEvT0_T1_T2_T3_T4_T6_E12temp_storage+40];
	ld.shared.u64 	%rd206, [_ZZN3cub18CUB_300001_SM_10006detail6reduce28DeviceReduceSingleTileKernelINS2_10policy_hubIN4cuda3std3__45tupleIJblEEEjN6thrust24THRUST_300001_SM_1000_NS8cuda_cub9__find_if7functorIS9_EEE10Policy1000EPS9_SI_iSF_S9_S9_NS7_10__identityEEEvT0_T1_T2_T3_T4_T6_E12temp_storage+48];
	setp.eq.s16 	%p65, %rs165, 0;
	setp.eq.s16 	%p66, %rs166, 0;
	min.s64 	%rd207, %rd206, %rd205;
	selp.b16 	%rs167, %rs164, 1, %p66;
	selp.b16 	%rs168, %rs166, %rs167, %p65;
	and.b16  	%rs169, %rs168, 255;
	selp.b64 	%rd208, %rd205, %rd207, %p66;
	selp.b64 	%rd209, %rd206, %rd208, %p65;
	ld.shared.u8 	%rs170, [_ZZN3cub18CUB_300001_SM_10006detail6reduce28DeviceReduceSingleTileKernelINS2_10policy_hubIN4cuda3std3__45tupleIJblEEEjN6thrust24THRUST_300001_SM_1000_NS8cuda_cub9__find_if7functorIS9_EEE10Policy1000EPS9_SI_iSF_S9_S9_NS7_10__identityEEEvT0_T1_T2_T3_T4_T6_E12temp_storage+56];
	ld.shared.u64 	%rd210, [_ZZN3cub18CUB_300001_SM_10006detail6reduce28DeviceReduceSingleTileKernelINS2_10policy_hubIN4cuda3std3__45tupleIJblEEEjN6thrust24THRUST_300001_SM_1000_NS8cuda_cub9__find_if7functorIS9_EEE10Policy1000EPS9_SI_iSF_S9_S9_NS7_10__identityEEEvT0_T1_T2_T3_T4_T6_E12temp_storage+64];
	setp.eq.s16 	%p67, %rs169, 0;
	setp.eq.s16 	%p68, %rs170, 0;
	min.s64 	%rd211, %rd210, %rd209;
	selp.b16 	%rs171, %rs168, 1, %p68;
	selp.b16 	%rs172, %rs170, %rs171, %p67;
	and.b16  	%rs173, %rs172, 255;
	selp.b64 	%rd212, %rd209, %rd211, %p68;
	selp.b64 	%rd213, %rd210, %rd212, %p67;
	ld.shared.u8 	%rs174, [_ZZN3cub18CUB_300001_SM_10006detail6reduce28DeviceReduceSingleTileKernelINS2_10policy_hubIN4cuda3std3__45tupleIJblEEEjN6thrust24THRUST_300001_SM_1000_NS8cuda_cub9__find_if7functorIS9_EEE10Policy1000EPS9_SI_iSF_S9_S9_NS7_10__identityEEEvT0_T1_T2_T3_T4_T6_E12temp_storage+72];
	ld.shared.u64 	%rd214, [_ZZN3cub18CUB_300001_SM_10006detail6reduce28DeviceReduceSingleTileKernelINS2_10policy_hubIN4cuda3std3__45tupleIJblEEEjN6thrust24THRUST_300001_SM_1000_NS8cuda_cub9__find_if7functorIS9_EEE10Policy1000EPS9_SI_iSF_S9_S9_NS7_10__identityEEEvT0_T1_T2_T3_T4_T6_E12temp_storage+80];
	setp.eq.s16 	%p69, %rs173, 0;
	setp.eq.s16 	%p70, %rs174, 0;
	min.s64 	%rd215, %rd214, %rd213;
	selp.b16 	%rs175, %rs172, 1, %p70;
	selp.b16 	%rs176, %rs174, %rs175, %p69;
	and.b16  	%rs177, %rs176, 255;
	selp.b64 	%rd216, %rd213, %rd215, %p70;
	selp.b64 	%rd217, %rd214, %rd216, %p69;
	ld.shared.u8 	%rs178, [_ZZN3cub18CUB_300001_SM_10006detail6reduce28DeviceReduceSingleTileKernelINS2_10policy_hubIN4cuda3std3__45tupleIJblEEEjN6thrust24THRUST_300001_SM_1000_NS8cuda_cub9__find_if7functorIS9_EEE10Policy1000EPS9_SI_iSF_S9_S9_NS7_10__identityEEEvT0_T1_T2_T3_T4_T6_E12temp_storage+88];
	ld.shared.u64 	%rd218, [_ZZN3cub18CUB_300001_SM_10006detail6reduce28DeviceReduceSingleTileKernelINS2_10policy_hubIN4cuda3std3__45tupleIJblEEEjN6thrust24THRUST_300001_SM_1000_NS8cuda_cub9__find_if7functorIS9_EEE10Policy1000EPS9_SI_iSF_S9_S9_NS7_10__identityEEEvT0_T1_T2_T3_T4_T6_E12temp_storage+96];
	setp.eq.s16 	%p71, %rs177, 0;
	setp.eq.s16 	%p72, %rs178, 0;
	min.s64 	%rd219, %rd218, %rd217;
	selp.b16 	%rs179, %rs176, 1, %p72;
	selp.b16 	%rs180, %rs178, %rs179, %p71;
	and.b16  	%rs181, %rs180, 255;
	selp.b64 	%rd220, %rd217, %rd219, %p72;
	selp.b64 	%rd221, %rd218, %rd220, %p71;
	ld.shared.u8 	%rs182, [_ZZN3cub18CUB_300001_SM_10006detail6reduce28DeviceReduceSingleTileKernelINS2_10policy_hubIN4cuda3std3__45tupleIJblEEEjN6thrust24THRUST_300001_SM_1000_NS8cuda_cub9__find_if7functorIS9_EEE10Policy1000EPS9_SI_iSF_S9_S9_NS7_10__identityEEEvT0_T1_T2_T3_T4_T6_E12temp_storage+104];
	ld.shared.u64 	%rd222, [_ZZN3cub18CUB_300001_SM_10006detail6reduce28DeviceReduceSingleTileKernelINS2_10policy_hubIN4cuda3std3__45tupleIJblEEEjN6thrust24THRUST_300001_SM_1000_NS8cuda_cub9__find_if7functorIS9_EEE10Policy1000EPS9_SI_iSF_S9_S9_NS7_10__identityEEEvT0_T1_T2_T3_T4_T6_E12temp_storage+112];
	setp.eq.s16 	%p73, %rs181, 0;
	setp.eq.s16 	%p74, %rs182, 0;
	min.s64 	%rd223, %rd222, %rd221;
	selp.b16 	%rs183, %rs180, 1, %p74;
	selp.b16 	%rs184, %rs182, %rs183, %p73;
	and.b16  	%rs185, %rs184, 255;
	selp.b64 	%rd224, %rd221, %rd223, %p74;
	selp.b64 	%rd225, %rd222, %rd224, %p73;
	ld.shared.u8 	%rs186, [_ZZN3cub18CUB_300001_SM_10006detail6reduce28DeviceReduceSingleTileKernelINS2_10policy_hubIN4cuda3std3__45tupleIJblEEEjN6thrust24THRUST_300001_SM_1000_NS8cuda_cub9__find_if7functorIS9_EEE10Policy1000EPS9_SI_iSF_S9_S9_NS7_10__identityEEEvT0_T1_T2_T3_T4_T6_E12temp_storage+120];
	ld.shared.u64 	%rd226, [_ZZN3cub18CUB_300001_SM_10006detail6reduce28DeviceReduceSingleTileKernelINS2_10policy_hubIN4cuda3std3__45tupleIJblEEEjN6thrust24THRUST_300001_SM_1000_NS8cuda_cub9__find_if7functorIS9_EEE10Policy1000EPS9_SI_iSF_S9_S9_NS7_10__identityEEEvT0_T1_T2_T3_T4_T6_E12temp_storage+128];
	setp.eq.s16 	%p75, %rs185, 0;
	setp.eq.s16 	%p76, %rs186, 0;
	min.s64 	%rd227, %rd226, %rd225;
	selp.b16 	%rs187, %rs184, 1, %p76;
	selp.b16 	%rs311, %rs186, %rs187, %p75;
	selp.b64 	%rd228, %rd225, %rd227, %p76;
	selp.b64 	%rd329, %rd226, %rd228, %p75;
$L__BB5_110:
	mov.u32 	%r391, %tid.x;
	setp.ne.s32 	%p184, %r391, 0;
	@%p184 bra 	$L__BB5_112;
	setp.eq.s16 	%p185, %rs82, 0;
	and.b16  	%rs302, %rs311, 255;
	setp.eq.s16 	%p186, %rs302, 0;
	min.s64 	%rd319, %rd329, %rd106;
	selp.b16 	%rs303, %rs82, 1, %p186;
	selp.b16 	%rs304, %rs311, %rs303, %p185;
	selp.b64 	%rd320, %rd106, %rd319, %p186;
	selp.b64 	%rd321, %rd329, %rd320, %p185;
	st.global.u8 	[%rd1], %rs304;
	st.global.u64 	[%rd1+8], %rd321;
$L__BB5_112:
	ret;

}
	// .globl	_ZN3cub18CUB_300001_SM_10006detail6reduce28DeviceReduceSingleTileKernelINS2_10policy_hubIN4cuda3std3__45tupleIJblEEEyN6thrust24THRUST_300001_SM_1000_NS8cuda_cub9__find_if7functorIS9_EEE10Policy1000ENSB_12zip_iteratorINS8_IJNSD_26transform_input_iterator_tIbNSI_INS8_IJNSB_6detail15normal_iteratorINSB_10device_ptrIiEEEESO_EEEEENSK_22tuple_binary_predicateINS7_4lessIiEEEEEENSB_17counting_iteratorIlNSB_11use_defaultESX_SX_EEEEEEEPS9_ySF_S9_S9_NS7_10__identityEEEvT0_T1_T2_T3_T4_T6_
.visible .entry _ZN3cub18CUB_300001_SM_10006detail6reduce28DeviceReduceSingleTileKernelINS2_10policy_hubIN4cuda3std3__45tupleIJblEEEyN6thrust24THRUST_300001_SM_1000_NS8cuda_cub9__find_if7functorIS9_EEE10Policy1000ENSB_12zip_iteratorINS8_IJNSD_26transform_input_iterator_tIbNSI_INS8_IJNSB_6detail15normal_iteratorINSB_10device_ptrIiEEEESO_EEEEENSK_22tuple_binary_predicateINS7_4lessIiEEEEEENSB_17counting_iteratorIlNSB_11use_defaultESX_SX_EEEEEEEPS9_ySF_S9_S9_NS7_10__identityEEEvT0_T1_T2_T3_T4_T6_(
	.param .align 8 .b8 _ZN3cub18CUB_300001_SM_10006detail6reduce28DeviceReduceSingleTileKernelINS2_10policy_hubIN4cuda3std3__45tupleIJblEEEyN6thrust24THRUST_300001_SM_1000_NS8cuda_cub9__find_if7functorIS9_EEE10Policy1000ENSB_12zip_iteratorINS8_IJNSD_26transform_input_iterator_tIbNSI_INS8_IJNSB_6detail15normal_iteratorINSB_10device_ptrIiEEEESO_EEEEENSK_22tuple_binary_predicateINS7_4lessIiEEEEEENSB_17counting_iteratorIlNSB_11use_defaultESX_SX_EEEEEEEPS9_ySF_S9_S9_NS7_10__identityEEEvT0_T1_T2_T3_T4_T6__param_0[32],
	.param .u64 .ptr .align 1 _ZN3cub18CUB_300001_SM_10006detail6reduce28DeviceReduceSingleTileKernelINS2_10policy_hubIN4cuda3std3__45tupleIJblEEEyN6thrust24THRUST_300001_SM_1000_NS8cuda_cub9__find_if7functorIS9_EEE10Policy1000ENSB_12zip_iteratorINS8_IJNSD_26transform_input_iterator_tIbNSI_INS8_IJNSB_6detail15normal_iteratorINSB_10device_ptrIiEEEESO_EEEEENSK_22tuple_binary_predicateINS7_4lessIiEEEEEENSB_17counting_iteratorIlNSB_11use_defaultESX_SX_EEEEEEEPS9_ySF_S9_S9_NS7_10__identityEEEvT0_T1_T2_T3_T4_T6__param_1,
	.param .u64 _ZN3cub18CUB_300001_SM_10006detail6reduce28DeviceReduceSingleTileKernelINS2_10policy_hubIN4cuda3std3__45tupleIJblEEEyN6thrust24THRUST_300001_SM_1000_NS8cuda_cub9__find_if7functorIS9_EEE10Policy1000ENSB_12zip_iteratorINS8_IJNSD_26transform_input_iterator_tIbNSI_INS8_IJNSB_6detail15normal_iteratorINSB_10device_ptrIiEEEESO_EEEEENSK_22tuple_binary_predicateINS7_4lessIiEEEEEENSB_17counting_iteratorIlNSB_11use_defaultESX_SX_EEEEEEEPS9_ySF_S9_S9_NS7_10__identityEEEvT0_T1_T2_T3_T4_T6__param_2,
	.param .align 1 .b8 _ZN3cub18CUB_300001_SM_10006detail6reduce28DeviceReduceSingleTileKernelINS2_10policy_hubIN4cuda3std3__45tupleIJblEEEyN6thrust24THRUST_300001_SM_1000_NS8cuda_cub9__find_if7functorIS9_EEE10Policy1000ENSB_12zip_iteratorINS8_IJNSD_26transform_input_iterator_tIbNSI_INS8_IJNSB_6detail15normal_iteratorINSB_10device_ptrIiEEEESO_EEEEENSK_22tuple_binary_predicateINS7_4lessIiEEEEEENSB_17counting_iteratorIlNSB_11use_defaultESX_SX_EEEEEEEPS9_ySF_S9_S9_NS7_10__identityEEEvT0_T1_T2_T3_T4_T6__param_3[1],
	.param .align 8 .b8 _ZN3cub18CUB_300001_SM_10006detail6reduce28DeviceReduceSingleTileKernelINS2_10policy_hubIN4cuda3std3__45tupleIJblEEEyN6thrust24THRUST_300001_SM_1000_NS8cuda_cub9__find_if7functorIS9_EEE10Policy1000ENSB_12zip_iteratorINS8_IJNSD_26transform_input_iterator_tIbNSI_INS8_IJNSB_6detail15normal_iteratorINSB_10device_ptrIiEEEESO_EEEEENSK_22tuple_binary_predicateINS7_4lessIiEEEEEENSB_17counting_iteratorIlNSB_11use_defaultESX_SX_EEEEEEEPS9_ySF_S9_S9_NS7_10__identityEEEvT0_T1_T2_T3_T4_T6__param_4[16],
	.param .align 1 .b8 _ZN3cub18CUB_300001_SM_10006detail6reduce28DeviceReduceSingleTileKernelINS2_10policy_hubIN4cuda3std3__45tupleIJblEEEyN6thrust24THRUST_300001_SM_1000_NS8cuda_cub9__find_if7functorIS9_EEE10Policy1000ENSB_12zip_iteratorINS8_IJNSD_26transform_input_iterator_tIbNSI_INS8_IJNSB_6detail15normal_iteratorINSB_10device_ptrIiEEEESO_EEEEENSK_22tuple_binary_predicateINS7_4lessIiEEEEEENSB_17counting_iteratorIlNSB_11use_defaultESX_SX_EEEEEEEPS9_ySF_S9_S9_NS7_10__identityEEEvT0_T1_T2_T3_T4_T6__param_5[1]
)
.maxntid 256
.minnctapersm 1
{
	.reg .pred 	%p<329>;
	.reg .b16 	%rs<415>;
	.reg .b32 	%r<504>;
	.reg .b64 	%rd<450>;
	// demoted variable
	.shared .align 8 .b8 _ZZN3cub18CUB_300001_SM_10006detail6reduce28DeviceReduceSingleTileKernelINS2_10policy_hubIN4cuda3std3__45tupleIJblEEEyN6thrust24THRUST_300001_SM_1000_NS8cuda_cub9__find_if7functorIS9_EEE10Policy1000ENSB_12zip_iteratorINS8_IJNSD_26transform_input_iterator_tIbNSI_INS8_IJNSB_6detail15normal_iteratorINSB_10device_ptrIiEEEESO_EEEEENSK_22tuple_binary_predicateINS7_4lessIiEEEEEENSB_17counting_iteratorIlNSB_11use_defaultESX_SX_EEEEEEEPS9_ySF_S9_S9_NS7_10__identityEEEvT0_T1_T2_T3_T4_T6_E12temp_storage[152];
	ld.param.u64 	%rd122, [_ZN3cub18CUB_300001_SM_10006detail6reduce28DeviceReduceSingleTileKernelINS2_10policy_hubIN4cuda3std3__45tupleIJblEEEyN6thrust24THRUST_300001_SM_1000_NS8cuda_cub9__find_if7functorIS9_EEE10Policy1000ENSB_12zip_iteratorINS8_IJNSD_26transform_input_iterator_tIbNSI_INS8_IJNSB_6detail15normal_iteratorINSB_10device_ptrIiEEEESO_EEEEENSK_22tuple_binary_predicateINS7_4lessIiEEEEEENSB_17counting_iteratorIlNSB_11use_defaultESX_SX_EEEEEEEPS9_ySF_S9_S9_NS7_10__identityEEEvT0_T1_T2_T3_T4_T6__param_4+8];
	ld.param.u64 	%rd120, [_ZN3cub18CUB_300001_SM_10006detail6reduce28DeviceReduceSingleTileKernelINS2_10policy_hubIN4cuda3std3__45tupleIJblEEEyN6thrust24THRUST_300001_SM_1000_NS8cuda_cub9__find_if7functorIS9_EEE10Policy1000ENSB_12zip_iteratorINS8_IJNSD_26transform_input_iterator_tIbNSI_INS8_IJNSB_6detail15normal_iteratorINSB_10device_ptrIiEEEESO_EEEEENSK_22tuple_binary_predicateINS7_4lessIiEEEEEENSB_17counting_iteratorIlNSB_11use_defaultESX_SX_EEEEEEEPS9_ySF_S9_S9_NS7_10__identityEEEvT0_T1_T2_T3_T4_T6__param_0+24];
	ld.param.u64 	%rd119, [_ZN3cub18CUB_300001_SM_10006detail6reduce28DeviceReduceSingleTileKernelINS2_10policy_hubIN4cuda3std3__45tupleIJblEEEyN6thrust24THRUST_300001_SM_1000_NS8cuda_cub9__find_if7functorIS9_EEE10Policy1000ENSB_12zip_iteratorINS8_IJNSD_26transform_input_iterator_tIbNSI_INS8_IJNSB_6detail15normal_iteratorINSB_10device_ptrIiEEEESO_EEEEENSK_22tuple_binary_predicateINS7_4lessIiEEEEEENSB_17counting_iteratorIlNSB_11use_defaultESX_SX_EEEEEEEPS9_ySF_S9_S9_NS7_10__identityEEEvT0_T1_T2_T3_T4_T6__param_0+8];
	ld.param.u64 	%rd118, [_ZN3cub18CUB_300001_SM_10006detail6reduce28DeviceReduceSingleTileKernelINS2_10policy_hubIN4cuda3std3__45tupleIJblEEEyN6thrust24THRUST_300001_SM_1000_NS8cuda_cub9__find_if7functorIS9_EEE10Policy1000ENSB_12zip_iteratorINS8_IJNSD_26transform_input_iterator_tIbNSI_INS8_IJNSB_6detail15normal_iteratorINSB_10device_ptrIiEEEESO_EEEEENSK_22tuple_binary_predicateINS7_4lessIiEEEEEENSB_17counting_iteratorIlNSB_11use_defaultESX_SX_EEEEEEEPS9_ySF_S9_S9_NS7_10__identityEEEvT0_T1_T2_T3_T4_T6__param_0];
	ld.param.u64 	%rd123, [_ZN3cub18CUB_300001_SM_10006detail6reduce28DeviceReduceSingleTileKernelINS2_10policy_hubIN4cuda3std3__45tupleIJblEEEyN6thrust24THRUST_300001_SM_1000_NS8cuda_cub9__find_if7functorIS9_EEE10Policy1000ENSB_12zip_iteratorINS8_IJNSD_26transform_input_iterator_tIbNSI_INS8_IJNSB_6detail15normal_iteratorINSB_10device_ptrIiEEEESO_EEEEENSK_22tuple_binary_predicateINS7_4lessIiEEEEEENSB_17counting_iteratorIlNSB_11use_defaultESX_SX_EEEEEEEPS9_ySF_S9_S9_NS7_10__identityEEEvT0_T1_T2_T3_T4_T6__param_1];
	ld.param.u64 	%rd121, [_ZN3cub18CUB_300001_SM_10006detail6reduce28DeviceReduceSingleTileKernelINS2_10policy_hubIN4cuda3std3__45tupleIJblEEEyN6thrust24THRUST_300001_SM_1000_NS8cuda_cub9__find_if7functorIS9_EEE10Policy1000ENSB_12zip_iteratorINS8_IJNSD_26transform_input_iterator_tIbNSI_INS8_IJNSB_6detail15normal_iteratorINSB_10device_ptrIiEEEESO_EEEEENSK_22tuple_binary_predicateINS7_4lessIiEEEEEENSB_17counting_iteratorIlNSB_11use_defaultESX_SX_EEEEEEEPS9_ySF_S9_S9_NS7_10__identityEEEvT0_T1_T2_T3_T4_T6__param_2];
	ld.param.u8 	%rs100, [_ZN3cub18CUB_300001_SM_10006detail6reduce28DeviceReduceSingleTileKernelINS2_10policy_hubIN4cuda3std3__45tupleIJblEEEyN6thrust24THRUST_300001_SM_1000_NS8cuda_cub9__find_if7functorIS9_EEE10Policy1000ENSB_12zip_iteratorINS8_IJNSD_26transform_input_iterator_tIbNSI_INS8_IJNSB_6detail15normal_iteratorINSB_10device_ptrIiEEEESO_EEEEENSK_22tuple_binary_predicateINS7_4lessIiEEEEEENSB_17counting_iteratorIlNSB_11use_defaultESX_SX_EEEEEEEPS9_ySF_S9_S9_NS7_10__identityEEEvT0_T1_T2_T3_T4_T6__param_4];
	cvta.to.global.u64 	%rd1, %rd123;
	setp.ne.s64 	%p1, %rd121, 0;
	@%p1 bra 	$L__BB6_3;
	mov.u32 	%r492, %tid.x;
	setp.ne.s32 	%p328, %r492, 0;
	@%p328 bra 	$L__BB6_122;
	st.global.u8 	[%rd1], %rs100;
	st.global.u64 	[%rd1+8], %rd122;
	bra.uni 	$L__BB6_122;
$L__BB6_3:
	cvta.to.global.u64 	%rd2, %rd118;
	cvta.to.global.u64 	%rd3, %rd119;
	setp.gt.u64 	%p2, %rd121, 1023;
	@%p2 bra 	$L__BB6_80;
	cvt.u32.u64 	%r1, %rd121;
	mov.u32 	%r2, %tid.x;
	setp.ge.u32 	%p149, %r2, %r1;
	mov.b16 	%rs383, 0;
	mov.b64 	%rd416, 0;
	mov.u32 	%r496, %r2;
	@%p149 bra 	$L__BB6_6;
	cvt.u64.u32 	%rd273, %r2;
	mul.wide.u32 	%rd274, %r2, 4;
	add.s64 	%rd275, %rd2, %rd274;
	add.s64 	%rd276, %rd3, %rd274;
	add.s64 	%rd416, %rd120, %rd273;
	ld.global.u32 	%r222, [%rd275];
	ld.global.u32 	%r223, [%rd276];
	setp.lt.s32 	%p150, %r222, %r223;
	selp.u16 	%rs383, 1, 0, %p150;
	add.s32 	%r496, %r2, 256;
$L__BB6_6:
	setp.ge.u32 	%p151, %r496, %r1;
	@%p151 bra 	$L__BB6_18;
	not.b32 	%r224, %r496;
	add.s32 	%r5, %r224, %r1;
	shr.u32 	%r225, %r5, 8;
	add.s32 	%r6, %r225, 1;
	and.b32  	%r7, %r6, 7;
	setp.lt.u32 	%p152, %r5, 1792;
	@%p152 bra 	$L__BB6_10;
	and.b32  	%r226, %r6, 33554424;
	neg.s32 	%r494, %r226;
$L__BB6_9:
	.pragma "nounroll";
	cvt.u64.u32 	%rd278, %r496;
	mul.wide.u32 	%rd279, %r496, 4;
	add.s64 	%rd280, %rd2, %rd279;
	add.s64 	%rd281, %rd3, %rd279;
	add.s64 	%rd282, %rd120, %rd278;
	ld.global.u32 	%r227, [%rd280];
	ld.global.u32 	%r228, [%rd281];
	setp.lt.s32 	%p153, %r227, %r228;
	selp.u16 	%rs224, 1, 0, %p153;
	and.b16  	%rs225, %rs383, 255;
	setp.ne.s16 	%p155, %rs225, 0;
	and.pred  	%p156, %p155, %p153;
	min.s64 	%rd283, %rd282, %rd416;
	setp.eq.s16 	%p157, %rs225, 0;
	selp.b64 	%rd284, %rd282, %rd416, %p157;
	selp.b16 	%rs226, %rs224, %rs383, %p157;
	selp.b64 	%rd285, %rd283, %rd284, %p156;
	selp.b16 	%rs227, 1, %rs226, %p156;
	and.b16  	%rs228, %rs227, 255;
	add.s64 	%rd286, %rd282, 256;
	ld.global.u32 	%r229, [%rd280+1024];
	ld.global.u32 	%r230, [%rd281+1024];
	setp.lt.s32 	%p158, %r229, %r230;
	selp.u16 	%rs229, 1, 0, %p158;
	setp.ne.s16 	%p160, %rs228, 0;
	and.pred  	%p161, %p160, %p158;
	min.s64 	%rd287, %rd286, %rd285;
	setp.eq.s16 	%p162, %rs228, 0;
	selp.b64 	%rd288, %rd286, %rd285, %p162;
	selp.b16 	%rs230, %rs229, %rs227, %p162;
	selp.b64 	%rd289, %rd287, %rd288, %p161;
	selp.b16 	%rs231, 1, %rs230, %p161;
	and.b16  	%rs232, %rs231, 255;
	add.s64 	%rd290, %rd282, 512;
	ld.global.u32 	%r231, [%rd280+2048];
	ld.global.u32 	%r232, [%rd281+2048];
	setp.lt.s32 	%p163, %r231, %r232;
	selp.u16 	%rs233, 1, 0, %p163;
	setp.ne.s16 	%p165, %rs232, 0;
	and.pred  	%p166, %p165, %p163;
	min.s64 	%rd291, %rd290, %rd289;
	setp.eq.s16 	%p167, %rs232, 0;
	selp.b64 	%rd292, %rd290, %rd289, %p167;
	selp.b16 	%rs234, %rs233, %rs231, %p167;
	selp.b64 	%rd293, %rd291, %rd292, %p166;
	selp.b16 	%rs235, 1, %rs234, %p166;
	and.b16  	%rs236, %rs235, 255;
	add.s64 	%rd294, %rd282, 768;
	ld.global.u32 	%r233, [%rd280+3072];
	ld.global.u32 	%r234, [%rd281+3072];
	setp.lt.s32 	%p168, %r233, %r234;
	selp.u16 	%rs237, 1, 0, %p168;
	setp.ne.s16 	%p170, %rs236, 0;
	and.pred  	%p171, %p170, %p168;
	min.s64 	%rd295, %rd294, %rd293;
	setp.eq.s16 	%p172, %rs236, 0;
	selp.b64 	%rd296, %rd294, %rd293, %p172;
	selp.b16 	%rs238, %rs237, %rs235, %p172;
	selp.b64 	%rd297, %rd295, %rd296, %p171;
	selp.b16 	%rs239, 1, %rs238, %p171;
	and.b16  	%rs240, %rs239, 255;
	add.s64 	%rd298, %rd282, 1024;
	ld.global.u32 	%r235, [%rd280+4096];
	ld.global.u32 	%r236, [%rd281+4096];
	setp.lt.s32 	%p173, %r235, %r236;
	selp.u16 	%rs241, 1, 0, %p173;
	setp.ne.s16 	%p175, %rs240, 0;
	and.pred  	%p176, %p175, %p173;
	min.s64 	%rd299, %rd298, %rd297;
	setp.eq.s16 	%p177, %rs240, 0;
	selp.b64 	%rd300, %rd298, %rd297, %p177;
	selp.b16 	%rs242, %rs241, %rs239, %p177;
	selp.b64 	%rd301, %rd299, %rd300, %p176;
	selp.b16 	%rs243, 1, %rs242, %p176;
	and.b16  	%rs244, %rs243, 255;
	add.s64 	%rd302, %rd282, 1280;
	ld.global.u32 	%r237, [%rd280+5120];
	ld.global.u32 	%r238, [%rd281+5120];
	setp.lt.s32 	%p178, %r237, %r238;
	selp.u16 	%rs245, 1, 0, %p178;
	setp.ne.s16 	%p180, %rs244, 0;
	and.pred  	%p181, %p180, %p178;
	min.s64 	%rd303, %rd302, %rd301;
	setp.eq.s16 	%p182, %rs244, 0;
	selp.b64 	%rd304, %rd302, %rd301, %p182;
	selp.b16 	%rs246, %rs245, %rs243, %p182;
	selp.b64 	%rd305, %rd303, %rd304, %p181;
	selp.b16 	%rs247, 1, %rs246, %p181;
	and.b16  	%rs248, %rs247, 255;
	add.s64 	%rd306, %rd282, 1536;
	ld.global.u32 	%r239, [%rd280+6144];
	ld.global.u32 	%r240, [%rd281+6144];
	setp.lt.s32 	%p183, %r239, %r240;
	selp.u16 	%rs249, 1, 0, %p183;
	setp.ne.s16 	%p185, %rs248, 0;
	and.pred  	%p186, %p185, %p183;
	min.s64 	%rd307, %rd306, %rd305;
	setp.eq.s16 	%p187, %rs248, 0;
	selp.b64 	%rd308, %rd306, %rd305, %p187;
	selp.b16 	%rs250, %rs249, %rs247, %p187;
	selp.b64 	%rd309, %rd307, %rd308, %p186;
	selp.b16 	%rs251, 1, %rs250, %p186;
	and.b16  	%rs252, %rs251, 255;
	add.s64 	%rd310, %rd282, 1792;
	ld.global.u32 	%r241, [%rd280+7168];
	ld.global.u32 	%r242, [%rd281+7168];
	setp.lt.s32 	%p188, %r241, %r242;
	selp.u16 	%rs253, 1, 0, %p188;
	setp.ne.s16 	%p190, %rs252, 0;
	and.pred  	%p191, %p190, %p188;
	min.s64 	%rd311, %rd310, %rd309;
	setp.eq.s16 	%p192, %rs252, 0;
	selp.b64 	%rd312, %rd310, %rd309, %p192;
	selp.b16 	%rs254, %rs253, %rs251, %p192;
	selp.b64 	%rd416, %rd311, %rd312, %p191;
	selp.b16 	%rs383, 1, %rs254, %p191;
	add.s32 	%r496, %r496, 2048;
	add.s32 	%r494, %r494, 8;
	setp.ne.s32 	%p193, %r494, 0;
	@%p193 bra 	$L__BB6_9;
$L__BB6_10:
	setp.eq.s32 	%p194, %r7, 0;
	@%p194 bra 	$L__BB6_18;
	setp.lt.u32 	%p195, %r7, 4;
	@%p195 bra 	$L__BB6_13;
	cvt.u64.u32 	%rd314, %r496;
	mul.wide.u32 	%rd315, %r496, 4;
	add.s64 	%rd316, %rd2, %rd315;
	add.s64 	%rd317, %rd3, %rd315;
	add.s64 	%rd318, %rd120, %rd314;
	ld.global.u32 	%r243, [%rd316];
	ld.global.u32 	%r244, [%rd317];
	setp.lt.s32 	%p196, %r243, %r244;
	selp.u16 	%rs256, 1, 0, %p196;
	and.b16  	%rs257, %rs383, 255;
	setp.ne.s16 	%p198, %rs257, 0;
	and.pred  	%p199, %p198, %p196;
	min.s64 	%rd319, %rd318, %rd416;
	setp.eq.s16 	%p200, %rs257, 0;
	selp.b64 	%rd320, %rd318, %rd416, %p200;
	selp.b16 	%rs258, %rs256, %rs383, %p200;
	selp.b64 	%rd321, %rd319, %rd320, %p199;
	selp.b16 	%rs259, 1, %rs258, %p199;
	and.b16  	%rs260, %rs259, 255;
	add.s32 	%r245, %r496, 256;
	cvt.u64.u32 	%rd322, %r245;
	add.s64 	%rd323, %rd120, %rd322;
	ld.global.u32 	%r246, [%rd316+1024];
	ld.global.u32 	%r247, [%rd317+1024];
	setp.lt.s32 	%p201, %r246, %r247;
	selp.u16 	%rs261, 1, 0, %p201;
	setp.ne.s16 	%p203, %rs260, 0;
	and.pred  	%p204, %p203, %p201;
	min.s64 	%rd324, %rd323, %rd321;
	setp.eq.s16 	%p205, %rs260, 0;
	selp.b64 	%rd325, %rd323, %rd321, %p205;
	selp.b16 	%rs262, %rs261, %rs259, %p205;
	selp.b64 	%rd326, %rd324, %rd325, %p204;
	selp.b16 	%rs263, 1, %rs262, %p204;
	and.b16  	%rs264, %rs263, 255;
	add.s32 	%r248, %r496, 512;
	cvt.u64.u32 	%rd327, %r248;
	add.s64 	%rd328, %rd120, %rd327;
	ld.global.u32 	%r249, [%rd316+2048];
	ld.global.u32 	%r250, [%rd317+2048];
	setp.lt.s32 	%p206, %r249, %r250;
	selp.u16 	%rs265, 1, 0, %p206;
	setp.ne.s16 	%p208, %rs264, 0;
	and.pred  	%p209, %p208, %p206;
	min.s64 	%rd329, %rd328, %rd326;
	setp.eq.s16 	%p210, %rs264, 0;
	selp.b64 	%rd330, %rd328, %rd326, %p210;
	selp.b16 	%rs266, %rs265, %rs263, %p210;
	selp.b64 	%rd331, %rd329, %rd330, %p209;
	selp.b16 	%rs267, 1, %rs266, %p209;
	and.b16  	%rs268, %rs267, 255;
	add.s32 	%r251, %r496, 768;
	cvt.u64.u32 	%rd332, %r251;
	add.s64 	%rd333, %rd120, %rd332;
	ld.global.u32 	%r252, [%rd316+3072];
	ld.global.u32 	%r253, [%rd317+3072];
	setp.lt.s32 	%p211, %r252, %r253;
	selp.u16 	%rs269, 1, 0, %p211;
	setp.ne.s16 	%p213, %rs268, 0;
	and.pred  	%p214, %p213, %p211;
	min.s64 	%rd334, %rd333, %rd331;
	setp.eq.s16 	%p215, %rs268, 0;
	selp.b64 	%rd335, %rd333, %rd331, %p215;
	selp.b16 	%rs270, %rs269, %rs267, %p215;
	selp.b64 	%rd416, %rd334, %rd335, %p214;
	selp.b16 	%rs383, 1, %rs270, %p214;
	add.s32 	%r496, %r496, 1024;
$L__BB6_13:
	and.b32  	%r254, %r6, 3;
	setp.eq.s32 	%p216, %r254, 0;
	@%p216 bra 	$L__BB6_18;
	setp.eq.s32 	%p217, %r254, 1;
	@%p217 bra 	$L__BB6_16;
	cvt.u64.u32 	%rd337, %r496;
	mul.wide.u32 	%rd338, %r496, 4;
	add.s64 	%rd339, %rd2, %rd338;
	add.s64 	%rd340, %rd3, %rd338;
	add.s64 	%rd341, %rd120, %rd337;
	ld.global.u32 	%r255, [%rd339];
	ld.global.u32 	%r256, [%rd340];
	setp.lt.s32 	%p218, %r255, %r256;
	selp.u16 	%rs272, 1, 0, %p218;
	and.b16  	%rs273, %rs383, 255;
	setp.ne.s16 	%p220, %rs273, 0;
	and.pred  	%p221, %p220, %p218;
	min.s64 	%rd342, %rd341, %rd416;
	setp.eq.s16 	%p222, %rs273, 0;
	selp.b64 	%rd343, %rd341, %rd416, %p222;
	selp.b16 	%rs274, %rs272, %rs383, %p222;
	selp.b64 	%rd344, %rd342, %rd343, %p221;
	selp.b16 	%rs275, 1, %rs274, %p221;
	and.b16  	%rs276, %rs275, 255;
	add.s32 	%r257, %r496, 256;
	cvt.u64.u32 	%rd345, %r257;
	add.s64 	%rd346, %rd120, %rd345;
	ld.global.u32 	%r258, [%rd339+1024];
	ld.global.u32 	%r259, [%rd340+1024];
	setp.lt.s32 	%p223, %r258, %r259;
	selp.u16 	%rs277, 1, 0, %p223;
	setp.ne.s16 	%p225, %rs276, 0;
	and.pred  	%p226, %p225, %p223;
	min.s64 	%rd347, %rd346, %rd344;
	setp.eq.s16 	%p227, %rs276, 0;
	selp.b64 	%rd348, %rd346, %rd344, %p227;
	selp.b16 	%rs278, %rs277, %rs275, %p227;
	selp.b64 	%rd416, %rd347, %rd348, %p226;
	selp.b16 	%rs383, 1, %rs278, %p226;
	add.s32 	%r496, %r496, 512;
$L__BB6_16:
	and.b32  	%r260, %r5, 256;
	setp.ne.s32 	%p228, %r260, 0;
	@%p228 bra 	$L__BB6_18;
	cvt.u64.u32 	%rd349, %r496;
	mul.wide.u32 	%rd350, %r496, 4;
	add.s64 	%rd351, %rd2, %rd350;
	add.s64 	%rd352, %rd3, %rd350;
	add.s64 	%rd353, %rd120, %rd349;
	ld.global.u32 	%r261, [%rd351];
	ld.global.u32 	%r262, [%rd352];
	setp.lt.s32 	%p229, %r261, %r262;
	selp.u16 	%rs279, 1, 0, %p229;
	and.b16  	%rs280, %rs383, 255;
	setp.ne.s16 	%p231, %rs280, 0;
	and.pred  	%p232, %p231, %p229;
	min.s64 	%rd354, %rd353, %rd416;
	setp.eq.s16 	%p233, %rs280, 0;
	selp.b64 	%rd355, %rd353, %rd416, %p233;
	selp.b16 	%rs281, %rs279, %rs383, %p233;
	selp.b64 	%rd416, %rd354, %rd355, %p232;
	selp.b16 	%rs383, 1, %rs281, %p232;
$L__BB6_18:
	setp.lt.u64 	%p234, %rd121, 256;
	@%p234 bra 	$L__BB6_43;
	// begin inline asm
	mov.u32 %r381, %laneid;
	// end inline asm
	cvt.u32.u16 	%r402, %rs383;
	and.b32  	%r383, %r402, 255;
	mov.b32 	%r399, 1;
	mov.b32 	%r400, 31;
	mov.b32 	%r401, -1;
	// begin inline asm
	shfl.sync.down.b32 %r382, %r383, %r399, %r400, %r401;
	// end inline asm
	// begin inline asm
	shfl.sync.down.b32 %r387, %r388, %r399, %r400, %r401;
	// end inline asm
	mov.b64 	{%r393, %r398}, %rd416;
	// begin inline asm
	shfl.sync.down.b32 %r392, %r393, %r399, %r400, %r401;
	// end inline asm
	// begin inline asm
	shfl.sync.down.b32 %r397, %r398, %r399, %r400, %r401;
	// end inline asm
	mov.b64 	%rd19, {%r392, %r397};
	cvt.u16.u32 	%rs15, %r382;
	setp.gt.s32 	%p284, %r381, 30;
	@%p284 bra 	$L__BB6_23;
	and.b16  	%rs323, %rs383, 255;
	setp.eq.s16 	%p285, %rs323, 0;
	and.b16  	%rs324, %rs15, 255;
	setp.eq.s16 	%p286, %rs324, 0;
	or.pred  	%p287, %p285, %p286;
	@%p287 bra 	$L__BB6_22;
	min.s64 	%rd416, %rd19, %rd416;
	mov.b16 	%rs383, 1;
	bra.uni 	$L__BB6_23;
$L__BB6_22:
	setp.eq.s16 	%p288, %rs323, 0;
	selp.b64 	%rd416, %rd19, %rd416, %p288;
	selp.b16 	%rs383, %rs15, %rs383, %p288;
$L__BB6_23:
	cvt.u32.u16 	%r423, %rs383;
	and.b32  	%r404, %r423, 255;
	mov.b32 	%r420, 2;
	mov.b32 	%r421, 31;
	mov.b32 	%r422, -1;
	// begin inline asm
	shfl.sync.down.b32 %r403, %r404, %r420, %r421, %r422;
	// end inline asm
	// begin inline asm
	shfl.sync.down.b32 %r408, %r409, %r420, %r421, %r422;
	// end inline asm
	mov.b64 	{%r414, %r419}, %rd416;
	// begin inline asm
	shfl.sync.down.b32 %r413, %r414, %r420, %r421, %r422;
	// end inline asm
	// begin inline asm
	shfl.sync.down.b32 %r418, %r419, %r420, %r421, %r422;
	// end inline asm
	mov.b64 	%rd23, {%r413, %r418};
	cvt.u16.u32 	%rs18, %r403;
	setp.gt.s32 	%p289, %r381, 29;
	@%p289 bra 	$L__BB6_27;
	and.b16  	%rs327, %rs383, 255;
	setp.eq.s16 	%p290, %rs327, 0;
	and.b16  	%rs328, %rs18, 255;
	setp.eq.s16 	%p291, %rs328, 0;
	or.pred  	%p292, %p290, %p291;
	@%p292 bra 	$L__BB6_26;
	min.s64 	%rd416, %rd23, %rd416;
	mov.b16 	%rs383, 1;
	bra.uni 	$L__BB6_27;
$L__BB6_26:
	setp.eq.s16 	%p293, %rs327, 0;
	selp.b64 	%rd416, %rd23, %rd416, %p293;
	selp.b16 	%rs383, %rs18, %rs383, %p293;
$L__BB6_27:
	cvt.u32.u16 	%r444, %rs383;
	and.b32  	%r425, %r444, 255;
	mov.b32 	%r441, 4;
	mov.b32 	%r442, 31;
	mov.b32 	%r443, -1;
	// begin inline asm
	shfl.sync.down.b32 %r424, %r425, %r441, %r442, %r443;
	// end inline asm
	// begin inline asm
	shfl.sync.down.b32 %r429, %r430, %r441, %r442, %r443;
	// end inline asm
	mov.b64 	{%r435, %r440}, %rd416;
	// begin inline asm
	shfl.sync.down.b32 %r434, %r435, %r441, %r442, %r443;
	// end inline asm
	// begin inline asm
	shfl.sync.down.b32 %r439, %r440, %r441, %r442, %r443;
	// end inline asm
	mov.b64 	%rd27, {%r434, %r439};
	cvt.u16.u32 	%rs21, %r424;
	setp.gt.s32 	%p294, %r381, 27;
	@%p294 bra 	$L__BB6_31;
	and.b16  	%rs331, %rs383, 255;
	setp.eq.s16 	%p295, %rs331, 0;
	and.b16  	%rs332, %rs21, 255;
	setp.eq.s16 	%p296, %rs332, 0;
	or.pred  	%p297, %p295, %p296;
	@%p297 bra 	$L__BB6_30;
	min.s64 	%rd416, %rd27, %rd416;
	mov.b16 	%rs383, 1;
	bra.uni 	$L__BB6_31;
$L__BB6_30:
	setp.eq.s16 	%p298, %rs331, 0;
	selp.b64 	%rd416, %rd27, %rd416, %p298;
	selp.b16 	%rs383, %rs21, %rs383, %p298;
$L__BB6_31:
	cvt.u32.u16 	%r465, %rs383;
	and.b32  	%r446, %r465, 255;
	mov.b32 	%r462, 8;
	mov.b32 	%r463, 31;
	mov.b32 	%r464, -1;
	// begin inline asm
	shfl.sync.down.b32 %r445, %r446, %r462, %r463, %r464;
	// end inline asm
	// begin inline asm
	shfl.sync.down.b32 %r450, %r451, %r462, %r463, %r464;
	// end inline asm
	mov.b64 	{%r456, %r461}, %rd416;
	// begin inline asm
	shfl.sync.down.b32 %r455, %r456, %r462, %r463, %r464;
	// end inline asm
	// begin inline asm
	shfl.sync.down.b32 %r460, %r461, %r462, %r463, %r464;
	// end inline asm
	mov.b64 	%rd31, {%r455, %r460};
	cvt.u16.u32 	%rs24, %r445;
	setp.gt.s32 	%p299, %r381, 23;
	@%p299 bra 	$L__BB6_35;
	and.b16  	%rs335, %rs383, 255;
	setp.eq.s16 	%p300, %rs335, 0;
	and.b16  	%rs336, %rs24, 255;
	setp.eq.s16 	%p301, %rs336, 0;
	or.pred  	%p302, %p300, %p301;
	@%p302 bra 	$L__BB6_34;
	min.s64 	%rd416, %rd31, %rd416;
	mov.b16 	%rs383, 1;
	bra.uni 	$L__BB6_35;
$L__BB6_34:
	setp.eq.s16 	%p303, %rs335, 0;
	selp.b16 	%rs383, %rs24, %rs383, %p303;
	selp.b64 	%rd416, %rd31, %rd416, %p303;
$L__BB6_35:
	cvt.u32.u16 	%r486, %rs383;
	and.b32  	%r467, %r486, 255;
	mov.b32 	%r483, 16;
	mov.b32 	%r484, 31;
	mov.b32 	%r485, -1;
	// begin inline asm
	shfl.sync.down.b32 %r466, %r467, %r483, %r484, %r485;
	// end inline asm
	// begin inline asm
	shfl.sync.down.b32 %r471, %r472, %r483, %r484, %r485;
	// end inline asm
	mov.b64 	{%r477, %r482}, %rd416;
	// begin inline asm
	shfl.sync.down.b32 %r476, %r477, %r483, %r484, %r485;
	// end inline asm
	// begin inline asm
	shfl.sync.down.b32 %r481, %r482, %r483, %r484, %r485;
	// end inline asm
	mov.b64 	%rd35, {%r476, %r481};
	cvt.u16.u32 	%rs27, %r466;
	setp.gt.s32 	%p304, %r381, 15;
	@%p304 bra 	$L__BB6_39;
	and.b16  	%rs339, %rs383, 255;
	setp.eq.s16 	%p305, %rs339, 0;
	and.b16  	%rs340, %rs27, 255;
	setp.eq.s16 	%p306, %rs340, 0;
	or.pred  	%p307, %p305, %p306;
	@%p307 bra 	$L__BB6_38;
	min.s64 	%rd416, %rd35, %rd416;
	mov.b16 	%rs383, 1;
	bra.uni 	$L__BB6_39;
$L__BB6_38:
	setp.eq.s16 	%p308, %rs339, 0;
	selp.b16 	%rs383, %rs27, %rs383, %p308;
	selp.b64 	%rd416, %rd35, %rd416, %p308;
$L__BB6_39:
	setp.ne.s32 	%p309, %r381, 0;
	@%p309 bra 	$L__BB6_41;
	shr.u32 	%r487, %r2, 1;
	and.b32  	%r488, %r487, 496;
	mov.u32 	%r489, _ZZN3cub18CUB_300001_SM_10006detail6reduce28DeviceReduceSingleTileKernelINS2_10policy_hubIN4cuda3std3__45tupleIJblEEEyN6thrust24THRUST_300001_SM_1000_NS8cuda_cub9__find_if7functorIS9_EEE10Policy1000ENSB_12zip_iteratorINS8_IJNSD_26transform_input_iterator_tIbNSI_INS8_IJNSB_6detail15normal_iteratorINSB_10device_ptrIiEEEESO_EEEEENSK_22tuple_binary_predicateINS7_4lessIiEEEEEENSB_17counting_iteratorIlNSB_11use_defaultESX_SX_EEEEEEEPS9_ySF_S9_S9_NS7_10__identityEEEvT0_T1_T2_T3_T4_T6_E12temp_storage;
	add.s32 	%r490, %r489, %r488;
	st.shared.u8 	[%r490+8], %rs383;
	st.shared.u64 	[%r490+16], %rd416;
$L__BB6_41:
	bar.sync 	0;
	setp.ne.s32 	%p310, %r2, 0;
	@%p310 bra 	$L__BB6_120;
	ld.shared.u8 	%rs343, [_ZZN3cub18CUB_300001_SM_10006detail6reduce28DeviceReduceSingleTileKernelINS2_10policy_hubIN4cuda3std3__45tupleIJblEEEyN6thrust24THRUST_300001_SM_1000_NS8cuda_cub9__find_if7functorIS9_EEE10Policy1000ENSB_12zip_iteratorINS8_IJNSD_26transform_input_iterator_tIbNSI_INS8_IJNSB_6detail15normal_iteratorINSB_10device_ptrIiEEEESO_EEEEENSK_22tuple_binary_predicateINS7_4lessIiEEEEEENSB_17counting_iteratorIlNSB_11use_defaultESX_SX_EEEEEEEPS9_ySF_S9_S9_NS7_10__identityEEEvT0_T1_T2_T3_T4_T6_E12temp_storage+24];
	ld.shared.u64 	%rd377, [_ZZN3cub18CUB_300001_SM_10006detail6reduce28DeviceReduceSingleTileKernelINS2_10policy_hubIN4cuda3std3__45tupleIJblEEEyN6thrust24THRUST_300001_SM_1000_NS8cuda_cub9__find_if7functorIS9_EEE10Policy1000ENSB_12zip_iteratorINS8_IJNSD_26transform_input_iterator_tIbNSI_INS8_IJNSB_6detail15normal_iteratorINSB_10device_ptrIiEEEESO_EEEEENSK_22tuple_binary_predicateINS7_4lessIiEEEEEENSB_17counting_iteratorIlNSB_11use_defaultESX_SX_EEEEEEEPS9_ySF_S9_S9_NS7_10__identityEEEvT0_T1_T2_T3_T4_T6_E12temp_storage+32];
	and.b16  	%rs344, %rs383, 255;
	setp.eq.s16 	%p311, %rs344, 0;
	setp.eq.s16 	%p312, %rs343, 0;
	min.s64 	%rd378, %rd377, %rd416;
	selp.b16 	%rs345, %rs383, 1, %p312;
	selp.b16 	%rs346, %rs343, %rs345, %p311;
	and.b16  	%rs347, %rs346, 255;
	selp.b64 	%rd379, %rd416, %rd378, %p312;
	selp.b64 	%rd380, %rd377, %rd379, %p311;
	ld.shared.u8 	%rs348, [_ZZN3cub18CUB_300001_SM_10006detail6reduce28DeviceReduceSingleTileKernelINS2_10policy_hubIN4cuda3std3__45tupleIJblEEEyN6thrust24THRUST_300001_SM_1000_NS8cuda_cub9__find_if7functorIS9_EEE10Policy1000ENSB_12zip_iteratorINS8_IJNSD_26transform_input_iterator_tIbNSI_INS8_IJNSB_6detail15normal_iteratorINSB_10device_ptrIiEEEESO_EEEEENSK_22tuple_binary_predicateINS7_4lessIiEEEEEENSB_17counting_iteratorIlNSB_11use_defaultESX_SX_EEEEEEEPS9_ySF_S9_S9_NS7_10__identityEEEvT0_T1_T2_T3_T4_T6_E12temp_storage+40];
	ld.shared.u64 	%rd381, [_ZZN3cub18CUB_300001_SM_10006detail6reduce28DeviceReduceSingleTileKernelINS2_10policy_hubIN4cuda3std3__45tupleIJblEEEyN6thrust24THRUST_300001_SM_1000_NS8cuda_cub9__find_if7functorIS9_EEE10Policy1000ENSB_12zip_iteratorINS8_IJNSD_26transform_input_iterator_tIbNSI_INS8_IJNSB_6detail15normal_iteratorINSB_10device_ptrIiEEEESO_EEEEENSK_22tuple_binary_predicateINS7_4lessIiEEEEEENSB_17counting_iteratorIlNSB_11use_defaultESX_SX_EEEEEEEPS9_ySF_S9_S9_NS7_10__identityEEEvT0_T1_T2_T3_T4_T6_E12temp_storage+48];
	setp.eq.s16 	%p313, %rs347, 0;
	setp.eq.s16 	%p314, %rs348, 0;
	min.s64 	%rd382, %rd381, %rd380;
	selp.b16 	%rs349, %rs346, 1, %p314;
	selp.b16 	%rs350, %rs348, %rs349, %p313;
	and.b16  	%rs351, %rs350, 255;
	selp.b64 	%rd383, %rd380, %rd382, %p314;
	selp.b64 	%rd384, %rd381, %rd383, %p313;
	ld.shared.u8 	%rs352, [_ZZN3cub18CUB_300001_SM_10006detail6reduce28DeviceReduceSingleTileKernelINS2_10policy_hubIN4cuda3std3__45tupleIJblEEEyN6thrust24THRUST_300001_SM_1000_NS8cuda_cub9__find_if7functorIS9_EEE10Policy1000ENSB_12zip_iteratorINS8_IJNSD_26transform_input_iterator_tIbNSI_INS8_IJNSB_6detail15normal_iteratorINSB_10device_ptrIiEEEESO_EEEEENSK_22tuple_binary_predicateINS7_4lessIiEEEEEENSB_17counting_iteratorIlNSB_11use_defaultESX_SX_EEEEEEEPS9_ySF_S9_S9_NS7_10__identityEEEvT0_T1_T2_T3_T4_T6_E12temp_storage+56];
	ld.shared.u64 	%rd385, [_ZZN3cub18CUB_300001_SM_10006detail6reduce28DeviceReduceSingleTileKernelINS2_10policy_hubIN4cuda3std3__45tupleIJblEEEyN6thrust24THRUST_300001_SM_1000_NS8cuda_cub9__find_if7functorIS9_EEE10Policy1000ENSB_12zip_iteratorINS8_IJNSD_26transform_input_iterator_tIbNSI_INS8_IJNSB_6detail15normal_iteratorINSB_10device_ptrIiEEEESO_EEEEENSK_22tuple_binary_predicateINS7_4lessIiEEEEEENSB_17counting_iteratorIlNSB_11use_defaultESX_SX_EEEEEEEPS9_ySF_S9_S9_NS7_10__identityEEEvT0_T1_T2_T3_T4_T6_E12temp_storage+64];
	setp.eq.s16 	%p315, %rs351, 0;
	setp.eq.s16 	%p316, %rs352, 0;
	min.s64 	%rd386, %rd385, %rd384;
	selp.b16 	%rs353, %rs350, 1, %p316;
	selp.b16 	%rs354, %rs352, %rs353, %p315;
	and.b16  	%rs355, %rs354, 255;
	selp.b64 	%rd387, %rd384, %rd386, %p316;
	selp.b64 	%rd388, %rd385, %rd387, %p315;
	ld.shared.u8 	%rs356, [_ZZN3cub18CUB_300001_SM_10006detail6reduce28DeviceReduceSingleTileKernelINS2_10policy_hubIN4cuda3std3__45tupleIJblEEEyN6thrust24THRUST_300001_SM_1000_NS8cuda_cub9__find_if7functorIS9_EEE10Policy1000ENSB_12zip_iteratorINS8_IJNSD_26transform_input_iterator_tIbNSI_INS8_IJNSB_6detail15normal_iteratorINSB_10device_ptrIiEEEESO_EEEEENSK_22tuple_binary_predicateINS7_4lessIiEEEEEENSB_17counting_iteratorIlNSB_11use_defaultESX_SX_EEEEEEEPS9_ySF_S9_S9_NS7_10__identityEEEvT0_T1_T2_T3_T4_T6_E12temp_storage+72];
	ld.shared.u64 	%rd389, [_ZZN3cub18CUB_300001_SM_10006detail6reduce28DeviceReduceSingleTileKernelINS2_10policy_hubIN4cuda3std3__45tupleIJblEEEyN6thrust24THRUST_300001_SM_1000_NS8cuda_cub9__find_if7functorIS9_EEE10Policy1000ENSB_12zip_iteratorINS8_IJNSD_26transform_input_iterator_tIbNSI_INS8_IJNSB_6detail15normal_iteratorINSB_10device_ptrIiEEEESO_EEEEENSK_22tuple_binary_predicateINS7_4lessIiEEEEEENSB_17counting_iteratorIlNSB_11use_defaultESX_SX_EEEEEEEPS9_ySF_S9_S9_NS7_10__identityEEEvT0_T1_T2_T3_T4_T6_E12temp_storage+80];
	setp.eq.s16 	%p317, %rs355, 0;
	setp.eq.s16 	%p318, %rs356, 0;
	min.s64 	%rd390, %rd389, %rd388;
	selp.b16 	%rs357, %rs354, 1, %p318;
	selp.b16 	%rs358, %rs356, %rs357, %p317;
	and.b16  	%rs359, %rs358, 255;
	selp.b64 	%rd391, %rd388, %rd390, %p318;
	selp.b64 	%rd392, %rd389, %rd391, %p317;
	ld.shared.u8 	%rs360, [_ZZN3cub18CUB_300001_SM_10006detail6reduce28DeviceReduceSingleTileKernelINS2_10policy_hubIN4cuda3std3__45tupleIJblEEEyN6thrust24THRUST_300001_SM_1000_NS8cuda_cub9__find_if7functorIS9_EEE10Policy1000ENSB_12zip_iteratorINS8_IJNSD_26transform_input_iterator_tIbNSI_INS8_IJNSB_6detail15normal_iteratorINSB_10device_ptrIiEEEESO_EEEEENSK_22tuple_binary_predicateINS7_4lessIiEEEEEENSB_17counting_iteratorIlNSB_11use_defaultESX_SX_EEEEEEEPS9_ySF_S9_S9_NS7_10__identityEEEvT0_T1_T2_T3_T4_T6_E12temp_storage+88];
	ld.shared.u64 	%rd393, [_ZZN3cub18CUB_300001_SM_10006detail6reduce28DeviceReduceSingleTileKernelINS2_10policy_hubIN4cuda3std3__45tupleIJblEEEyN6thrust24THRUST_300001_SM_1000_NS8cuda_cub9__find_if7functorIS9_EEE10Policy1000ENSB_12zip_iteratorINS8_IJNSD_26transform_input_iterator_tIbNSI_INS8_IJNSB_6detail15normal_iteratorINSB_10device_ptrIiEEEESO_EEEEENSK_22tuple_binary_predicateINS7_4lessIiEEEEEENSB_17counting_iteratorIlNSB_11use_defaultESX_SX_EEEEEEEPS9_ySF_S9_S9_NS7_10__identityEEEvT0_T1_T2_T3_T4_T6_E12temp_storage+96];
	setp.eq.s16 	%p319, %rs359, 0;
	setp.eq.s16 	%p320, %rs360, 0;
	min.s64 	%rd394, %rd393, %rd392;
	selp.b16 	%rs361, %rs358, 1, %p320;
	selp.b16 	%rs362, %rs360, %rs361, %p319;
	and.b16  	%rs363, %rs362, 255;
	selp.b64 	%rd395, %rd392, %rd394, %p320;
	selp.b64 	%rd396, %rd393, %rd395, %p319;
	ld.shared.u8 	%rs364, [_ZZN3cub18CUB_300001_SM_10006detail6reduce28DeviceReduceSingleTileKernelINS2_10policy_hubIN4cuda3std3__45tupleIJblEEEyN6thrust24THRUST_300001_SM_1000_NS8cuda_cub9__find_if7functorIS9_EEE10Policy1000ENSB_12zip_iteratorINS8_IJNSD_26transform_input_iterator_tIbNSI_INS8_IJNSB_6detail15normal_iteratorINSB_10device_ptrIiEEEESO_EEEEENSK_22tuple_binary_predicateINS7_4lessIiEEEEEENSB_17counting_iteratorIlNSB_11use_defaultESX_SX_EEEEEEEPS9_ySF_S9_S9_NS7_10__identityEEEvT0_T1_T2_T3_T4_T6_E12temp_storage+104];
	ld.shared.u64 	%rd397, [_ZZN3cub18CUB_300001_SM_10006detail6reduce28DeviceReduceSingleTileKernelINS2_10policy_hubIN4cuda3std3__45tupleIJblEEEyN6thrust24THRUST_300001_SM_1000_NS8cuda_cub9__find_if7functorIS9_EEE10Policy1000ENSB_12zip_iteratorINS8_IJNSD_26transform_input_iterator_tIbNSI_INS8_IJNSB_6detail15normal_iteratorINSB_10device_ptrIiEEEESO_EEEEENSK_22tuple_binary_predicateINS7_4lessIiEEEEEENSB_17counting_iteratorIlNSB_11use_defaultESX_SX_EEEEEEEPS9_ySF_S9_S9_NS7_10__identityEEEvT0_T1_T2_T3_T4_T6_E12temp_storage+112];
	setp.eq.s16 	%p321, %rs363, 0;
	setp.eq.s16 	%p322, %rs364, 0;
	min.s64 	%rd398, %rd397, %rd396;
	selp.b16 	%rs365, %rs362, 1, %p322;
	selp.b16 	%rs366, %rs364, %rs365, %p321;
	and.b16  	%rs367, %rs366, 255;
	selp.b64 	%rd399, %rd396, %rd398, %p322;
	selp.b64 	%rd400, %rd397, %rd399, %p321;
	ld.shared.u8 	%rs368, [_ZZN3cub18CUB_300001_SM_10006detail6reduce28DeviceReduceSingleTileKernelINS2_10policy_hubIN4cuda3std3__45tupleIJblEEEyN6thrust24THRUST_300001_SM_1000_NS8cuda_cub9__find_if7functorIS9_EEE10Policy1000ENSB_12zip_iteratorINS8_IJNSD_26transform_input_iterator_tIbNSI_INS8_IJNSB_6detail15normal_iteratorINSB_10device_ptrIiEEEESO_EEEEENSK_22tuple_binary_predicateINS7_4lessIiEEEEEENSB_17counting_iteratorIlNSB_11use_defaultESX_SX_EEEEEEEPS9_ySF_S9_S9_NS7_10__identityEEEvT0_T1_T2_T3_T4_T6_E12temp_storage+120];
	ld.shared.u64 	%rd401, [_ZZN3cub18CUB_300001_SM_10006detail6reduce28DeviceReduceSingleTileKernelINS2_10policy_hubIN4cuda3std3__45tupleIJblEEEyN6thrust24THRUST_300001_SM_1000_NS8cuda_cub9__find_if7functorIS9_EEE10Policy1000ENSB_12zip_iteratorINS8_IJNSD_26transform_input_iterator_tIbNSI_INS8_IJNSB_6detail15normal_iteratorINSB_10device_ptrIiEEEESO_EEEEENSK_22tuple_binary_predicateINS7_4lessIiEEEEEENSB_17counting_iteratorIlNSB_11use_defaultESX_SX_EEEEEEEPS9_ySF_S9_S9_NS7_10__identityEEEvT0_T1_T2_T3_T4_T6_E12temp_storage+128];
	setp.eq.s16 	%p323, %rs367, 0;
	setp.eq.s16 	%p324, %rs368, 0;
	min.s64 	%rd402, %rd401, %rd400;
	selp.b16 	%rs369, %rs366, 1, %p324;
	selp.b16 	%rs383, %rs368, %rs369, %p323;
	selp.b64 	%rd403, %rd400, %rd402, %p324;
	selp.b64 	%rd416, %rd401, %rd403, %p323;
	bra.uni 	$L__BB6_120;
$L__BB6_43:
	// begin inline asm
	mov.u32 %r263, %laneid;
	// end inline asm
	and.b32  	%r284, %r2, 992;
	add.s32 	%r285, %r284, 32;
	setp.gt.u32 	%p235, %r285, %r1;
	not.b32 	%r286, %r284;
	add.s32 	%r287, %r1, %r286;
	selp.b32 	%r282, %r287, 31, %p235;
	cvt.u32.u16 	%r288, %rs383;
	and.b32  	%r265, %r288, 255;
	mov.b32 	%r281, 1;
	mov.b32 	%r283, -1;
	// begin inline asm
	shfl.sync.down.b32 %r264, %r265, %r281, %r282, %r283;
	// end inline asm
	// begin inline asm
	shfl.sync.down.b32 %r269, %r270, %r281, %r282, %r283;
	// end inline asm
	mov.b64 	{%r275, %r280}, %rd416;
	// begin inline asm
	shfl.sync.down.b32 %r274, %r275, %r281, %r282, %r283;
	// end inline asm
	// begin inline asm
	shfl.sync.down.b32 %r279, %r280, %r281, %r282, %r283;
	// end inline asm
	mov.b64 	%rd40, {%r274, %r279};
	cvt.u16.u32 	%rs31, %r264;
	setp.ge.s32 	%p236, %r263, %r282;
	@%p236 bra 	$L__BB6_47;
	and.b16  	%rs282, %rs383, 255;
	setp.eq.s16 	%p237, %rs282, 0;
	and.b16  	%rs283, %rs31, 255;
	setp.eq.s16 	%p238, %rs283, 0;
	or.pred  	%p239, %p237, %p238;
	@%p239 bra 	$L__BB6_46;
	min.s64 	%rd416, %rd40, %rd416;
	mov.b16 	%rs383, 1;
	bra.uni 	$L__BB6_47;
$L__BB6_46:
	setp.eq.s16 	%p240, %rs282, 0;
	selp.b16 	%rs383, %rs31, %rs383, %p240;
	selp.b64 	%rd416, %rd40, %rd416, %p240;
$L__BB6_47:
	cvt.u32.u16 	%r309, %rs383;
	and.b32  	%r290, %r309, 255;
	mov.b32 	%r306, 2;
	mov.b32 	%r308, -1;
	// begin inline asm
	shfl.sync.down.b32 %r289, %r290, %r306, %r282, %r308;
	// end inline asm
	// begin inline asm
	shfl.sync.down.b32 %r294, %r295, %r306, %r282, %r308;
	// end inline asm
	mov.b64 	{%r300, %r305}, %rd416;
	// begin inline asm
	shfl.sync.down.b32 %r299, %r300, %r306, %r282, %r308;
	// end inline asm
	// begin inline asm
	shfl.sync.down.b32 %r304, %r305, %r306, %r282, %r308;
	// end inline asm
	mov.b64 	%rd44, {%r299, %r304};
	cvt.u16.u32 	%rs34, %r289;
	add.s32 	%r310, %r263, 2;
	setp.gt.s32 	%p241, %r310, %r282;
	@%p241 bra 	$L__BB6_51;
	and.b16  	%rs286, %rs383, 255;
	setp.eq.s16 	%p242, %rs286, 0;
	and.b16  	%rs287, %rs34, 255;
	setp.eq.s16 	%p243, %rs287, 0;
	or.pred  	%p244, %p242, %p243;
	@%p244 bra 	$L__BB6_50;
	min.s64 	%rd416, %rd44, %rd416;
	mov.b16 	%rs383, 1;
	bra.uni 	$L__BB6_51;
$L__BB6_50:
	setp.eq.s16 	%p245, %rs286, 0;
	selp.b16 	%rs383, %rs34, %rs383, %p245;
	selp.b64 	%rd416, %rd44, %rd416, %p245;
$L__BB6_51:
	cvt.u32.u16 	%r331, %rs383;
	and.b32  	%r312, %r331, 255;
	mov.b32 	%r328, 4;
	mov.b32 	%r330, -1;
	// begin inline asm
	shfl.sync.down.b32 %r311, %r312, %r328, %r282, %r330;
	// end inline asm
	// begin inline asm
	shfl.sync.down.b32 %r316, %r317, %r328, %r282, %r330;
	// end inline asm
	mov.b64 	{%r322, %r327}, %rd416;
	// begin inline asm
	shfl.sync.down.b32 %r321, %r322, %r328, %r282, %r330;
	// end inline asm
	// begin inline asm
	shfl.sync.down.b32 %r326, %r327, %r328, %r282, %r330;
	// end inline asm
	mov.b64 	%rd48, {%r321, %r326};
	cvt.u16.u32 	%rs37, %r311;
	add.s32 	%r332, %r263, 4;
	setp.gt.s32 	%p246, %r332, %r282;
	@%p246 bra 	$L__BB6_55;
	and.b16  	%rs290, %rs383, 255;
	setp.eq.s16 	%p247, %rs290, 0;
	and.b16  	%rs291, %rs37, 255;
	setp.eq.s16 	%p248, %rs291, 0;
	or.pred  	%p249, %p247, %p248;
	@%p249 bra 	$L__BB6_54;
	min.s64 	%rd416, %rd48, %rd416;
	mov.b16 	%rs383, 1;
	bra.uni 	$L__BB6_55;
$L__BB6_54:
	setp.eq.s16 	%p250, %rs290, 0;
	selp.b16 	%rs383, %rs37, %rs383, %p250;
	selp.b64 	%rd416, %rd48, %rd416, %p250;
$L__BB6_55:
	cvt.u32.u16 	%r353, %rs383;
	and.b32  	%r334, %r353, 255;
	mov.b32 	%r350, 8;
	mov.b32 	%r352, -1;
	// begin inline asm
	shfl.sync.down.b32 %r333, %r334, %r350, %r282, %r352;
	// end inline asm
	// begin inline asm
	shfl.sync.down.b32 %r338, %r339, %r350, %r282, %r352;
	// end inline asm
	mov.b64 	{%r344, %r349}, %rd416;
	// begin inline asm
	shfl.sync.down.b32 %r343, %r344, %r350, %r282, %r352;
	// end inline asm
	// begin inline asm
	shfl.sync.down.b32 %r348, %r349, %r350, %r282, %r352;
	// end inline asm
	mov.b64 	%rd52, {%r343, %r348};
	cvt.u16.u32 	%rs40, %r333;
	add.s32 	%r354, %r263, 8;
	setp.gt.s32 	%p251, %r354, %r282;
	@%p251 bra 	$L__BB6_59;
	and.b16  	%rs294, %rs383, 255;
	setp.eq.s16 	%p252, %rs294, 0;
	and.b16  	%rs295, %rs40, 255;
	setp.eq.s16 	%p253, %rs295, 0;
	or.pred  	%p254, %p252, %p253;
	@%p254 bra 	$L__BB6_58;
	min.s64 	%rd416, %rd52, %rd416;
	mov.b16 	%rs383, 1;
	bra.uni 	$L__BB6_59;
$L__BB6_58:
	setp.eq.s16 	%p255, %rs294, 0;
	selp.b16 	%rs383, %rs40, %rs383, %p255;
	selp.b64 	%rd416, %rd52, %rd416, %p255;
$L__BB6_59:
	cvt.u32.u16 	%r375, %rs383;
	and.b32  	%r356, %r375, 255;
	mov.b32 	%r372, 16;
	mov.b32 	%r374, -1;
	// begin inline asm
	shfl.sync.down.b32 %r355, %r356, %r372, %r282, %r374;
	// end inline asm
	// begin inline asm
	shfl.sync.down.b32 %r360, %r361, %r372, %r282, %r374;
	// end inline asm
	mov.b64 	{%r366, %r371}, %rd416;
	// begin inline asm
	shfl.sync.down.b32 %r365, %r366, %r372, %r282, %r374;
	// end inline asm
	// begin inline asm
	shfl.sync.down.b32 %r370, %r371, %r372, %r282, %r374;
	// end inline asm
	mov.b64 	%rd56, {%r365, %r370};
	cvt.u16.u32 	%rs43, %r355;
	add.s32 	%r376, %r263, 16;
	setp.gt.s32 	%p256, %r376, %r282;
	@%p256 bra 	$L__BB6_63;
	and.b16  	%rs298, %rs383, 255;
	setp.eq.s16 	%p257, %rs298, 0;
	and.b16  	%rs299, %rs43, 255;
	setp.eq.s16 	%p258, %rs299, 0;
	or.pred  	%p259, %p257, %p258;
	@%p259 bra 	$L__BB6_62;
	min.s64 	%rd416, %rd56, %rd416;
	mov.b16 	%rs383, 1;
	bra.uni 	$L__BB6_63;
$L__BB6_62:
	setp.eq.s16 	%p260, %rs298, 0;
	selp.b16 	%rs383, %rs43, %rs383, %p260;
	selp.b64 	%rd416, %rd56, %rd416, %p260;
$L__BB6_63:
	setp.ne.s32 	%p261, %r263, 0;
	@%p261 bra 	$L__BB6_65;
	shr.u32 	%r377, %r2, 1;
	and.b32  	%r378, %r377, 496;
	mov.u32 	%r379, _ZZN3cub18CUB_300001_SM_10006detail6reduce28DeviceReduceSingleTileKernelINS2_10policy_hubIN4cuda3std3__45tupleIJblEEEyN6thrust24THRUST_300001_SM_1000_NS8cuda_cub9__find_if7functorIS9_EEE10Policy1000ENSB_12zip_iteratorINS8_IJNSD_26transform_input_iterator_tIbNSI_INS8_IJNSB_6detail15normal_iteratorINSB_10device_ptrIiEEEESO_EEEEENSK_22tuple_binary_predicateINS7_4lessIiEEEEEENSB_17counting_iteratorIlNSB_11use_defaultESX_SX_EEEEEEEPS9_ySF_S9_S9_NS7_10__identityEEEvT0_T1_T2_T3_T4_T6_E12temp_storage;
	add.s32 	%r380, %r379, %r378;
	st.shared.u8 	[%r380+8], %rs383;
	st.shared.u64 	[%r380+16], %rd416;
$L__BB6_65:
	bar.sync 	0;
	setp.ne.s32 	%p262, %r2, 0;
	@%p262 bra 	$L__BB6_120;
	setp.lt.u64 	%p263, %rd121, 33;
	@%p263 bra 	$L__BB6_68;
	ld.shared.u8 	%rs302, [_ZZN3cub18CUB_300001_SM_10006detail6reduce28DeviceReduceSingleTileKernelINS2_10policy_hubIN4cuda3std3__45tupleIJblEEEyN6thrust24THRUST_300001_SM_1000_NS8cuda_cub9__find_if7functorIS9_EEE10Policy1000ENSB_12zip_iteratorINS8_IJNSD_26transform_input_iterator_tIbNSI_INS8_IJNSB_6detail15normal_iteratorINSB_10device_ptrIiEEEESO_EEEEENSK_22tuple_binary_predicateINS7_4lessIiEEEEEENSB_17counting_iteratorIlNSB_11use_defaultESX_SX_EEEEEEEPS9_ySF_S9_S9_NS7_10__identityEEEvT0_T1_T2_T3_T4_T6_E12temp_storage+24];
	ld.shared.u64 	%rd356, [_ZZN3cub18CUB_300001_SM_10006detail6reduce28DeviceReduceSingleTileKernelINS2_10policy_hubIN4cuda3std3__45tupleIJblEEEyN6thrust24THRUST_300001_SM_1000_NS8cuda_cub9__find_if7functorIS9_EEE10Policy1000ENSB_12zip_iteratorINS8_IJNSD_26transform_input_iterator_tIbNSI_INS8_IJNSB_6detail15normal_iteratorINSB_10device_ptrIiEEEESO_EEEEENSK_22tuple_binary_predicateINS7_4lessIiEEEEEENSB_17counting_iteratorIlNSB_11use_defaultESX_SX_EEEEEEEPS9_ySF_S9_S9_NS7_10__identityEEEvT0_T1_T2_T3_T4_T6_E12temp_storage+32];
	and.b16  	%rs303, %rs383, 255;
	setp.eq.s16 	%p264, %rs303, 0;
	setp.eq.s16 	%p265, %rs302, 0;
	min.s64 	%rd357, %rd356, %rd416;
	selp.b16 	%rs304, %rs383, 1, %p265;
	selp.b16 	%rs383, %rs302, %rs304, %p264;
	selp.b64 	%rd358, %rd416, %rd357, %p265;
	selp.b64 	%rd416, %rd356, %rd358, %p264;
$L__BB6_68:
	setp.lt.u64 	%p266, %rd121, 65;
	@%p266 bra 	$L__BB6_70;
	ld.shared.u8 	%rs305, [_ZZN3cub18CUB_300001_SM_10006detail6reduce28DeviceReduceSingleTileKernelINS2_10policy_hubIN4cuda3std3__45tupleIJblEEEyN6thrust24THRUST_300001_SM_1000_NS8cuda_cub9__find_if7functorIS9_EEE10Policy1000ENSB_12zip_iteratorINS8_IJNSD_26transform_input_iterator_tIbNSI_INS8_IJNSB_6detail15normal_iteratorINSB_10device_ptrIiEEEESO_EEEEENSK_22tuple_binary_predicateINS7_4lessIiEEEEEENSB_17counting_iteratorIlNSB_11use_defaultESX_SX_EEEEEEEPS9_ySF_S9_S9_NS7_10__identityEEEvT0_T1_T2_T3_T4_T6_E12temp_storage+40];
	ld.shared.u64 	%rd359, [_ZZN3cub18CUB_300001_SM_10006detail6reduce28DeviceReduceSingleTileKernelINS2_10policy_hubIN4cuda3std3__45tupleIJblEEEyN6thrust24THRUST_300001_SM_1000_NS8cuda_cub9__find_if7functorIS9_EEE10Policy1000ENSB_12zip_iteratorINS8_IJNSD_26transform_input_iterator_tIbNSI_INS8_IJNSB_6detail15normal_iteratorINSB_10device_ptrIiEEEESO_EEEEENSK_22tuple_binary_predicateINS7_4lessIiEEEEEENSB_17counting_iteratorIlNSB_11use_defaultESX_SX_EEEEEEEPS9_ySF_S9_S9_NS7_10__identityEEEvT0_T1_T2_T3_T4_T6_E12temp_storage+48];
	and.b16  	%rs306, %rs383, 255;
	setp.eq.s16 	%p267, %rs306, 0;
	setp.eq.s16 	%p268, %rs305, 0;
	min.s64 	%rd360, %rd359, %rd416;
	selp.b16 	%rs307, %rs383, 1, %p268;
	selp.b16 	%rs383, %rs305, %rs307, %p267;
	selp.b64 	%rd361, %rd416, %rd360, %p268;
	selp.b64 	%rd416, %rd359, %rd361, %p267;
$L__BB6_70:
	setp.lt.u64 	%p269, %rd121, 97;
	@%p269 bra 	$L__BB6_72;
	ld.shared.u8 	%rs308, [_ZZN3cub18CUB_300001_SM_10006detail6reduce28DeviceReduceSingleTileKernelINS2_10policy_hubIN4cuda3std3__45tupleIJblEEEyN6thrust24THRUST_300001_SM_1000_NS8cuda_cub9__find_if7functorIS9_EEE10Policy1000ENSB_12zip_iteratorINS8_IJNSD_26transform_input_iterator_tIbNSI_INS8_IJNSB_6detail15normal_iteratorINSB_10device_ptrIiEEEESO_EEEEENSK_22tuple_binary_predicateINS7_4lessIiEEEEEENSB_17counting_iteratorIlNSB_11use_defaultESX_SX_EEEEEEEPS9_ySF_S9_S9_NS7_10__identityEEEvT0_T1_T2_T3_T4_T6_E12temp_storage+56];
	ld.shared.u64 	%rd362, [_ZZN3cub18CUB_300001_SM_10006detail6reduce28DeviceReduceSingleTileKernelINS2_10policy_hubIN4cuda3std3__45tupleIJblEEEyN6thrust24THRUST_300001_SM_1000_NS8cuda_cub9__find_if7functorIS9_EEE10Policy1000ENSB_12zip_iteratorINS8_IJNSD_26transform_input_iterator_tIbNSI_INS8_IJNSB_6detail15normal_iteratorINSB_10device_ptrIiEEEESO_EEEEENSK_22tuple_binary_predicateINS7_4lessIiEEEEEENSB_17counting_iteratorIlNSB_11use_defaultESX_SX_EEEEEEEPS9_ySF_S9_S9_NS7_10__identityEEEvT0_T1_T2_T3_T4_T6_E12temp_storage+64];
	and.b16  	%rs309, %rs383, 255;
	setp.eq.s16 	%p270, %rs309, 0;
	setp.eq.s16 	%p271, %rs308, 0;
	min.s64 	%rd363, %rd362, %rd416;
	selp.b16 	%rs310, %rs383, 1, %p271;
	selp.b16 	%rs383, %rs308, %rs310, %p270;
	selp.b64 	%rd364, %rd416, %rd363, %p271;
	selp.b64 	%rd416, %rd362, %rd364, %p270;
$L__BB6_72:
	setp.lt.u64 	%p272, %rd121, 129;
	@%p272 bra 	$L__BB6_74;
	ld.shared.u8 	%rs311, [_ZZN3cub18CUB_300001_SM_10006detail6reduce28DeviceReduceSingleTileKernelINS2_10policy_hubIN4cuda3std3__45tupleIJblEEEyN6thrust24THRUST_300001_SM_1000_NS8cuda_cub9__find_if7functorIS9_EEE10Policy1000ENSB_12zip_iteratorINS8_IJNSD_26transform_input_iterator_tIbNSI_INS8_IJNSB_6detail15normal_iteratorINSB_10device_ptrIiEEEESO_EEEEENSK_22tuple_binary_predicateINS7_4lessIiEEEEEENSB_17counting_iteratorIlNSB_11use_defaultESX_SX_EEEEEEEPS9_ySF_S9_S9_NS7_10__identityEEEvT0_T1_T2_T3_T4_T6_E12temp_storage+72];
	ld.shared.u64 	%rd365, [_ZZN3cub18CUB_300001_SM_10006detail6reduce28DeviceReduceSingleTileKernelINS2_10policy_hubIN4cuda3std3__45tupleIJblEEEyN6thrust24THRUST_300001_SM_1000_NS8cuda_cub9__find_if7functorIS9_EEE10Policy1000ENSB_12zip_iteratorINS8_IJNSD_26transform_input_iterator_tIbNSI_INS8_IJNSB_6detail15normal_iteratorINSB_10device_ptrIiEEEESO_EEEEENSK_22tuple_binary_predicateINS7_4lessIiEEEEEENSB_17counting_iteratorIlNSB_11use_defaultESX_SX_EEEEEEEPS9_ySF_S9_S9_NS7_10__identityEEEvT0_T1_T2_T3_T4_T6_E12temp_storage+80];
	and.b16  	%rs312, %rs383, 255;
	setp.eq.s16 	%p273, %rs312, 0;
	setp.eq.s16 	%p274, %rs311, 0;
	min.s64 	%rd366, %rd365, %rd416;
	selp.b16 	%rs313, %rs383, 1, %p274;
	selp.b16 	%rs383, %rs311, %rs313, %p273;
	selp.b64 	%rd367, %rd416, %rd366, %p274;
	selp.b64 	%rd416, %rd365, %rd367, %p273;
$L__BB6_74:
	setp.lt.u64 	%p275, %rd121, 161;
	@%p275 bra 	$L__BB6_76;
	ld.shared.u8 	%rs314, [_ZZN3cub18CUB_300001_SM_10006detail6reduce28DeviceReduceSingleTileKernelINS2_10policy_hubIN4cuda3std3__45tupleIJblEEEyN6thrust24THRUST_300001_SM_1000_NS8cuda_cub9__find_if7functorIS9_EEE10Policy1000ENSB_12zip_iteratorINS8_IJNSD_26transform_input_iterator_tIbNSI_INS8_IJNSB_6detail15normal_iteratorINSB_10device_ptrIiEEEESO_EEEEENSK_22tuple_binary_predicateINS7_4lessIiEEEEEENSB_17counting_iteratorIlNSB_11use_defaultESX_SX_EEEEEEEPS9_ySF_S9_S9_NS7_10__identityEEEvT0_T1_T2_T3_T4_T6_E12temp_storage+88];
	ld.shared.u64 	%rd368, [_ZZN3cub18CUB_300001_SM_10006detail6reduce28DeviceReduceSingleTileKernelINS2_10policy_hubIN4cuda3std3__45tupleIJblEEEyN6thrust24THRUST_300001_SM_1000_NS8cuda_cub9__find_if7functorIS9_EEE10Policy1000ENSB_12zip_iteratorINS8_IJNSD_26transform_input_iterator_tIbNSI_INS8_IJNSB_6detail15normal_iteratorINSB_10device_ptrIiEEEESO_EEEEENSK_22tuple_binary_predicateINS7_4lessIiEEEEEENSB_17counting_iteratorIlNSB_11use_defaultESX_SX_EEEEEEEPS9_ySF_S9_S9_NS7_10__identityEEEvT0_T1_T2_T3_T4_T6_E12temp_storage+96];
	and.b16  	%rs315, %rs383, 255;
	setp.eq.s16 	%p276, %rs315, 0;
	setp.eq.s16 	%p277, %rs314, 0;
	min.s64 	%rd369, %rd368, %rd416;
	selp.b16 	%rs316, %rs383, 1, %p277;
	selp.b16 	%rs383, %rs314, %rs316, %p276;
	selp.b64 	%rd370, %rd416, %rd369, %p277;
	selp.b64 	%rd416, %rd368, %rd370, %p276;
$L__BB6_76:
	setp.lt.u64 	%p278, %rd121, 193;
	@%p278 bra 	$L__BB6_78;
	ld.shared.u8 	%rs317, [_ZZN3cub18CUB_300001_SM_10006detail6reduce28DeviceReduceSingleTileKernelINS2_10policy_hubIN4cuda3std3__45tupleIJblEEEyN6thrust24THRUST_300001_SM_1000_NS8cuda_cub9__find_if7functorIS9_EEE10Policy1000ENSB_12zip_iteratorINS8_IJNSD_26transform_input_iterator_tIbNSI_INS8_IJNSB_6detail15normal_iteratorINSB_10device_ptrIiEEEESO_EEEEENSK_22tuple_binary_predicateINS7_4lessIiEEEEEENSB_17counting_iteratorIlNSB_11use_defaultESX_SX_EEEEEEEPS9_ySF_S9_S9_NS7_10__identityEEEvT0_T1_T2_T3_T4_T6_E12temp_storage+104];
	ld.shared.u64 	%rd371, [_ZZN3cub18CUB_300001_SM_10006detail6reduce28DeviceReduceSingleTileKernelINS2_10policy_hubIN4cuda3std3__45tupleIJblEEEyN6thrust24THRUST_300001_SM_1000_NS8cuda_cub9__find_if7functorIS9_EEE10Policy1000ENSB_12zip_iteratorINS8_IJNSD_26transform_input_iterator_tIbNSI_INS8_IJNSB_6detail15normal_iteratorINSB_10device_ptrIiEEEESO_EEEEENSK_22tuple_binary_predicateINS7_4lessIiEEEEEENSB_17counting_iteratorIlNSB_11use_defaultESX_SX_EEEEEEEPS9_ySF_S9_S9_NS7_10__identityEEEvT0_T1_T2_T3_T4_T6_E12temp_storage+112];
	and.b16  	%rs318, %rs383, 255;
	setp.eq.s16 	%p279, %rs318, 0;
	setp.eq.s16 	%p280, %rs317, 0;
	min.s64 	%rd372, %rd371, %rd416;
	selp.b16 	%rs319, %rs383, 1, %p280;
	selp.b16 	%rs383, %rs317, %rs319, %p279;
	selp.b64 	%rd373, %rd416, %rd372, %p280;
	selp.b64 	%rd416, %rd371, %rd373, %p279;
$L__BB6_78:
	setp.lt.u64 	%p281, %rd121, 225;
	@%p281 bra 	$L__BB6_120;
	ld.shared.u8 	%rs320, [_ZZN3cub18CUB_300001_SM_10006detail6reduce28DeviceReduceSingleTileKernelINS2_10policy_hubIN4cuda3std3__45tupleIJblEEEyN6thrust24THRUST_300001_SM_1000_NS8cuda_cub9__find_if7functorIS9_EEE10Policy1000ENSB_12zip_iteratorINS8_IJNSD_26transform_input_iterator_tIbNSI_INS8_IJNSB_6detail15normal_iteratorINSB_10device_ptrIiEEEESO_EEEEENSK_22tuple_binary_predicateINS7_4lessIiEEEEEENSB_17counting_iteratorIlNSB_11use_defaultESX_SX_EEEEEEEPS9_ySF_S9_S9_NS7_10__identityEEEvT0_T1_T2_T3_T4_T6_E12temp_storage+120];
	ld.shared.u64 	%rd374, [_ZZN3cub18CUB_300001_SM_10006detail6reduce28DeviceReduceSingleTileKernelINS2_10policy_hubIN4cuda3std3__45tupleIJblEEEyN6thrust24THRUST_300001_SM_1000_NS8cuda_cub9__find_if7functorIS9_EEE10Policy1000ENSB_12zip_iteratorINS8_IJNSD_26transform_input_iterator_tIbNSI_INS8_IJNSB_6detail15normal_iteratorINSB_10device_ptrIiEEEESO_EEEEENSK_22tuple_binary_predicateINS7_4lessIiEEEEEENSB_17counting_iteratorIlNSB_11use_defaultESX_SX_EEEEEEEPS9_ySF_S9_S9_NS7_10__identityEEEvT0_T1_T2_T3_T4_T6_E12temp_storage+128];
	and.b16  	%rs321, %rs383, 255;
	setp.eq.s16 	%p282, %rs321, 0;
	setp.eq.s16 	%p283, %rs320, 0;
	min.s64 	%rd375, %rd374, %rd416;
	selp.b16 	%rs322, %rs383, 1, %p283;
	selp.b16 	%rs383, %rs320, %rs322, %p282;
	selp.b64 	%rd376, %rd416, %rd375, %p283;
	selp.b64 	%rd416, %rd374, %rd376, %p282;
	bra.uni 	$L__BB6_120;
$L__BB6_80:
	mov.u32 	%r21, %tid.x;
	cvt.u64.u32 	%rd73, %r21;
	mul.wide.u32 	%rd125, %r21, 4;
	add.s64 	%rd74, %rd2, %rd125;
	add.s64 	%rd75, %rd3, %rd125;
	ld.global.u32 	%r46, [%rd74];
	ld.global.u32 	%r47, [%rd75];
	setp.lt.s32 	%p3, %r46, %r47;
	add.s32 	%r48, %r21, 256;
	cvt.u64.u32 	%rd126, %r48;
	ld.global.u32 	%r49, [%rd74+1024];
	ld.global.u32 	%r51, [%rd75+1024];
	setp.lt.s32 	%p4, %r49, %r51;
	add.s32 	%r53, %r21, 512;
	cvt.u64.u32 	%rd127, %r53;
	add.s64 	%rd128, %rd120, %rd127;
	ld.global.u32 	%r54, [%rd74+2048];
	ld.global.u32 	%r55, [%rd75+2048];
	setp.lt.s32 	%p5, %r54, %r55;
	add.s64 	%rd129, %rd128, 256;
	ld.global.u32 	%r56, [%rd74+3072];
	ld.global.u32 	%r57, [%rd75+3072];
	setp.lt.s32 	%p7, %r56, %r57;
	or.pred  	%p9, %p3, %p4;
	selp.b64 	%rd130, %rd73, %rd126, %p3;
	add.s64 	%rd131, %rd120, %rd130;
	min.s64 	%rd132, %rd128, %rd131;
	selp.b64 	%rd133, %rd132, %rd131, %p5;
	or.pred  	%p10, %p9, %p5;
	selp.b64 	%rd134, %rd133, %rd128, %p9;
	min.s64 	%rd135, %rd129, %rd134;
	selp.b64 	%rd136, %rd135, %rd134, %p7;
	or.pred  	%p11, %p10, %p7;
	selp.u16 	%rs383, 1, 0, %p11;
	selp.b64 	%rd416, %rd136, %rd129, %p10;
	add.s64 	%rd77, %rd121, -1024;
	setp.lt.u64 	%p12, %rd77, 1024;
	mov.b64 	%rd435, 1024;
	@%p12 bra 	$L__BB6_84;
	mov.b64 	%rd435, 1024;
$L__BB6_82:
	add.s64 	%rd138, %rd435, %rd73;
	shl.b64 	%rd139, %rd435, 2;
	add.s64 	%rd140, %rd74, %rd139;
	add.s64 	%rd141, %rd75, %rd139;
	add.s64 	%rd142, %rd138, %rd120;
	ld.global.u32 	%r58, [%rd140];
	ld.global.u32 	%r59, [%rd141];
	setp.lt.s32 	%p13, %r58, %r59;
	add.s64 	%rd143, %rd142, 256;
	ld.global.u32 	%r60, [%rd140+1024];
	ld.global.u32 	%r61, [%rd141+1024];
	setp.lt.s32 	%p14, %r60, %r61;
	selp.u16 	%rs101, 1, 0, %p14;
	add.s64 	%rd144, %rd142, 512;
	ld.global.u32 	%r62, [%rd140+2048];
	ld.global.u32 	%r63, [%rd141+2048];
	setp.lt.s32 	%p15, %r62, %r63;
	selp.u16 	%rs102, 1, 0, %p15;
	add.s64 	%rd145, %rd142, 768;
	ld.global.u32 	%r64, [%rd140+3072];
	ld.global.u32 	%r65, [%rd141+3072];
	setp.lt.s32 	%p16, %r64, %r65;
	selp.u16 	%rs103, 1, 0, %p16;
	and.b16  	%rs104, %rs383, 255;
	setp.eq.s16 	%p17, %rs104, 0;
	selp.u16 	%rs105, 1, 0, %p13;
	min.s64 	%rd146, %rd142, %rd416;
	selp.b16 	%rs106, 1, %rs383, %p13;
	selp.b64 	%rd147, %rd146, %rd416, %p13;
	selp.b16 	%rs107, %rs105, %rs106, %p17;
	and.b16  	%rs108, %rs107, 255;
	selp.b64 	%rd148, %rd142, %rd147, %p17;
	setp.eq.s16 	%p18, %rs108, 0;
	min.s64 	%rd149, %rd143, %rd148;
	selp.b16 	%rs109, 1, %rs107, %p14;
	selp.b64 	%rd150, %rd149, %rd148, %p14;
	selp.b16 	%rs110, %rs101, %rs109, %p18;
	and.b16  	%rs111, %rs110, 255;
	selp.b64 	%rd151, %rd143, %rd150, %p18;
	setp.eq.s16 	%p19, %rs111, 0;
	min.s64 	%rd152, %rd144, %rd151;
	selp.b16 	%rs112, 1, %rs110, %p15;
	selp.b64 	%rd153, %rd152, %rd151, %p15;
	selp.b16 	%rs113, %rs102, %rs112, %p19;
	and.b16  	%rs114, %rs113, 255;
	selp.b64 	%rd154, %rd144, %rd153, %p19;
	setp.eq.s16 	%p20, %rs114, 0;
	min.s64 	%rd155, %rd145, %rd154;
	selp.b16 	%rs115, 1, %rs113, %p16;
	selp.b64 	%rd156, %rd155, %rd154, %p16;
	selp.b16 	%rs383, %rs103, %rs115, %p20;
	selp.b64 	%rd416, %rd145, %rd156, %p20;
	sub.s64 	%rd157, %rd121, %rd435;
	setp.lt.u64 	%p21, %rd157, 1024;
	@%p21 bra 	$L__BB6_96;
	add.s64 	%rd435, %rd435, 1024;
	setp.le.u64 	%p22, %rd435, %rd77;
	@%p22 bra 	$L__BB6_82;
$L__BB6_84:
	setp.le.u64 	%p23, %rd121, %rd435;
	cvt.u32.u64 	%r66, %rd435;
	cvt.u32.u64 	%r67, %rd121;
	sub.s32 	%r68, %r67, %r66;
	setp.ge.s32 	%p24, %r21, %r68;
	or.pred  	%p25, %p23, %p24;
	@%p25 bra 	$L__BB6_96;
	not.b32 	%r71, %r21;
	add.s32 	%r72, %r71, %r67;
	sub.s32 	%r22, %r72, %r66;
	shr.u32 	%r74, %r22, 8;
	add.s32 	%r23, %r74, 1;
	and.b32  	%r24, %r23, 7;
	setp.lt.u32 	%p26, %r22, 1792;
	mov.u32 	%r501, %r21;
	@%p26 bra 	$L__BB6_88;
	and.b32  	%r75, %r23, 33554424;
	neg.s32 	%r499, %r75;
	mov.u32 	%r501, %r21;
$L__BB6_87:
	.pragma "nounroll";
	cvt.u64.u32 	%rd159, %r501;
	add.s64 	%rd160, %rd435, %rd159;
	shl.b64 	%rd161, %rd160, 2;
	add.s64 	%rd162, %rd2, %rd161;
	add.s64 	%rd163, %rd3, %rd161;
	add.s64 	%rd164, %rd160, %rd120;
	ld.global.u32 	%r76, [%rd162];
	ld.global.u32 	%r77, [%rd163];
	setp.lt.s32 	%p27, %r76, %r77;
	selp.u16 	%rs117, 1, 0, %p27;
	and.b16  	%rs118, %rs383, 255;
	setp.ne.s16 	%p29, %rs118, 0;
	and.pred  	%p30, %p29, %p27;
	min.s64 	%rd165, %rd164, %rd416;
	setp.eq.s16 	%p31, %rs118, 0;
	selp.b16 	%rs119, %rs117, %rs383, %p31;
	selp.b64 	%rd166, %rd164, %rd416, %p31;
	selp.b16 	%rs120, 1, %rs119, %p30;
	and.b16  	%rs121, %rs120, 255;
	selp.b64 	%rd167, %rd165, %rd166, %p30;
	add.s64 	%rd168, %rd164, 256;
	ld.global.u32 	%r78, [%rd162+1024];
	ld.global.u32 	%r79, [%rd163+1024];
	setp.lt.s32 	%p32, %r78, %r79;
	selp.u16 	%rs122, 1, 0, %p32;
	setp.ne.s16 	%p34, %rs121, 0;
	and.pred  	%p35, %p34, %p32;
	min.s64 	%rd169, %rd168, %rd167;
	setp.eq.s16 	%p36, %rs121, 0;
	selp.b16 	%rs123, %rs122, %rs120, %p36;
	selp.b64 	%rd170, %rd168, %rd167, %p36;
	selp.b16 	%rs124, 1, %rs123, %p35;
	and.b16  	%rs125, %rs124, 255;
	selp.b64 	%rd171, %rd169, %rd170, %p35;
	add.s64 	%rd172, %rd164, 512;
	ld.global.u32 	%r80, [%rd162+2048];
	ld.global.u32 	%r81, [%rd163+2048];
	setp.lt.s32 	%p37, %r80, %r81;
	selp.u16 	%rs126, 1, 0, %p37;
	setp.ne.s16 	%p39, %rs125, 0;
	and.pred  	%p40, %p39, %p37;
	min.s64 	%rd173, %rd172, %rd171;
	setp.eq.s16 	%p41, %rs125, 0;
	selp.b16 	%rs127, %rs126, %rs124, %p41;
	selp.b64 	%rd174, %rd172, %rd171, %p41;
	selp.b16 	%rs128, 1, %rs127, %p40;
	and.b16  	%rs129, %rs128, 255;
	selp.b64 	%rd175, %rd173, %rd174, %p40;
	add.s64 	%rd176, %rd164, 768;
	ld.global.u32 	%r82, [%rd162+3072];
	ld.global.u32 	%r83, [%rd163+3072];
	setp.lt.s32 	%p42, %r82, %r83;
	selp.u16 	%rs130, 1, 0, %p42;
	setp.ne.s16 	%p44, %rs129, 0;
	and.pred  	%p45, %p44, %p42;
	min.s64 	%rd177, %rd176, %rd175;
	setp.eq.s16 	%p46, %rs129, 0;
	selp.b16 	%rs131, %rs130, %rs128, %p46;
	selp.b64 	%rd178, %rd176, %rd175, %p46;
	selp.b16 	%rs132, 1, %rs131, %p45;
	and.b16  	%rs133, %rs132, 255;
	selp.b64 	%rd179, %rd177, %rd178, %p45;
	add.s64 	%rd180, %rd164, 1024;
	ld.global.u32 	%r84, [%rd162+4096];
	ld.global.u32 	%r85, [%rd163+4096];
	setp.lt.s32 	%p47, %r84, %r85;
	selp.u16 	%rs134, 1, 0, %p47;
	setp.ne.s16 	%p49, %rs133, 0;
	and.pred  	%p50, %p49, %p47;
	min.s64 	%rd181, %rd180, %rd179;
	setp.eq.s16 	%p51, %rs133, 0;
	selp.b16 	%rs135, %rs134, %rs132, %p51;
	selp.b64 	%rd182, %rd180, %rd179, %p51;
	selp.b16 	%rs136, 1, %rs135, %p50;
	and.b16  	%rs137, %rs136, 255;
	selp.b64 	%rd183, %rd181, %rd182, %p50;
	add.s64 	%rd184, %rd164, 1280;
	ld.global.u32 	%r86, [%rd162+5120];
	ld.global.u32 	%r87, [%rd163+5120];
	setp.lt.s32 	%p52, %r86, %r87;
	selp.u16 	%rs138, 1, 0, %p52;
	setp.ne.s16 	%p54, %rs137, 0;
	and.pred  	%p55, %p54, %p52;
	min.s64 	%rd185, %rd184, %rd183;
	setp.eq.s16 	%p56, %rs137, 0;
	selp.b16 	%rs139, %rs138, %rs136, %p56;
	selp.b64 	%rd186, %rd184, %rd183, %p56;
	selp.b16 	%rs140, 1, %rs139, %p55;
	and.b16  	%rs141, %rs140, 255;
	selp.b64 	%rd187, %rd185, %rd186, %p55;
	add.s64 	%rd188, %rd164, 1536;
	ld.global.u32 	%r88, [%rd162+6144];
	ld.global.u32 	%r89, [%rd163+6144];
	setp.lt.s32 	%p57, %r88, %r89;
	selp.u16 	%rs142, 1, 0, %p57;
	setp.ne.s16 	%p59, %rs141, 0;
	and.pred  	%p60, %p59, %p57;
	min.s64 	%rd189, %rd188, %rd187;
	setp.eq.s16 	%p61, %rs141, 0;
	selp.b16 	%rs143, %rs142, %rs140, %p61;
	selp.b64 	%rd190, %rd188, %rd187, %p61;
	selp.b16 	%rs144, 1, %rs143, %p60;
	and.b16  	%rs145, %rs144, 255;
	selp.b64 	%rd191, %rd189, %rd190, %p60;
	add.s64 	%rd192, %rd164, 1792;
	ld.global.u32 	%r90, [%rd162+7168];
	ld.global.u32 	%r91, [%rd163+7168];
	setp.lt.s32 	%p62, %r90, %r91;
	selp.u16 	%rs146, 1, 0, %p62;
	setp.ne.s16 	%p64, %rs145, 0;
	and.pred  	%p65, %p64, %p62;
	min.s64 	%rd193, %rd192, %rd191;
	setp.eq.s16 	%p66, %rs145, 0;
	selp.b16 	%rs147, %rs146, %rs144, %p66;
	selp.b64 	%rd194, %rd192, %rd191, %p66;
	selp.b16 	%rs383, 1, %rs147, %p65;
	selp.b64 	%rd416, %rd193, %rd194, %p65;
	add.s32 	%r501, %r501, 2048;
	add.s32 	%r499, %r499, 8;
	setp.ne.s32 	%p67, %r499, 0;
	@%p67 bra 	$L__BB6_87;
$L__BB6_88:
	setp.eq.s32 	%p68, %r24, 0;
	@%p68 bra 	$L__BB6_96;
	setp.lt.u32 	%p69, %r24, 4;
	@%p69 bra 	$L__BB6_91;
	cvt.u64.u32 	%rd196, %r501;
	add.s64 	%rd197, %rd435, %rd196;
	shl.b64 	%rd198, %rd197, 2;
	add.s64 	%rd199, %rd2, %rd198;
	add.s64 	%rd200, %rd3, %rd198;
	add.s64 	%rd201, %rd197, %rd120;
	ld.global.u32 	%r92, [%rd199];
	ld.global.u32 	%r93, [%rd200];
	setp.lt.s32 	%p70, %r92, %r93;
	selp.u16 	%rs149, 1, 0, %p70;
	and.b16  	%rs150, %rs383, 255;
	setp.ne.s16 	%p72, %rs150, 0;
	and.pred  	%p73, %p72, %p70;
	min.s64 	%rd202, %rd201, %rd416;
	setp.eq.s16 	%p74, %rs150, 0;
	selp.b16 	%rs151, %rs149, %rs383, %p74;
	selp.b64 	%rd203, %rd201, %rd416, %p74;
	selp.b16 	%rs152, 1, %rs151, %p73;
	and.b16  	%rs153, %rs152, 255;
	selp.b64 	%rd204, %rd202, %rd203, %p73;
	add.s32 	%r94, %r501, 256;
	cvt.u64.u32 	%rd205, %r94;
	add.s64 	%rd206, %rd435, %rd205;
	add.s64 	%rd207, %rd206, %rd120;
	ld.global.u32 	%r95, [%rd199+1024];
	ld.global.u32 	%r96, [%rd200+1024];
	setp.lt.s32 	%p75, %r95, %r96;
	selp.u16 	%rs154, 1, 0, %p75;
	setp.ne.s16 	%p77, %rs153, 0;
	and.pred  	%p78, %p77, %p75;
	min.s64 	%rd208, %rd207, %rd204;
	setp.eq.s16 	%p79, %rs153, 0;
	selp.b16 	%rs155, %rs154, %rs152, %p79;
	selp.b64 	%rd209, %rd207, %rd204, %p79;
	selp.b16 	%rs156, 1, %rs155, %p78;
	and.b16  	%rs157, %rs156, 255;
	selp.b64 	%rd210, %rd208, %rd209, %p78;
	add.s32 	%r97, %r501, 512;
	cvt.u64.u32 	%rd211, %r97;
	add.s64 	%rd212, %rd435, %rd211;
	add.s64 	%rd213, %rd212, %rd120;
	ld.global.u32 	%r98, [%rd199+2048];
	ld.global.u32 	%r99, [%rd200+2048];
	setp.lt.s32 	%p80, %r98, %r99;
	selp.u16 	%rs158, 1, 0, %p80;
	setp.ne.s16 	%p82, %rs157, 0;
	and.pred  	%p83, %p82, %p80;
	min.s64 	%rd214, %rd213, %rd210;
	setp.eq.s16 	%p84, %rs157, 0;
	selp.b16 	%rs159, %rs158, %rs156, %p84;
	selp.b64 	%rd215, %rd213, %rd210, %p84;
	selp.b16 	%rs160, 1, %rs159, %p83;
	and.b16  	%rs161, %rs160, 255;
	selp.b64 	%rd216, %rd214, %rd215, %p83;
	add.s32 	%r100, %r501, 768;
	cvt.u64.u32 	%rd217, %r100;
	add.s64 	%rd218, %rd435, %rd217;
	add.s64 	%rd219, %rd218, %rd120;
	ld.global.u32 	%r101, [%rd199+3072];
	ld.global.u32 	%r102, [%rd200+3072];
	setp.lt.s32 	%p85, %r101, %r102;
	selp.u16 	%rs162, 1, 0, %p85;
	setp.ne.s16 	%p87, %rs161, 0;
	and.pred  	%p88, %p87, %p85;
	min.s64 	%rd220, %rd219, %rd216;
	setp.eq.s16 	%p89, %rs161, 0;
	selp.b16 	%rs163, %rs162, %rs160, %p89;
	selp.b64 	%rd221, %rd219, %rd216, %p89;
	selp.b16 	%rs383, 1, %rs163, %p88;
	selp.b64 	%rd416, %rd220, %rd221, %p88;
	add.s32 	%r501, %r501, 1024;
$L__BB6_91:
	and.b32  	%r103, %r23, 3;
	setp.eq.s32 	%p90, %r103, 0;
	@%p90 bra 	$L__BB6_96;
	setp.eq.s32 	%p91, %r103, 1;
	@%p91 bra 	$L__BB6_94;
	cvt.u64.u32 	%rd223, %r501;
	add.s64 	%rd224, %rd435, %rd223;
	shl.b64 	%rd225, %rd224, 2;
	add.s64 	%rd226, %rd2, %rd225;
	add.s64 	%rd227, %rd3, %rd225;
	add.s64 	%rd228, %rd224, %rd120;
	ld.global.u32 	%r104, [%rd226];
	ld.global.u32 	%r105, [%rd227];
	setp.lt.s32 	%p92, %r104, %r105;
	selp.u16 	%rs165, 1, 0, %p92;
	and.b16  	%rs166, %rs383, 255;
	setp.ne.s16 	%p94, %rs166, 0;
	and.pred  	%p95, %p94, %p92;
	min.s64 	%rd229, %rd228, %rd416;
	setp.eq.s16 	%p96, %rs166, 0;
	selp.b16 	%rs167, %rs165, %rs383, %p96;
	selp.b64 	%rd230, %rd228, %rd416, %p96;
	selp.b16 	%rs168, 1, %rs167, %p95;
	and.b16  	%rs169, %rs168, 255;
	selp.b64 	%rd231, %rd229, %rd230, %p95;
	add.s32 	%r106, %r501, 256;
	cvt.u64.u32 	%rd232, %r106;
	add.s64 	%rd233, %rd435, %rd232;
	add.s64 	%rd234, %rd233, %rd120;
	ld.global.u32 	%r107, [%rd226+1024];
	ld.global.u32 	%r108, [%rd227+1024];
	setp.lt.s32 	%p97, %r107, %r108;
	selp.u16 	%rs170, 1, 0, %p97;
	setp.ne.s16 	%p99, %rs169, 0;
	and.pred  	%p100, %p99, %p97;
	min.s64 	%rd235, %rd234, %rd231;
	setp.eq.s16 	%p101, %rs169, 0;
	selp.b16 	%rs171, %rs170, %rs168, %p101;
	selp.b64 	%rd236, %rd234, %rd231, %p101;
	selp.b16 	%rs383, 1, %rs171, %p100;
	selp.b64 	%rd416, %rd235, %rd236, %p100;
	add.s32 	%r501, %r501, 512;
$L__BB6_94:
	and.b32  	%r109, %r22, 256;
	setp.ne.s32 	%p102, %r109, 0;
	@%p102 bra 	$L__BB6_96;
	cvt.u64.u32 	%rd237, %r501;
	add.s64 	%rd238, %rd435, %rd237;
	shl.b64 	%rd239, %rd238, 2;
	add.s64 	%rd240, %rd2, %rd239;
	add.s64 	%rd241, %rd3, %rd239;
	add.s64 	%rd242, %rd238, %rd120;
	ld.global.u32 	%r110, [%rd240];
	ld.global.u32 	%r111, [%rd241];
	setp.lt.s32 	%p103, %r110, %r111;
	selp.u16 	%rs172, 1, 0, %p103;
	and.b16  	%rs173, %rs383, 255;
	setp.ne.s16 	%p105, %rs173, 0;
	and.pred  	%p106, %p105, %p103;
	min.s64 	%rd243, %rd242, %rd416;
	setp.eq.s16 	%p107, %rs173, 0;
	selp.b16 	%rs174, %rs172, %rs383, %p107;
	selp.b64 	%rd244, %rd242, %rd416, %p107;
	selp.b16 	%rs383, 1, %rs174, %p106;
	selp.b64 	%rd416, %rd243, %rd244, %p106;
$L__BB6_96:
	// begin inline asm
	mov.u32 %r112, %laneid;
	// end inline asm
	cvt.u32.u16 	%r133, %rs383;
	and.b32  	%r114, %r133, 255;
	mov.b32 	%r130, 1;
	mov.b32 	%r131, 31;
	mov.b32 	%r132, -1;
	// begin inline asm
	shfl.sync.down.b32 %r113, %r114, %r130, %r131, %r132;
	// end inline asm
	// begin inline asm
	shfl.sync.down.b32 %r118, %r119, %r130, %r131, %r132;
	// end inline asm
	mov.b64 	{%r124, %r129}, %rd416;
	// begin inline asm
	shfl.sync.down.b32 %r123, %r124, %r130, %r131, %r132;
	// end inline asm
	// begin inline asm
	shfl.sync.down.b32 %r128, %r129, %r130, %r131, %r132;
	// end inline asm
	mov.b64 	%rd96, {%r123, %r128};
	cvt.u16.u32 	%rs75, %r113;
	setp.gt.s32 	%p108, %r112, 30;
	@%p108 bra 	$L__BB6_100;
	and.b16  	%rs175, %rs383, 255;
	setp.eq.s16 	%p109, %rs175, 0;
	and.b16  	%rs176, %rs75, 255;
	setp.eq.s16 	%p110, %rs176, 0;
	or.pred  	%p111, %p109, %p110;
	@%p111 bra 	$L__BB6_99;
	min.s64 	%rd416, %rd96, %rd416;
	mov.b16 	%rs383, 1;
	bra.uni 	$L__BB6_100;
$L__BB6_99:
	setp.eq.s16 	%p112, %rs175, 0;
	selp.b16 	%rs383, %rs75, %rs383, %p112;
	selp.b64 	%rd416, %rd96, %rd416, %p112;
$L__BB6_100:
	cvt.u32.u16 	%r154, %rs383;
	and.b32  	%r135, %r154, 255;
	mov.b32 	%r151, 2;
	mov.b32 	%r152, 31;
	mov.b32 	%r153, -1;
	// begin inline asm
	shfl.sync.down.b32 %r134, %r135, %r151, %r152, %r153;
	// end inline asm
	// begin inline asm
	shfl.sync.down.b32 %r139, %r140, %r151, %r152, %r153;
	// end inline asm
	mov.b64 	{%r145, %r150}, %rd416;
	// begin inline asm
	shfl.sync.down.b32 %r144, %r145, %r151, %r152, %r153;
	// end inline asm
	// begin inline asm
	shfl.sync.down.b32 %r149, %r150, %r151, %r152, %r153;
	// end inline asm
	mov.b64 	%rd100, {%r144, %r149};
	cvt.u16.u32 	%rs78, %r134;
	setp.gt.s32 	%p113, %r112, 29;
	@%p113 bra 	$L__BB6_104;
	and.b16  	%rs179, %rs383, 255;
	setp.eq.s16 	%p114, %rs179, 0;
	and.b16  	%rs180, %rs78, 255;
	setp.eq.s16 	%p115, %rs180, 0;
	or.pred  	%p116, %p114, %p115;
	@%p116 bra 	$L__BB6_103;
	min.s64 	%rd416, %rd100, %rd416;
	mov.b16 	%rs383, 1;
	bra.uni 	$L__BB6_104;
$L__BB6_103:
	setp.eq.s16 	%p117, %rs179, 0;
	selp.b16 	%rs383, %rs78, %rs383, %p117;
	selp.b64 	%rd416, %rd100, %rd416, %p117;
$L__BB6_104:
	cvt.u32.u16 	%r175, %rs383;
	and.b32  	%r156, %r175, 255;
	mov.b32 	%r172, 4;
	mov.b32 	%r173, 31;
	mov.b32 	%r174, -1;
	// begin inline asm
	shfl.sync.down.b32 %r155, %r156, %r172, %r173, %r174;
	// end inline asm
	// begin inline asm
	shfl.sync.down.b32 %r160, %r161, %r172, %r173, %r174;
	// end inline asm
	mov.b64 	{%r166, %r171}, %rd416;
	// begin inline asm
	shfl.sync.down.b32 %r165, %r166, %r172, %r173, %r174;
	// end inline asm
	// begin inline asm
	shfl.sync.down.b32 %r170, %r171, %r172, %r173, %r174;
	// end inline asm
	mov.b64 	%rd104, {%r165, %r170};
	cvt.u16.u32 	%rs81, %r155;
	setp.gt.s32 	%p118, %r112, 27;
	@%p118 bra 	$L__BB6_108;
	and.b16  	%rs183, %rs383, 255;
	setp.eq.s16 	%p119, %rs183, 0;
	and.b16  	%rs184, %rs81, 255;
	setp.eq.s16 	%p120, %rs184, 0;
	or.pred  	%p121, %p119, %p120;
	@%p121 bra 	$L__BB6_107;
	min.s64 	%rd416, %rd104, %rd416;
	mov.b16 	%rs383, 1;
	bra.uni 	$L__BB6_108;
$L__BB6_107:
	setp.eq.s16 	%p122, %rs183, 0;
	selp.b16 	%rs383, %rs81, %rs383, %p122;
	selp.b64 	%rd416, %rd104, %rd416, %p122;
$L__BB6_108:
	cvt.u32.u16 	%r196, %rs383;
	and.b32  	%r177, %r196, 255;
	mov.b32 	%r193, 8;
	mov.b32 	%r194, 31;
	mov.b32 	%r195, -1;
	// begin inline asm
	shfl.sync.down.b32 %r176, %r177, %r193, %r194, %r195;
	// end inline asm
	// begin inline asm
	shfl.sync.down.b32 %r181, %r182, %r193, %r194, %r195;
	// end inline asm
	mov.b64 	{%r187, %r192}, %rd416;
	// begin inline asm
	shfl.sync.down.b32 %r186, %r187, %r193, %r194, %r195;
	// end inline asm
	// begin inline asm
	shfl.sync.down.b32 %r191, %r192, %r193, %r194, %r195;
	// end inline asm
	mov.b64 	%rd108, {%r186, %r191};
	cvt.u16.u32 	%rs84, %r176;
	setp.gt.s32 	%p123, %r112, 23;
	@%p123 bra 	$L__BB6_112;
	and.b16  	%rs187, %rs383, 255;
	setp.eq.s16 	%p124, %rs187, 0;
	and.b16  	%rs188, %rs84, 255;
	setp.eq.s16 	%p125, %rs188, 0;
	or.pred  	%p126, %p124, %p125;
	@%p126 bra 	$L__BB6_111;
	min.s64 	%rd416, %rd108, %rd416;
	mov.b16 	%rs383, 1;
	bra.uni 	$L__BB6_112;
$L__BB6_111:
	setp.eq.s16 	%p127, %rs187, 0;
	selp.b16 	%rs383, %rs84, %rs383, %p127;
	selp.b64 	%rd416, %rd108, %rd416, %p127;
$L__BB6_112:
	cvt.u32.u16 	%r217, %rs383;
	and.b32  	%r198, %r217, 255;
	mov.b32 	%r214, 16;
	mov.b32 	%r215, 31;
	mov.b32 	%r216, -1;
	// begin inline asm
	shfl.sync.down.b32 %r197, %r198, %r214, %r215, %r216;
	// end inline asm
	// begin inline asm
	shfl.sync.down.b32 %r202, %r203, %r214, %r215, %r216;
	// end inline asm
	mov.b64 	{%r208, %r213}, %rd416;
	// begin inline asm
	shfl.sync.down.b32 %r207, %r208, %r214, %r215, %r216;
	// end inline asm
	// begin inline asm
	shfl.sync.down.b32 %r212, %r213, %r214, %r215, %r216;
	// end inline asm
	mov.b64 	%rd112, {%r207, %r212};
	cvt.u16.u32 	%rs87, %r197;
	setp.gt.s32 	%p128, %r112, 15;
	@%p128 bra 	$L__BB6_116;
	and.b16  	%rs191, %rs383, 255;
	setp.eq.s16 	%p129, %rs191, 0;
	and.b16  	%rs192, %rs87, 255;
	setp.eq.s16 	%p130, %rs192, 0;
	or.pred  	%p131, %p129, %p130;
	@%p131 bra 	$L__BB6_115;
	min.s64 	%rd416, %rd112, %rd416;
	mov.b16 	%rs383, 1;
	bra.uni 	$L__BB6_116;
$L__BB6_115:
	setp.eq.s16 	%p132, %rs191, 0;
	selp.b16 	%rs383, %rs87, %rs383, %p132;
	selp.b64 	%rd416, %rd112, %rd416, %p132;
$L__BB6_116:
	setp.ne.s32 	%p133, %r112, 0;
	@%p133 bra 	$L__BB6_118;
	shr.u32 	%r218, %r21, 1;
	and.b32  	%r219, %r218, 496;
	mov.u32 	%r220, _ZZN3cub18CUB_300001_SM_10006detail6reduce28DeviceReduceSingleTileKernelINS2_10policy_hubIN4cuda3std3__45tupleIJblEEEyN6thrust24THRUST_300001_SM_1000_NS8cuda_cub9__find_if7functorIS9_EEE10Policy1000ENSB_12zip_iteratorINS8_IJNSD_26transform_input_iterator_tIbNSI_INS8_IJNSB_6detail15normal_iteratorINSB_10device_ptrIiEEEESO_EEEEENSK_22tuple_binary_predicateINS7_4lessIiEEEEEENSB_17counting_iteratorIlNSB_11use_defaultESX_SX_EEEEEEEPS9_ySF_S9_S9_NS7_10__identityEEEvT0_T1_T2_T3_T4_T6_E12temp_storage;
	add.s32 	%r221, %r220, %r219;
	st.shared.u8 	[%r221+8], %rs383;
	st.shared.u64 	[%r221+16], %rd416;
$L__BB6_118:
	bar.sync 	0;
	setp.ne.s32 	%p134, %r21, 0;
	@%p134 bra 	$L__BB6_120;
	ld.shared.u8 	%rs195, [_ZZN3cub18CUB_300001_SM_10006detail6reduce28DeviceReduceSingleTileKernelINS2_10policy_hubIN4cuda3std3__45tupleIJblEEEyN6thrust24THRUST_300001_SM_1000_NS8cuda_cub9__find_if7functorIS9_EEE10Policy1000ENSB_12zip_iteratorINS8_IJNSD_26transform_input_iterator_tIbNSI_INS8_IJNSB_6detail15normal_iteratorINSB_10device_ptrIiEEEESO_EEEEENSK_22tuple_binary_predicateINS7_4lessIiEEEEEENSB_17counting_iteratorIlNSB_11use_defaultESX_SX_EEEEEEEPS9_ySF_S9_S9_NS7_10__identityEEEvT0_T1_T2_T3_T4_T6_E12temp_storage+24];
	ld.shared.u64 	%rd245, [_ZZN3cub18CUB_300001_SM_10006detail6reduce28DeviceReduceSingleTileKernelINS2_10policy_hubIN4cuda3std3__45tupleIJblEEEyN6thrust24THRUST_300001_SM_1000_NS8cuda_cub9__find_if7functorIS9_EEE10Policy1000ENSB_12zip_iteratorINS8_IJNSD_26transform_input_iterator_tIbNSI_INS8_IJNSB_6detail15normal_iteratorINSB_10device_ptrIiEEEESO_EEEEENSK_22tuple_binary_predicateINS7_4lessIiEEEEEENSB_17counting_iteratorIlNSB_11use_defaultESX_SX_EEEEEEEPS9_ySF_S9_S9_NS7_10__identityEEEvT0_T1_T2_T3_T4_T6_E12temp_storage+32];
	and.b16  	%rs196, %rs383, 255;
	setp.eq.s16 	%p135, %rs196, 0;
	setp.eq.s16 	%p136, %rs195, 0;
	min.s64 	%rd246, %rd245, %rd416;
	selp.b16 	%rs197, %rs383, 1, %p136;
	selp.b16 	%rs198, %rs195, %rs197, %p135;
	and.b16  	%rs199, %rs198, 255;
	selp.b64 	%rd247, %rd416, %rd246, %p136;
	selp.b64 	%rd248, %rd245, %rd247, %p135;
	ld.shared.u8 	%rs200, [_ZZN3cub18CUB_300001_SM_10006detail6reduce28DeviceReduceSingleTileKernelINS2_10policy_hubIN4cuda3std3__45tupleIJblEEEyN6thrust24THRUST_300001_SM_1000_NS8cuda_cub9__find_if7functorIS9_EEE10Policy1000ENSB_12zip_iteratorINS8_IJNSD_26transform_input_iterator_tIbNSI_INS8_IJNSB_6detail15normal_iteratorINSB_10device_ptrIiEEEESO_EEEEENSK_22tuple_binary_predicateINS7_4lessIiEEEEEENSB_17counting_iteratorIlNSB_11use_defaultESX_SX_EEEEEEEPS9_ySF_S9_S9_NS7_10__identityEEEvT0_T1_T2_T3_T4_T6_E12temp_storage+40];
	ld.shared.u64 	%rd249, [_ZZN3cub18CUB_300001_SM_10006detail6reduce28DeviceReduceSingleTileKernelINS2_10policy_hubIN4cuda3std3__45tupleIJblEEEyN6thrust24THRUST_300001_SM_1000_NS8cuda_cub9__find_if7functorIS9_EEE10Policy1000ENSB_12zip_iteratorINS8_IJNSD_26transform_input_iterator_tIbNSI_INS8_IJNSB_6detail15normal_iteratorINSB_10device_ptrIiEEEESO_EEEEENSK_22tuple_binary_predicateINS7_4lessIiEEEEEENSB_17counting_iteratorIlNSB_11use_defaultESX_SX_EEEEEEEPS9_ySF_S9_S9_NS7_10__identityEEEvT0_T1_T2_T3_T4_T6_E12temp_storage+48];
	setp.eq.s16 	%p137, %rs199, 0;
	setp.eq.s16 	%p138, %rs200, 0;
	min.s64 	%rd250, %rd249, %rd248;
	selp.b16 	%rs201, %rs198, 1, %p138;
	selp.b16 	%rs202, %rs200, %rs201, %p137;
	and.b16  	%rs203, %rs202, 255;
	selp.b64 	%rd251, %rd248, %rd250, %p138;
	selp.b64 	%rd252, %rd249, %rd251, %p137;
	ld.shared.u8 	%rs204, [_ZZN3cub18CUB_300001_SM_10006detail6reduce28DeviceReduceSingleTileKernelINS2_10policy_hubIN4cuda3std3__45tupleIJblEEEyN6thrust24THRUST_300001_SM_1000_NS8cuda_cub9__find_if7functorIS9_EEE10Policy1000ENSB_12zip_iteratorINS8_IJNSD_26transform_input_iterator_tIbNSI_INS8_IJNSB_6detail15normal_iteratorINSB_10device_ptrIiEEEESO_EEEEENSK_22tuple_binary_predicateINS7_4lessIiEEEEEENSB_17counting_iteratorIlNSB_11use_defaultESX_SX_EEEEEEEPS9_ySF_S9_S9_NS7_10__identityEEEvT0_T1_T2_T3_T4_T6_E12temp_storage+56];
	ld.shared.u64 	%rd253, [_ZZN3cub18CUB_300001_SM_10006detail6reduce28DeviceReduceSingleTileKernelINS2_10policy_hubIN4cuda3std3__45tupleIJblEEEyN6thrust24THRUST_300001_SM_1000_NS8cuda_cub9__find_if7functorIS9_EEE10Policy1000ENSB_12zip_iteratorINS8_IJNSD_26transform_input_iterator_tIbNSI_INS8_IJNSB_6detail15normal_iteratorINSB_10device_ptrIiEEEESO_EEEEENSK_22tuple_binary_predicateINS7_4lessIiEEEEEENSB_17counting_iteratorIlNSB_11use_defaultESX_SX_EEEEEEEPS9_ySF_S9_S9_NS7_10__identityEEEvT0_T1_T2_T3_T4_T6_E12temp_storage+64];
	setp.eq.s16 	%p139, %rs203, 0;
	setp.eq.s16 	%p140, %rs204, 0;
	min.s64 	%rd254, %rd253, %rd252;
	selp.b16 	%rs205, %rs202, 1, %p140;
	selp.b16 	%rs206, %rs204, %rs205, %p139;
	and.b16  	%rs207, %rs206, 255;
	selp.b64 	%rd255, %rd252, %rd254, %p140;
	selp.b64 	%rd256, %rd253, %rd255, %p139;
	ld.shared.u8 	%rs208, [_ZZN3cub18CUB_300001_SM_10006detail6reduce28DeviceReduceSingleTileKernelINS2_10policy_hubIN4cuda3std3__45tupleIJblEEEyN6thrust24THRUST_300001_SM_1000_NS8cuda_cub9__find_if7functorIS9_EEE10Policy1000ENSB_12zip_iteratorINS8_IJNSD_26transform_input_iterator_tIbNSI_INS8_IJNSB_6detail15normal_iteratorINSB_10device_ptrIiEEEESO_EEEEENSK_22tuple_binary_predicateINS7_4lessIiEEEEEENSB_17counting_iteratorIlNSB_11use_defaultESX_SX_EEEEEEEPS9_ySF_S9_S9_NS7_10__identityEEEvT0_T1_T2_T3_T4_T6_E12temp_storage+72];
	ld.shared.u64 	%rd257, [_ZZN3cub18CUB_300001_SM_10006detail6reduce28DeviceReduceSingleTileKernelINS2_10policy_hubIN4cuda3std3__45tupleIJblEEEyN6thrust24THRUST_300001_SM_1000_NS8cuda_cub9__find_if7functorIS9_EEE10Policy1000ENSB_12zip_iteratorINS8_IJNSD_26transform_input_iterator_tIbNSI_INS8_IJNSB_6detail15normal_iteratorINSB_10device_ptrIiEEEESO_EEEEENSK_22tuple_binary_predicateINS7_4lessIiEEEEEENSB_17counting_iteratorIlNSB_11use_defaultESX_SX_EEEEEEEPS9_ySF_S9_S9_NS7_10__identityEEEvT0_T1_T2_T3_T4_T6_E12temp_storage+80];
	setp.eq.s16 	%p141, %rs207, 0;
	setp.eq.s16 	%p142, %rs208, 0;
	min.s64 	%rd258, %rd257, %rd256;
	selp.b16 	%rs209, %rs206, 1, %p142;
	selp.b16 	%rs210, %rs208, %rs209, %p141;
	and.b16  	%rs211, %rs210, 255;
	selp.b64 	%rd259, %rd256, %rd258, %p142;
	selp.b64 	%rd260, %rd257, %rd259, %p141;
	ld.shared.u8 	%rs212, [_ZZN3cub18CUB_300001_SM_10006detail6reduce28DeviceReduceSingleTileKernelINS2_10policy_hubIN4cuda3std3__45tupleIJblEEEyN6thrust24THRUST_300001_SM_1000_NS8cuda_cub9__find_if7functorIS9_EEE10Policy1000ENSB_12zip_iteratorINS8_IJNSD_26transform_input_iterator_tIbNSI_INS8_IJNSB_6detail15normal_iteratorINSB_10device_ptrIiEEEESO_EEEEENSK_22tuple_binary_predicateINS7_4lessIiEEEEEENSB_17counting_iteratorIlNSB_11use_defaultESX_SX_EEEEEEEPS9_ySF_S9_S9_NS7_10__identityEEEvT0_T1_T2_T3_T4_T6_E12temp_storage+88];
	ld.shared.u64 	%rd261, [_ZZN3cub18CUB_300001_SM_10006detail6reduce28DeviceReduceSingleTileKernelINS2_10policy_hubIN4cuda3std3__45tupleIJblEEEyN6thrust24THRUST_300001_SM_1000_NS8cuda_cub9__find_if7functorIS9_EEE10Policy1000ENSB_12zip_iteratorINS8_IJNSD_26transform_input_iterator_tIbNSI_INS8_IJNSB_6detail15normal_iteratorINSB_10device_ptrIiEEEESO_EEEEENSK_22tuple_binary_predicateINS7_4lessIiEEEEEENSB_17counting_iteratorIlNSB_11use_defaultESX_SX_EEEEEEEPS9_ySF_S9_S9_NS7_10__identityEEEvT0_T1_T2_T3_T4_T6_E12temp_storage+96];
	setp.eq.s16 	%p143, %rs211, 0;
	setp.eq.s16 	%p144, %rs212, 0;
	min.s64 	%rd262, %rd261, %rd260;
	selp.b16 	%rs213, %rs210, 1, %p144;
	selp.b16 	%rs214, %rs212, %rs213, %p143;
	and.b16  	%rs215, %rs214, 255;
	selp.b64 	%rd263, %rd260, %rd262, %p144;
	selp.b64 	%rd264, %rd261, %rd263, %p143;
	ld.shared.u8 	%rs216, [_ZZN3cub18CUB_300001_SM_10006detail6reduce28DeviceReduceSingleTileKernelINS2_10policy_hubIN4cuda3std3__45tupleIJblEEEyN6thrust24THRUST_300001_SM_1000_NS8cuda_cub9__find_if7functorIS9_EEE10Policy1000ENSB_12zip_iteratorINS8_IJNSD_26transform_input_iterator_tIbNSI_INS8_IJNSB_6detail15normal_iteratorINSB_10device_ptrIiEEEESO_EEEEENSK_22tuple_binary_predicateINS7_4lessIiEEEEEENSB_17counting_iteratorIlNSB_11use_defaultESX_SX_EEEEEEEPS9_ySF_S9_S9_NS7_10__identityEEEvT0_T1_T2_T3_T4_T6_E12temp_storage+104];
	ld.shared.u64 	%rd265, [_ZZN3cub18CUB_300001_SM_10006detail6reduce28DeviceReduceSingleTileKernelINS2_10policy_hubIN4cuda3std3__45tupleIJblEEEyN6thrust24THRUST_300001_SM_1000_NS8cuda_cub9__find_if7functorIS9_EEE10Policy1000ENSB_12zip_iteratorINS8_IJNSD_26transform_input_iterator_tIbNSI_INS8_IJNSB_6detail15normal_iteratorINSB_10device_ptrIiEEEESO_EEEEENSK_22tuple_binary_predicateINS7_4lessIiEEEEEENSB_17counting_iteratorIlNSB_11use_defaultESX_SX_EEEEEEEPS9_ySF_S9_S9_NS7_10__identityEEEvT0_T1_T2_T3_T4_T6_E12temp_storage+112];
	setp.eq.s16 	%p145, %rs215, 0;
	setp.eq.s16 	%p146, %rs216, 0;
	min.s64 	%rd266, %rd265, %rd264;
	selp.b16 	%rs217, %rs214, 1, %p146;
	selp.b16 	%rs218, %rs216, %rs217, %p145;
	and.b16  	%rs219, %rs218, 255;
	selp.b64 	%rd267, %rd264, %rd266, %p146;
	selp.b64 	%rd268, %rd265, %rd267, %p145;
	ld.shared.u8 	%rs220, [_ZZN3cub18CUB_300001_SM_10006detail6reduce28DeviceReduceSingleTileKernelINS2_10policy_hubIN4cuda3std3__45tupleIJblEEEyN6thrust24THRUST_300001_SM_1000_NS8cuda_cub9__find_if7functorIS9_EEE10Policy1000ENSB_12zip_iteratorINS8_IJNSD_26transform_input_iterator_tIbNSI_INS8_IJNSB_6detail15normal_iteratorINSB_10device_ptrIiEEEESO_EEEEENSK_22tuple_binary_predicateINS7_4lessIiEEEEEENSB_17counting_iteratorIlNSB_11use_defaultESX_SX_EEEEEEEPS9_ySF_S9_S9_NS7_10__identityEEEvT0_T1_T2_T3_T4_T6_E12temp_storage+120];
	ld.shared.u64 	%rd269, [_ZZN3cub18CUB_300001_SM_10006detail6reduce28DeviceReduceSingleTileKernelINS2_10policy_hubIN4cuda3std3__45tupleIJblEEEyN6thrust24THRUST_300001_SM_1000_NS8cuda_cub9__find_if7functorIS9_EEE10Policy1000ENSB_12zip_iteratorINS8_IJNSD_26transform_input_iterator_tIbNSI_INS8_IJNSB_6detail15normal_iteratorINSB_10device_ptrIiEEEESO_EEEEENSK_22tuple_binary_predicateINS7_4lessIiEEEEEENSB_17counting_iteratorIlNSB_11use_defaultESX_SX_EEEEEEEPS9_ySF_S9_S9_NS7_10__identityEEEvT0_T1_T2_T3_T4_T6_E12temp_storage+128];
	setp.eq.s16 	%p147, %rs219, 0;
	setp.eq.s16 	%p148, %rs220, 0;
	min.s64 	%rd270, %rd269, %rd268;
	selp.b16 	%rs221, %rs218, 1, %p148;
	selp.b16 	%rs383, %rs220, %rs221, %p147;
	selp.b64 	%rd271, %rd268, %rd270, %p148;
	selp.b64 	%rd416, %rd269, %rd271, %p147;
$L__BB6_120:
	mov.u32 	%r491, %tid.x;
	setp.ne.s32 	%p325, %r491, 0;
	@%p325 bra 	$L__BB6_122;
	setp.eq.s16 	%p326, %rs100, 0;
	and.b16  	%rs371, %rs383, 255;
	setp.eq.s16 	%p327, %rs371, 0;
	min.s64 	%rd404, %rd416, %rd122;
	selp.b16 	%rs372, %rs100, 1, %p327;
	selp.b16 	%rs373, %rs383, %rs372, %p326;
	selp.b64 	%rd405, %rd122, %rd404, %p327;
	selp.b64 	%rd406, %rd416, %rd405, %p326;
	st.global.u8 	[%rd1], %rs373;
	st.global.u64 	[%rd1+8], %rd406;
$L__BB6_122:
	ret;

}
	// .globl	_ZN3cub18CUB_300001_SM_10006detail6reduce18DeviceReduceKernelINS2_10policy_hubIN4cuda3std3__45tupleIJblEEEyN6thrust24THRUST_300001_SM_1000_NS8cuda_cub9__find_if7functorIS9_EEE10Policy1000ENSB_12zip_iteratorINS8_IJNSD_26transform_input_iterator_tIbNSI_INS8_IJNSB_6detail15normal_iteratorINSB_10device_ptrIiEEEESO_EEEEENSK_22tuple_binary_predicateINS7_4lessIiEEEEEENSB_17counting_iteratorIlNSB_11use_defaultESX_SX_EEEEEEEySF_S9_NS7_10__identityEEEvT0_PT3_T1_NS0_13GridEvenShareIS15_EET2_T4_
.visible .entry _ZN3cub18CUB_300001_SM_10006detail6reduce18DeviceReduceKernelINS2_10policy_hubIN4cuda3std3__45tupleIJblEEEyN6thrust24THRUST_300001_SM_1000_NS8cuda_cub9__find_if7functorIS9_EEE10Policy1000ENSB_12zip_iteratorINS8_IJNSD_26transform_input_iterator_tIbNSI_INS8_IJNSB_6detail15normal_iteratorINSB_10device_ptrIiEEEESO_EEEEENSK_22tuple_binary_predicateINS7_4lessIiEEEEEENSB_17counting_iteratorIlNSB_11use_defaultESX_SX_EEEEEEEySF_S9_NS7_10__identityEEEvT0_PT3_T1_NS0_13GridEvenShareIS15_EET2_T4_(
	.param .align 8 .b8 _ZN3cub18CUB_300001_SM_10006detail6reduce18DeviceReduceKernelINS2_10policy_hubIN4cuda3std3__45tupleIJblEEEyN6thrust24THRUST_300001_SM_1000_NS8cuda_cub9__find_if7functorIS9_EEE10Policy1000ENSB_12zip_iteratorINS8_IJNSD_26transform_input_iterator_tIbNSI_INS8_IJNSB_6detail15normal_iteratorINSB_10device_ptrIiEEEESO_EEEEENSK_22tuple_binary_predicateINS7_4lessIiEEEEEENSB_17counting_iteratorIlNSB_11use_defaultESX_SX_EEEEEEEySF_S9_NS7_10__identityEEEvT0_PT3_T1_NS0_13GridEvenShareIS15_EET2_T4__param_0[32],
	.param .u64 .ptr .align 1 _ZN3cub18CUB_300001_SM_10006detail6reduce18DeviceReduceKernelINS2_10policy_hubIN4cuda3std3__45tupleIJblEEEyN6thrust24THRUST_300001_SM_1000_NS8cuda_cub9__find_if7functorIS9_EEE10Policy1000ENSB_12zip_iteratorINS8_IJNSD_26transform_input_iterator_tIbNSI_INS8_IJNSB_6detail15normal_iteratorINSB_10device_ptrIiEEEESO_EEEEENSK_22tuple_binary_predicateINS7_4lessIiEEEEEENSB_17counting_iteratorIlNSB_11use_defaultESX_SX_EEEEEEEySF_S9_NS7_10__identityEEEvT0_PT3_T1_NS0_13GridEvenShareIS15_EET2_T4__param_1,
	.param .u64 _ZN3cub18CUB_300001_SM_10006detail6reduce18DeviceReduceKernelINS2_10policy_hubIN4cuda3std3__45tupleIJblEEEyN6thrust24THRUST_300001_SM_1000_NS8cuda_cub9__find_if7functorIS9_EEE10Policy1000ENSB_12zip_iteratorINS8_IJNSD_26transform_input_iterator_tIbNSI_INS8_IJNSB_6detail15normal_iteratorINSB_10device_ptrIiEEEESO_EEEEENSK_22tuple_binary_predicateINS7_4lessIiEEEEEENSB_17counting_iteratorIlNSB_11use_defaultESX_SX_EEEEEEEySF_S9_NS7_10__identityEEEvT0_PT3_T1_NS0_13GridEvenShareIS15_EET2_T4__param_2,
	.param .align 8 .b8 _ZN3cub18CUB_300001_SM_10006detail6reduce18DeviceReduceKernelINS2_10policy_hubIN4cuda3std3__45tupleIJblEEEyN6thrust24THRUST_300001_SM_1000_NS8cuda_cub9__find_if7functorIS9_EEE10Policy1000ENSB_12zip_iteratorINS8_IJNSD_26transform_input_iterator_tIbNSI_INS8_IJNSB_6detail15normal_iteratorINSB_10device_ptrIiEEEESO_EEEEENSK_22tuple_binary_predicateINS7_4lessIiEEEEEENSB_17counting_iteratorIlNSB_11use_defaultESX_SX_EEEEEEEySF_S9_NS7_10__identityEEEvT0_PT3_T1_NS0_13GridEvenShareIS15_EET2_T4__param_3[72],
	.param .align 1 .b8 _ZN3cub18CUB_300001_SM_10006detail6reduce18DeviceReduceKernelINS2_10policy_hubIN4cuda3std3__45tupleIJblEEEyN6thrust24THRUST_300001_SM_1000_NS8cuda_cub9__find_if7functorIS9_EEE10Policy1000ENSB_12zip_iteratorINS8_IJNSD_26transform_input_iterator_tIbNSI_INS8_IJNSB_6detail15normal_iteratorINSB_10device_ptrIiEEEESO_EEEEENSK_22tuple_binary_predicateINS7_4lessIiEEEEEENSB_17counting_iteratorIlNSB_11use_defaultESX_SX_EEEEEEEySF_S9_NS7_10__identityEEEvT0_PT3_T1_NS0_13GridEvenShareIS15_EET2_T4__param_4[1],
	.param .align 1 .b8 _ZN3cub18CUB_300001_SM_10006detail6reduce18DeviceReduceKernelINS2_10policy_hubIN4cuda3std3__45tupleIJblEEEyN6thrust24THRUST_300001_SM_1000_NS8cuda_cub9__find_if7functorIS9_EEE10Policy1000ENSB_12zip_iteratorINS8_IJNSD_26transform_input_iterator_tIbNSI_INS8_IJNSB_6detail15normal_iteratorINSB_10device_ptrIiEEEESO_EEEEENSK_22tuple_binary_predicateINS7_4lessIiEEEEEENSB_17counting_iteratorIlNSB_11use_defaultESX_SX_EEEEEEEySF_S9_NS7_10__identityEEEvT0_PT3_T1_NS0_13GridEvenShareIS15_EET2_T4__param_5[1]
)
.maxntid 256
{
	.reg .pred 	%p<325>;
	.reg .b16 	%rs<408>;
	.reg .b32 	%r<543>;
	.reg .b64 	%rd<471>;
	// demoted variable
	.shared .align 8 .b8 _ZZN3cub18CUB_300001_SM_10006detail6reduce18DeviceReduceKernelINS2_10policy_hubIN4cuda3std3__45tupleIJblEEEyN6thrust24THRUST_300001_SM_1000_NS8cuda_cub9__find_if7functorIS9_EEE10Policy1000ENSB_12zip_iteratorINS8_IJNSD_26transform_input_iterator_tIbNSI_INS8_IJNSB_6detail15normal_iteratorINSB_10device_ptrIiEEEESO_EEEEENSK_22tuple_binary_predicateINS7_4lessIiEEEEEENSB_17counting_iteratorIlNSB_11use_defaultESX_SX_EEEEEEEySF_S9_NS7_10__identityEEEvT0_PT3_T1_NS0_13GridEvenShareIS15_EET2_T4_E12temp_storage[152];
	ld.param.u64 	%rd119, [_ZN3cub18CUB_300001_SM_10006detail6reduce18DeviceReduceKernelINS2_10policy_hubIN4cuda3std3__45tupleIJblEEEyN6thrust24THRUST_300001_SM_1000_NS8cuda_cub9__find_if7functorIS9_EEE10Policy1000ENSB_12zip_iteratorINS8_IJNSD_26transform_input_iterator_tIbNSI_INS8_IJNSB_6detail15normal_iteratorINSB_10device_ptrIiEEEESO_EEEEENSK_22tuple_binary_predicateINS7_4lessIiEEEEEENSB_17counting_iteratorIlNSB_11use_defaultESX_SX_EEEEEEEySF_S9_NS7_10__identityEEEvT0_PT3_T1_NS0_13GridEvenShareIS15_EET2_T4__param_0+24];
	ld.param.u64 	%rd1, [_ZN3cub18CUB_300001_SM_10006detail6reduce18DeviceReduceKernelINS2_10policy_hubIN4cuda3std3__45tupleIJblEEEyN6thrust24THRUST_300001_SM_1000_NS8cuda_cub9__find_if7functorIS9_EEE10Policy1000ENSB_12zip_iteratorINS8_IJNSD_26transform_input_iterator_tIbNSI_INS8_IJNSB_6detail15normal_iteratorINSB_10device_ptrIiEEEESO_EEEEENSK_22tuple_binary_predicateINS7_4lessIiEEEEEENSB_17counting_iteratorIlNSB_11use_defaultESX_SX_EEEEEEEySF_S9_NS7_10__identityEEEvT0_PT3_T1_NS0_13GridEvenShareIS15_EET2_T4__param_3+32];
	ld.param.u32 	%r1, [_ZN3cub18CUB_300001_SM_10006detail6reduce18DeviceReduceKernelINS2_10policy_hubIN4cuda3std3__45tupleIJblEEEyN6thrust24THRUST_300001_SM_1000_NS8cuda_cub9__find_if7functorIS9_EEE10Policy1000ENSB_12zip_iteratorINS8_IJNSD_26transform_input_iterator_tIbNSI_INS8_IJNSB_6detail15normal_iteratorINSB_10device_ptrIiEEEESO_EEEEENSK_22tuple_binary_predicateINS7_4lessIiEEEEEENSB_17counting_iteratorIlNSB_11use_defaultESX_SX_EEEEEEEySF_S9_NS7_10__identityEEEvT0_PT3_T1_NS0_13GridEvenShareIS15_EET2_T4__param_3+40];
	ld.param.u64 	%rd118, [_ZN3cub18CUB_300001_SM_10006detail6reduce18DeviceReduceKernelINS2_10policy_hubIN4cuda3std3__45tupleIJblEEEyN6thrust24THRUST_300001_SM_1000_NS8cuda_cub9__find_if7functorIS9_EEE10Policy1000ENSB_12zip_iteratorINS8_IJNSD_26transform_input_iterator_tIbNSI_INS8_IJNSB_6detail15normal_iteratorINSB_10device_ptrIiEEEESO_EEEEENSK_22tuple_binary_predicateINS7_4lessIiEEEEEENSB_17counting_iteratorIlNSB_11use_defaultESX_SX_EEEEEEEySF_S9_NS7_10__identityEEEvT0_PT3_T1_NS0_13GridEvenShareIS15_EET2_T4__param_0+8];
	ld.param.u64 	%rd117, [_ZN3cub18CUB_300001_SM_10006detail6reduce18DeviceReduceKernelINS2_10policy_hubIN4cuda3std3__45tupleIJblEEEyN6thrust24THRUST_300001_SM_1000_NS8cuda_cub9__find_if7functorIS9_EEE10Policy1000ENSB_12zip_iteratorINS8_IJNSD_26transform_input_iterator_tIbNSI_INS8_IJNSB_6detail15normal_iteratorINSB_10device_ptrIiEEEESO_EEEEENSK_22tuple_binary_predicateINS7_4lessIiEEEEEENSB_17counting_iteratorIlNSB_11use_defaultESX_SX_EEEEEEEySF_S9_NS7_10__identityEEEvT0_PT3_T1_NS0_13GridEvenShareIS15_EET2_T4__param_0];
	cvta.to.global.u64 	%rd2, %rd117;
	cvta.to.global.u64 	%rd3, %rd118;
	mov.u32 	%r2, %ctaid.x;
	shl.b32 	%r57, %r1, 10;
	cvt.s64.s32 	%rd5, %r57;
	shl.b32 	%r58, %r2, 10;
	cvt.u64.u32 	%rd6, %r58;
	sub.s64 	%rd7, %rd1, %rd6;
	setp.gt.u64 	%p1, %rd7, 1023;
	@%p1 bra 	$L__BB7_78;
	cvt.u32.u64 	%r248, %rd6;
	cvt.u32.u64 	%r3, %rd1;
	sub.s32 	%r4, %r3, %r248;
	mov.u32 	%r5, %tid.x;
	setp.ge.s32 	%p148, %r5, %r4;
	mov.b16 	%rs377, 0;
	mov.b64 	%rd439, 0;
	mov.u32 	%r533, %r5;
	@%p148 bra 	$L__BB7_3;
	add.s32 	%r250, %r248, %r5;
	cvt.u64.u32 	%rd273, %r250;
	mul.wide.u32 	%rd274, %r250, 4;
	add.s64 	%rd275, %rd2, %rd274;
	add.s64 	%rd276, %rd3, %rd274;
	add.s64 	%rd439, %rd119, %rd273;
	ld.global.u32 	%r251, [%rd275];
	ld.global.u32 	%r252, [%rd276];
	setp.lt.s32 	%p149, %r251, %r252;
	selp.u16 	%rs377, 1, 0, %p149;
	add.s32 	%r533, %r5, 256;
$L__BB7_3:
	setp.ge.s32 	%p150, %r533, %r4;
	@%p150 bra 	$L__BB7_16;
	not.b32 	%r254, %r533;
	add.s32 	%r8, %r254, %r3;
	sub.s32 	%r255, %r8, %r248;
	shr.u32 	%r256, %r255, 8;
	add.s32 	%r9, %r256, 1;
	and.b32  	%r10, %r9, 7;
	setp.lt.u32 	%p151, %r255, 1792;
	@%p151 bra 	$L__BB7_8;
	add.s32 	%r532, %r533, 1024;
	and.b32  	%r257, %r9, 33554424;
	neg.s32 	%r531, %r257;
$L__BB7_6:
	.pragma "nounroll";
	add.s32 	%r258, %r532, -1024;
	cvt.s64.s32 	%rd278, %r258;
	add.s64 	%rd279, %rd278, %rd6;
	shl.b64 	%rd280, %rd279, 2;
	add.s64 	%rd281, %rd2, %rd280;
	add.s64 	%rd282, %rd3, %rd280;
	add.s64 	%rd283, %rd279, %rd119;
	ld.global.u32 	%r259, [%rd281];
	ld.global.u32 	%r260, [%rd282];
	setp.lt.s32 	%p152, %r259, %r260;
	selp.u16 	%rs222, 1, 0, %p152;
	and.b16  	%rs223, %rs377, 255;
	setp.ne.s16 	%p154, %rs223, 0;
	and.pred  	%p155, %p154, %p152;
	min.s64 	%rd284, %rd283, %rd439;
	setp.eq.s16 	%p156, %rs223, 0;
	selp.b64 	%rd285, %rd283, %rd439, %p156;
	selp.b16 	%rs224, %rs222, %rs377, %p156;
	selp.b64 	%rd286, %rd284, %rd285, %p155;
	selp.b16 	%rs225, 1, %rs224, %p155;
	and.b16  	%rs226, %rs225, 255;
	add.s32 	%r261, %r532, -768;
	cvt.s64.s32 	%rd287, %r261;
	add.s64 	%rd288, %rd287, %rd6;
	add.s64 	%rd289, %rd288, %rd119;
	ld.global.u32 	%r262, [%rd281+1024];
	ld.global.u32 	%r263, [%rd282+1024];
	setp.lt.s32 	%p157, %r262, %r263;
	selp.u16 	%rs227, 1, 0, %p157;
	setp.ne.s16 	%p159, %rs226, 0;
	and.pred  	%p160, %p159, %p157;
	min.s64 	%rd290, %rd289, %rd286;
	setp.eq.s16 	%p161, %rs226, 0;
	selp.b64 	%rd291, %rd289, %rd286, %p161;
	selp.b16 	%rs228, %rs227, %rs225, %p161;
	selp.b64 	%rd292, %rd290, %rd291, %p160;
	selp.b16 	%rs229, 1, %rs228, %p160;
	and.b16  	%rs230, %rs229, 255;
	add.s32 	%r264, %r532, -512;
	cvt.s64.s32 	%rd293, %r264;
	add.s64 	%rd294, %rd293, %rd6;
	add.s64 	%rd295, %rd294, %rd119;
	ld.global.u32 	%r265, [%rd281+2048];
	ld.global.u32 	%r266, [%rd282+2048];
	setp.lt.s32 	%p162, %r265, %r266;
	selp.u16 	%rs231, 1, 0, %p162;
	setp.ne.s16 	%p164, %rs230, 0;
	and.pred  	%p165, %p164, %p162;
	min.s64 	%rd296, %rd295, %rd292;
	setp.eq.s16 	%p166, %rs230, 0;
	selp.b64 	%rd297, %rd295, %rd292, %p166;
	selp.b16 	%rs232, %rs231, %rs229, %p166;
	selp.b64 	%rd298, %rd296, %rd297, %p165;
	selp.b16 	%rs233, 1, %rs232, %p165;
	and.b16  	%rs234, %rs233, 255;
	add.s32 	%r267, %r532, -256;
	cvt.s64.s32 	%rd299, %r267;
	add.s64 	%rd300, %rd299, %rd6;
	add.s64 	%rd301, %rd300, %rd119;
	ld.global.u32 	%r268, [%rd281+3072];
	ld.global.u32 	%r269, [%rd282+3072];
	setp.lt.s32 	%p167, %r268, %r269;
	selp.u16 	%rs235, 1, 0, %p167;
	setp.ne.s16 	%p169, %rs234, 0;
	and.pred  	%p170, %p169, %p167;
	min.s64 	%rd302, %rd301, %rd298;
	setp.eq.s16 	%p171, %rs234, 0;
	selp.b64 	%rd303, %rd301, %rd298, %p171;
	selp.b16 	%rs236, %rs235, %rs233, %p171;
	selp.b64 	%rd304, %rd302, %rd303, %p170;
	selp.b16 	%rs237, 1, %rs236, %p170;
	and.b16  	%rs238, %rs237, 255;
	add.s32 	%r270, %r532, 768;
	cvt.s64.s32 	%rd305, %r532;
	add.s64 	%rd306, %rd305, %rd6;
	add.s64 	%rd307, %rd306, %rd119;
	ld.global.u32 	%r271, [%rd281+4096];
	ld.global.u32 	%r272, [%rd282+4096];
	setp.lt.s32 	%p172, %r271, %r272;
	selp.u16 	%rs239, 1, 0, %p172;
	setp.ne.s16 	%p174, %rs238, 0;
	and.pred  	%p175, %p174, %p172;
	min.s64 	%rd308, %rd307, %rd304;
	setp.eq.s16 	%p176, %rs238, 0;
	selp.b64 	%rd309, %rd307, %rd304, %p176;
	selp.b16 	%rs240, %rs239, %rs237, %p176;
	selp.b64 	%rd310, %rd308, %rd309, %p175;
	selp.b16 	%rs241, 1, %rs240, %p175;
	and.b16  	%rs242, %rs241, 255;
	add.s32 	%r273, %r532, 256;
	cvt.s64.s32 	%rd311, %r273;
	add.s64 	%rd312, %rd311, %rd6;
	add.s64 	%rd313, %rd312, %rd119;
	ld.global.u32 	%r274, [%rd281+5120];
	ld.global.u32 	%r275, [%rd282+5120];
	setp.lt.s32 	%p177, %r274, %r275;
	selp.u16 	%rs243, 1, 0, %p177;
	setp.ne.s16 	%p179, %rs242, 0;
	and.pred  	%p180, %p179, %p177;
	min.s64 	%rd314, %rd313, %rd310;
	setp.eq.s16 	%p181, %rs242, 0;
	selp.b64 	%rd315, %rd313, %rd310, %p181;
	selp.b16 	%rs244, %rs243, %rs241, %p181;
	selp.b64 	%rd316, %rd314, %rd315, %p180;
	selp.b16 	%rs245, 1, %rs244, %p180;
	and.b16  	%rs246, %rs245, 255;
	add.s32 	%r276, %r532, 512;
	cvt.s64.s32 	%rd317, %r276;
	add.s64 	%rd318, %rd317, %rd6;
	add.s64 	%rd319, %rd318, %rd119;
	ld.global.u32 	%r277, [%rd281+6144];
	ld.global.u32 	%r278, [%rd282+6144];
	setp.lt.s32 	%p182, %r277, %r278;
	selp.u16 	%rs247, 1, 0, %p182;
	setp.ne.s16 	%p184, %rs246, 0;
	and.pred  	%p185, %p184, %p182;
	min.s64 	%rd320, %rd319, %rd316;
	setp.eq.s16 	%p186, %rs246, 0;
	selp.b64 	%rd321, %rd319, %rd316, %p186;
	selp.b16 	%rs248, %rs247, %rs245, %p186;
	selp.b64 	%rd322, %rd320, %rd321, %p185;
	selp.b16 	%rs249, 1, %rs248, %p185;
	and.b16  	%rs250, %rs249, 255;
	cvt.s64.s32 	%rd323, %r270;
	add.s64 	%rd324, %rd323, %rd6;
	add.s64 	%rd325, %rd324, %rd119;
	ld.global.u32 	%r279, [%rd281+7168];
	ld.global.u32 	%r280, [%rd282+7168];
	setp.lt.s32 	%p187, %r279, %r280;
	selp.u16 	%rs251, 1, 0, %p187;
	setp.ne.s16 	%p189, %rs250, 0;
	and.pred  	%p190, %p189, %p187;
	min.s64 	%rd326, %rd325, %rd322;
	setp.eq.s16 	%p191, %rs250, 0;
	selp.b64 	%rd327, %rd325, %rd322, %p191;
	selp.b16 	%rs252, %rs251, %rs249, %p191;
	selp.b64 	%rd439, %rd326, %rd327, %p190;
	selp.b16 	%rs377, 1, %rs252, %p190;
	add.s32 	%r532, %r532, 2048;
	add.s32 	%r531, %r531, 8;
	setp.ne.s32 	%p192, %r531, 0;
	@%p192 bra 	$L__BB7_6;
	add.s32 	%r533, %r532, -1024;
$L__BB7_8:
	setp.eq.s32 	%p193, %r10, 0;
	@%p193 bra 	$L__BB7_16;
	setp.lt.u32 	%p194, %r10, 4;
	@%p194 bra 	$L__BB7_11;
	cvt.s64.s32 	%rd329, %r533;
	add.s64 	%rd330, %rd329, %rd6;
	shl.b64 	%rd331, %rd330, 2;
	add.s64 	%rd332, %rd2, %rd331;
	add.s64 	%rd333, %rd3, %rd331;
	add.s64 	%rd334, %rd330, %rd119;
	ld.global.u32 	%r281, [%rd332];
	ld.global.u32 	%r282, [%rd333];
	setp.lt.s32 	%p195, %r281, %r282;
	selp.u16 	%rs254, 1, 0, %p195;
	and.b16  	%rs255, %rs377, 255;
	setp.ne.s16 	%p197, %rs255, 0;
	and.pred  	%p198, %p197, %p195;
	min.s64 	%rd335, %rd334, %rd439;
	setp.eq.s16 	%p199, %rs255, 0;
	selp.b64 	%rd336, %rd334, %rd439, %p199;
	selp.b16 	%rs256, %rs254, %rs377, %p199;
	selp.b64 	%rd337, %rd335, %rd336, %p198;
	selp.b16 	%rs257, 1, %rs256, %p198;
	and.b16  	%rs258, %rs257, 255;
	add.s32 	%r283, %r533, 256;
	cvt.s64.s32 	%rd338, %r283;
	add.s64 	%rd339, %rd338, %rd6;
	add.s64 	%rd340, %rd339, %rd119;
	ld.global.u32 	%r284, [%rd332+1024];
	ld.global.u32 	%r285, [%rd333+1024];
	setp.lt.s32 	%p200, %r284, %r285;
	selp.u16 	%rs259, 1, 0, %p200;
	setp.ne.s16 	%p202, %rs258, 0;
	and.pred  	%p203, %p202, %p200;
	min.s64 	%rd341, %rd340, %rd337;
	setp.eq.s16 	%p204, %rs258, 0;
	selp.b64 	%rd342, %rd340, %rd337, %p204;
	selp.b16 	%rs260, %rs259, %rs257, %p204;
	selp.b64 	%rd343, %rd341, %rd342, %p203;
	selp.b16 	%rs261, 1, %rs260, %p203;
	and.b16  	%rs262, %rs261, 255;
	add.s32 	%r286, %r533, 512;
	cvt.s64.s32 	%rd344, %r286;
	add.s64 	%rd345, %rd344, %rd6;
	add.s64 	%rd346, %rd345, %rd119;
	ld.global.u32 	%r287, [%rd332+2048];
	ld.global.u32 	%r288, [%rd333+2048];
	setp.lt.s32 	%p205, %r287, %r288;
	selp.u16 	%rs263, 1, 0, %p205;
	setp.ne.s16 	%p207, %rs262, 0;
	and.pred  	%p208, %p207, %p205;
	min.s64 	%rd347, %rd346, %rd343;
	setp.eq.s16 	%p209, %rs262, 0;
	selp.b64 	%rd348, %rd346, %rd343, %p209;
	selp.b16 	%rs264, %rs263, %rs261, %p209;
	selp.b64 	%rd349, %rd347, %rd348, %p208;
	selp.b16 	%rs265, 1, %rs264, %p208;
	and.b16  	%rs266, %rs265, 255;
	add.s32 	%r289, %r533, 768;
	cvt.s64.s32 	%rd350, %r289;
	add.s64 	%rd351, %rd350, %rd6;
	add.s64 	%rd352, %rd351, %rd119;
	ld.global.u32 	%r290, [%rd332+3072];
	ld.global.u32 	%r291, [%rd333+3072];
	setp.lt.s32 	%p210, %r290, %r291;
	selp.u16 	%rs267, 1, 0, %p210;
	setp.ne.s16 	%p212, %rs266, 0;
	and.pred  	%p213, %p212, %p210;
	min.s64 	%rd353, %rd352, %rd349;
	setp.eq.s16 	%p214, %rs266, 0;
	selp.b64 	%rd354, %rd352, %rd349, %p214;
	selp.b16 	%rs268, %rs267, %rs265, %p214;
	selp.b64 	%rd439, %rd353, %rd354, %p213;
	selp.b16 	%rs377, 1, %rs268, %p213;
	add.s32 	%r533, %r533, 1024;
$L__BB7_11:
	and.b32  	%r292, %r9, 3;
	setp.eq.s32 	%p215, %r292, 0;
	@%p215 bra 	$L__BB7_16;
	setp.eq.s32 	%p216, %r292, 1;
	@%p216 bra 	$L__BB7_14;
	cvt.s64.s32 	%rd356, %r533;
	add.s64 	%rd357, %rd356, %rd6;
	shl.b64 	%rd358, %rd357, 2;
	add.s64 	%rd359, %rd2, %rd358;
	add.s64 	%rd360, %rd3, %rd358;
	add.s64 	%rd361, %rd357, %rd119;
	ld.global.u32 	%r293, [%rd359];
	ld.global.u32 	%r294, [%rd360];
	setp.lt.s32 	%p217, %r293, %r294;
	selp.u16 	%rs270, 1, 0, %p217;
	and.b16  	%rs271, %rs377, 255;
	setp.ne.s16 	%p219, %rs271, 0;
	and.pred  	%p220, %p219, %p217;
	min.s64 	%rd362, %rd361, %rd439;
	setp.eq.s16 	%p221, %rs271, 0;
	selp.b64 	%rd363, %rd361, %rd439, %p221;
	selp.b16 	%rs272, %rs270, %rs377, %p221;
	selp.b64 	%rd364, %rd362, %rd363, %p220;
	selp.b16 	%rs273, 1, %rs272, %p220;
	and.b16  	%rs274, %rs273, 255;
	add.s32 	%r295, %r533, 256;
	cvt.s64.s32 	%rd365, %r295;
	add.s64 	%rd366, %rd365, %rd6;
	add.s64 	%rd367, %rd366, %rd119;
	ld.global.u32 	%r296, [%rd359+1024];
	ld.global.u32 	%r297, [%rd360+1024];
	setp.lt.s32 	%p222, %r296, %r297;
	selp.u16 	%rs275, 1, 0, %p222;
	setp.ne.s16 	%p224, %rs274, 0;
	and.pred  	%p225, %p224, %p222;
	min.s64 	%rd368, %rd367, %rd364;
	setp.eq.s16 	%p226, %rs274, 0;
	selp.b64 	%rd369, %rd367, %rd364, %p226;
	selp.b16 	%rs276, %rs275, %rs273, %p226;
	selp.b64 	%rd439, %rd368, %rd369, %p225;
	selp.b16 	%rs377, 1, %rs276, %p225;
	add.s32 	%r533, %r533, 512;
$L__BB7_14:
	and.b32  	%r298, %r8, 256;
	setp.ne.s32 	%p227, %r298, 0;
	@%p227 bra 	$L__BB7_16;
	cvt.s64.s32 	%rd370, %r533;
	add.s64 	%rd371, %rd370, %rd6;
	shl.b64 	%rd372, %rd371, 2;
	add.s64 	%rd373, %rd2, %rd372;
	add.s64 	%rd374, %rd3, %rd372;
	add.s64 	%rd375, %rd371, %rd119;
	ld.global.u32 	%r299, [%rd373];
	ld.global.u32 	%r300, [%rd374];
	setp.lt.s32 	%p228, %r299, %r300;
	selp.u16 	%rs277, 1, 0, %p228;
	and.b16  	%rs278, %rs377, 255;
	setp.ne.s16 	%p230, %rs278, 0;
	and.pred  	%p231, %p230, %p228;
	min.s64 	%rd376, %rd375, %rd439;
	setp.eq.s16 	%p232, %rs278, 0;
	selp.b64 	%rd377, %rd375, %rd439, %p232;
	selp.b16 	%rs279, %rs277, %rs377, %p232;
	selp.b64 	%rd439, %rd376, %rd377, %p231;
	selp.b16 	%rs377, 1, %rs279, %p231;
$L__BB7_16:
	setp.lt.s32 	%p233, %r4, 256;
	@%p233 bra 	$L__BB7_41;
	// begin inline asm
	mov.u32 %r419, %laneid;
	// end inline asm
	cvt.u32.u16 	%r440, %rs377;
	and.b32  	%r421, %r440, 255;
	mov.b32 	%r437, 1;
	mov.b32 	%r438, 31;
	mov.b32 	%r439, -1;
	// begin inline asm
	shfl.sync.down.b32 %r420, %r421, %r437, %r438, %r439;
	// end inline asm
	// begin inline asm
	shfl.sync.down.b32 %r425, %r426, %r437, %r438, %r439;
	// end inline asm
	mov.b64 	{%r431, %r436}, %rd439;
	// begin inline asm
	shfl.sync.down.b32 %r430, %r431, %r437, %r438, %r439;
	// end inline asm
	// begin inline asm
	shfl.sync.down.b32 %r435, %r436, %r437, %r438, %r439;
	// end inline asm
	mov.b64 	%rd22, {%r430, %r435};
	cvt.u16.u32 	%rs15, %r420;
	setp.gt.s32 	%p283, %r419, 30;
	@%p283 bra 	$L__BB7_21;
	and.b16  	%rs321, %rs377, 255;
	setp.eq.s16 	%p284, %rs321, 0;
	and.b16  	%rs322, %rs15, 255;
	setp.eq.s16 	%p285, %rs322, 0;
	or.pred  	%p286, %p284, %p285;
	@%p286 bra 	$L__BB7_20;
	min.s64 	%rd439, %rd22, %rd439;
	mov.b16 	%rs377, 1;
	bra.uni 	$L__BB7_21;
$L__BB7_20:
	setp.eq.s16 	%p287, %rs321, 0;
	selp.b64 	%rd439, %rd22, %rd439, %p287;
	selp.b16 	%rs377, %rs15, %rs377, %p287;
$L__BB7_21:
	cvt.u32.u16 	%r461, %rs377;
	and.b32  	%r442, %r461, 255;
	mov.b32 	%r458, 2;
	mov.b32 	%r459, 31;
	mov.b32 	%r460, -1;
	// begin inline asm
	shfl.sync.down.b32 %r441, %r442, %r458, %r459, %r460;
	// end inline asm
	// begin inline asm
	shfl.sync.down.b32 %r446, %r447, %r458, %r459, %r460;
	// end inline asm
	mov.b64 	{%r452, %r457}, %rd439;
	// begin inline asm
	shfl.sync.down.b32 %r451, %r452, %r458, %r459, %r460;
	// end inline asm
	// begin inline asm
	shfl.sync.down.b32 %r456, %r457, %r458, %r459, %r460;
	// end inline asm
	mov.b64 	%rd26, {%r451, %r456};
	cvt.u16.u32 	%rs18, %r441;
	setp.gt.s32 	%p288, %r419, 29;
	@%p288 bra 	$L__BB7_25;
	and.b16  	%rs325, %rs377, 255;
	setp.eq.s16 	%p289, %rs325, 0;
	and.b16  	%rs326, %rs18, 255;
	setp.eq.s16 	%p290, %rs326, 0;
	or.pred  	%p291, %p289, %p290;
	@%p291 bra 	$L__BB7_24;
	min.s64 	%rd439, %rd26, %rd439;
	mov.b16 	%rs377, 1;
	bra.uni 	$L__BB7_25;
$L__BB7_24:
	setp.eq.s16 	%p292, %rs325, 0;
	selp.b64 	%rd439, %rd26, %rd439, %p292;
	selp.b16 	%rs377, %rs18, %rs377, %p292;
$L__BB7_25:
	cvt.u32.u16 	%r482, %rs377;
	and.b32  	%r463, %r482, 255;
	mov.b32 	%r479, 4;
	mov.b32 	%r480, 31;
	mov.b32 	%r481, -1;
	// begin inline asm
	shfl.sync.down.b32 %r462, %r463, %r479, %r480, %r481;
	// end inline asm
	// begin inline asm
	shfl.sync.down.b32 %r467, %r468, %r479, %r480, %r481;
	// end inline asm
	mov.b64 	{%r473, %r478}, %rd439;
	// begin inline asm
	shfl.sync.down.b32 %r472, %r473, %r479, %r480, %r481;
	// end inline asm
	// begin inline asm
	shfl.sync.down.b32 %r477, %r478, %r479, %r480, %r481;
	// end inline asm
	mov.b64 	%rd30, {%r472, %r477};
	cvt.u16.u32 	%rs21, %r462;
	setp.gt.s32 	%p293, %r419, 27;
	@%p293 bra 	$L__BB7_29;
	and.b16  	%rs329, %rs377, 255;
	setp.eq.s16 	%p294, %rs329, 0;
	and.b16  	%rs330, %rs21, 255;
	setp.eq.s16 	%p295, %rs330, 0;
	or.pred  	%p296, %p294, %p295;
	@%p296 bra 	$L__BB7_28;
	min.s64 	%rd439, %rd30, %rd439;
	mov.b16 	%rs377, 1;
	bra.uni 	$L__BB7_29;
$L__BB7_28:
	setp.eq.s16 	%p297, %rs329, 0;
	selp.b64 	%rd439, %rd30, %rd439, %p297;
	selp.b16 	%rs377, %rs21, %rs377, %p297;
$L__BB7_29:
	cvt.u32.u16 	%r503, %rs377;
	and.b32  	%r484, %r503, 255;
	mov.b32 	%r500, 8;
	mov.b32 	%r501, 31;
	mov.b32 	%r502, -1;
	// begin inline asm
	shfl.sync.down.b32 %r483, %r484, %r500, %r501, %r502;
	// end inline asm
	// begin inline asm
	shfl.sync.down.b32 %r488, %r489, %r500, %r501, %r502;
	// end inline asm
	mov.b64 	{%r494, %r499}, %rd439;
	// begin inline asm
	shfl.sync.down.b32 %r493, %r494, %r500, %r501, %r502;
	// end inline asm
	// begin inline asm
	shfl.sync.down.b32 %r498, %r499, %r500, %r501, %r502;
	// end inline asm
	mov.b64 	%rd34, {%r493, %r498};
	cvt.u16.u32 	%rs24, %r483;
	setp.gt.s32 	%p298, %r419, 23;
	@%p298 bra 	$L__BB7_33;
	and.b16  	%rs333, %rs377, 255;
	setp.eq.s16 	%p299, %rs333, 0;
	and.b16  	%rs334, %rs24, 255;
	setp.eq.s16 	%p300, %rs334, 0;
	or.pred  	%p301, %p299, %p300;
	@%p301 bra 	$L__BB7_32;
	min.s64 	%rd439, %rd34, %rd439;
	mov.b16 	%rs377, 1;
	bra.uni 	$L__BB7_33;
$L__BB7_32:
	setp.eq.s16 	%p302, %rs333, 0;
	selp.b16 	%rs377, %rs24, %rs377, %p302;
	selp.b64 	%rd439, %rd34, %rd439, %p302;
$L__BB7_33:
	cvt.u32.u16 	%r524, %rs377;
	and.b32  	%r505, %r524, 255;
	mov.b32 	%r521, 16;
	mov.b32 	%r522, 31;
	mov.b32 	%r523, -1;
	// begin inline asm
	shfl.sync.down.b32 %r504, %r505, %r521, %r522, %r523;
	// end inline asm
	// begin inline asm
	shfl.sync.down.b32 %r509, %r510, %r521, %r522, %r523;
	// end inline asm
	mov.b64 	{%r515, %r520}, %rd439;
	// begin inline asm
	shfl.sync.down.b32 %r514, %r515, %r521, %r522, %r523;
	// end inline asm
	// begin inline asm
	shfl.sync.down.b32 %r519, %r520, %r521, %r522, %r523;
	// end inline asm
	mov.b64 	%rd38, {%r514, %r519};
	cvt.u16.u32 	%rs27, %r504;
	setp.gt.s32 	%p303, %r419, 15;
	@%p303 bra 	$L__BB7_37;
	and.b16  	%rs337, %rs377, 255;
	setp.eq.s16 	%p304, %rs337, 0;
	and.b16  	%rs338, %rs27, 255;
	setp.eq.s16 	%p305, %rs338, 0;
	or.pred  	%p306, %p304, %p305;
	@%p306 bra 	$L__BB7_36;
	min.s64 	%rd439, %rd38, %rd439;
	mov.b16 	%rs377, 1;
	bra.uni 	$L__BB7_37;
$L__BB7_36:
	setp.eq.s16 	%p307, %rs337, 0;
	selp.b16 	%rs377, %rs27, %rs377, %p307;
	selp.b64 	%rd439, %rd38, %rd439, %p307;
$L__BB7_37:
	setp.ne.s32 	%p308, %r419, 0;
	@%p308 bra 	$L__BB7_39;
	shr.u32 	%r525, %r5, 1;
	and.b32  	%r526, %r525, 496;
	mov.u32 	%r527, _ZZN3cub18CUB_300001_SM_10006detail6reduce18DeviceReduceKernelINS2_10policy_hubIN4cuda3std3__45tupleIJblEEEyN6thrust24THRUST_300001_SM_1000_NS8cuda_cub9__find_if7functorIS9_EEE10Policy1000ENSB_12zip_iteratorINS8_IJNSD_26transform_input_iterator_tIbNSI_INS8_IJNSB_6detail15normal_iteratorINSB_10device_ptrIiEEEESO_EEEEENSK_22tuple_binary_predicateINS7_4lessIiEEEEEENSB_17counting_iteratorIlNSB_11use_defaultESX_SX_EEEEEEEySF_S9_NS7_10__identityEEEvT0_PT3_T1_NS0_13GridEvenShareIS15_EET2_T4_E12temp_storage;
	add.s32 	%r528, %r527, %r526;
	st.shared.u8 	[%r528+8], %rs377;
	st.shared.u64 	[%r528+16], %rd439;
$L__BB7_39:
	bar.sync 	0;
	setp.ne.s32 	%p309, %r5, 0;
	@%p309 bra 	$L__BB7_118;
	ld.shared.u8 	%rs341, [_ZZN3cub18CUB_300001_SM_10006detail6reduce18DeviceReduceKernelINS2_10policy_hubIN4cuda3std3__45tupleIJblEEEyN6thrust24THRUST_300001_SM_1000_NS8cuda_cub9__find_if7functorIS9_EEE10Policy1000ENSB_12zip_iteratorINS8_IJNSD_26transform_input_iterator_tIbNSI_INS8_IJNSB_6detail15normal_iteratorINSB_10device_ptrIiEEEESO_EEEEENSK_22tuple_binary_predicateINS7_4lessIiEEEEEENSB_17counting_iteratorIlNSB_11use_defaultESX_SX_EEEEEEEySF_S9_NS7_10__identityEEEvT0_PT3_T1_NS0_13GridEvenShareIS15_EET2_T4_E12temp_storage+24];
	ld.shared.u64 	%rd399, [_ZZN3cub18CUB_300001_SM_10006detail6reduce18DeviceReduceKernelINS2_10policy_hubIN4cuda3std3__45tupleIJblEEEyN6thrust24THRUST_300001_SM_1000_NS8cuda_cub9__find_if7functorIS9_EEE10Policy1000ENSB_12zip_iteratorINS8_IJNSD_26transform_input_iterator_tIbNSI_INS8_IJNSB_6detail15normal_iteratorINSB_10device_ptrIiEEEESO_EEEEENSK_22tuple_binary_predicateINS7_4lessIiEEEEEENSB_17counting_iteratorIlNSB_11use_defaultESX_SX_EEEEEEEySF_S9_NS7_10__identityEEEvT0_PT3_T1_NS0_13GridEvenShareIS15_EET2_T4_E12temp_storage+32];
	and.b16  	%rs342, %rs377, 255;
	setp.eq.s16 	%p310, %rs342, 0;
	setp.eq.s16 	%p311, %rs341, 0;
	min.s64 	%rd400, %rd399, %rd439;
	selp.b16 	%rs343, %rs377, 1, %p311;
	selp.b16 	%rs344, %rs341, %rs343, %p310;
	and.b16  	%rs345, %rs344, 255;
	selp.b64 	%rd401, %rd439, %rd400, %p311;
	selp.b64 	%rd402, %rd399, %rd401, %p310;
	ld.shared.u8 	%rs346, [_ZZN3cub18CUB_300001_SM_10006detail6reduce18DeviceReduceKernelINS2_10policy_hubIN4cuda3std3__45tupleIJblEEEyN6thrust24THRUST_300001_SM_1000_NS8cuda_cub9__find_if7functorIS9_EEE10Policy1000ENSB_12zip_iteratorINS8_IJNSD_26transform_input_iterator_tIbNSI_INS8_IJNSB_6detail15normal_iteratorINSB_10device_ptrIiEEEESO_EEEEENSK_22tuple_binary_predicateINS7_4lessIiEEEEEENSB_17counting_iteratorIlNSB_11use_defaultESX_SX_EEEEEEEySF_S9_NS7_10__identityEEEvT0_PT3_T1_NS0_13GridEvenShareIS15_EET2_T4_E12temp_storage+40];
	ld.shared.u64 	%rd403, [_ZZN3cub18CUB_300001_SM_10006detail6reduce18DeviceReduceKernelINS2_10policy_hubIN4cuda3std3__45tupleIJblEEEyN6thrust24THRUST_300001_SM_1000_NS8cuda_cub9__find_if7functorIS9_EEE10Policy1000ENSB_12zip_iteratorINS8_IJNSD_26transform_input_iterator_tIbNSI_INS8_IJNSB_6detail15normal_iteratorINSB_10device_ptrIiEEEESO_EEEEENSK_22tuple_binary_predicateINS7_4lessIiEEEEEENSB_17counting_iteratorIlNSB_11use_defaultESX_SX_EEEEEEEySF_S9_NS7_10__identityEEEvT0_PT3_T1_NS0_13GridEvenShareIS15_EET2_T4_E12temp_storage+48];
	setp.eq.s16 	%p312, %rs345, 0;
	setp.eq.s16 	%p313, %rs346, 0;
	min.s64 	%rd404, %rd403, %rd402;
	selp.b16 	%rs347, %rs344, 1, %p313;
	selp.b16 	%rs348, %rs346, %rs347, %p312;
	and.b16  	%rs349, %rs348, 255;
	selp.b64 	%rd405, %rd402, %rd404, %p313;
	selp.b64 	%rd406, %rd403, %rd405, %p312;
	ld.shared.u8 	%rs350, [_ZZN3cub18CUB_300001_SM_10006detail6reduce18DeviceReduceKernelINS2_10policy_hubIN4cuda3std3__45tupleIJblEEEyN6thrust24THRUST_300001_SM_1000_NS8cuda_cub9__find_if7functorIS9_EEE10Policy1000ENSB_12zip_iteratorINS8_IJNSD_26transform_input_iterator_tIbNSI_INS8_IJNSB_6detail15normal_iteratorINSB_10device_ptrIiEEEESO_EEEEENSK_22tuple_binary_predicateINS7_4lessIiEEEEEENSB_17counting_iteratorIlNSB_11use_defaultESX_SX_EEEEEEEySF_S9_NS7_10__identityEEEvT0_PT3_T1_NS0_13GridEvenShareIS15_EET2_T4_E12temp_storage+56];
	ld.shared.u64 	%rd407, [_ZZN3cub18CUB_300001_SM_10006detail6reduce18DeviceReduceKernelINS2_10policy_hubIN4cuda3std3__45tupleIJblEEEyN6thrust24THRUST_300001_SM_1000_NS8cuda_cub9__find_if7functorIS9_EEE10Policy1000ENSB_12zip_iteratorINS8_IJNSD_26transform_input_iterator_tIbNSI_INS8_IJNSB_6detail15normal_iteratorINSB_10device_ptrIiEEEESO_EEEEENSK_22tuple_binary_predicateINS7_4lessIiEEEEEENSB_17counting_iteratorIlNSB_11use_defaultESX_SX_EEEEEEEySF_S9_NS7_10__identityEEEvT0_PT3_T1_NS0_13GridEvenShareIS15_EET2_T4_E12temp_storage+64];
	setp.eq.s16 	%p314, %rs349, 0;
	setp.eq.s16 	%p315, %rs350, 0;
	min.s64 	%rd408, %rd407, %rd406;
	selp.b16 	%rs351, %rs348, 1, %p315;
	selp.b16 	%rs352, %rs350, %rs351, %p314;
	and.b16  	%rs353, %rs352, 255;
	selp.b64 	%rd409, %rd406, %rd408, %p315;
	selp.b64 	%rd410, %rd407, %rd409, %p314;
	ld.shared.u8 	%rs354, [_ZZN3cub18CUB_300001_SM_10006detail6reduce18DeviceReduceKernelINS2_10policy_hubIN4cuda3std3__45tupleIJblEEEyN6thrust24THRUST_300001_SM_1000_NS8cuda_cub9__find_if7functorIS9_EEE10Policy1000ENSB_12zip_iteratorINS8_IJNSD_26transform_input_iterator_tIbNSI_INS8_IJNSB_6detail15normal_iteratorINSB_10device_ptrIiEEEESO_EEEEENSK_22tuple_binary_predicateINS7_4lessIiEEEEEENSB_17counting_iteratorIlNSB_11use_defaultESX_SX_EEEEEEEySF_S9_NS7_10__identityEEEvT0_PT3_T1_NS0_13GridEvenShareIS15_EET2_T4_E12temp_storage+72];
	ld.shared.u64 	%rd411, [_ZZN3cub18CUB_300001_SM_10006detail6reduce18DeviceReduceKernelINS2_10policy_hubIN4cuda3std3__45tupleIJblEEEyN6thrust24THRUST_300001_SM_1000_NS8cuda_cub9__find_if7functorIS9_EEE10Policy1000ENSB_12zip_iteratorINS8_IJNSD_26transform_input_iterator_tIbNSI_INS8_IJNSB_6detail15normal_iteratorINSB_10device_ptrIiEEEESO_EEEEENSK_22tuple_binary_predicateINS7_4lessIiEEEEEENSB_17counting_iteratorIlNSB_11use_defaultESX_SX_EEEEEEEySF_S9_NS7_10__identityEEEvT0_PT3_T1_NS0_13GridEvenShareIS15_EET2_T4_E12temp_storage+80];
	setp.eq.s16 	%p316, %rs353, 0;
	setp.eq.s16 	%p317, %rs354, 0;
	min.s64 	%rd412, %rd411, %rd410;
	selp.b16 	%rs355, %rs352, 1, %p317;
	selp.b16 	%rs356, %rs354, %rs355, %p316;
	and.b16  	%rs357, %rs356, 255;
	selp.b64 	%rd413, %rd410, %rd412, %p317;
	selp.b64 	%rd414, %rd411, %rd413, %p316;
	ld.shared.u8 	%rs358, [_ZZN3cub18CUB_300001_SM_10006detail6reduce18DeviceReduceKernelINS2_10policy_hubIN4cuda3std3__45tupleIJblEEEyN6thrust24THRUST_300001_SM_1000_NS8cuda_cub9__find_if7functorIS9_EEE10Policy1000ENSB_12zip_iteratorINS8_IJNSD_26transform_input_iterator_tIbNSI_INS8_IJNSB_6detail15normal_iteratorINSB_10device_ptrIiEEEESO_EEEEENSK_22tuple_binary_predicateINS7_4lessIiEEEEEENSB_17counting_iteratorIlNSB_11use_defaultESX_SX_EEEEEEEySF_S9_NS7_10__identityEEEvT0_PT3_T1_NS0_13GridEvenShareIS15_EET2_T4_E12temp_storage+88];
	ld.shared.u64 	%rd415, [_ZZN3cub18CUB_300001_SM_10006detail6reduce18DeviceReduceKernelINS2_10policy_hubIN4cuda3std3__45tupleIJblEEEyN6thrust24THRUST_300001_SM_1000_NS8cuda_cub9__find_if7functorIS9_EEE10Policy1000ENSB_12zip_iteratorINS8_IJNSD_26transform_input_iterator_tIbNSI_INS8_IJNSB_6detail15normal_iteratorINSB_10device_ptrIiEEEESO_EEEEENSK_22tuple_binary_predicateINS7_4lessIiEEEEEENSB_17counting_iteratorIlNSB_11use_defaultESX_SX_EEEEEEEySF_S9_NS7_10__identityEEEvT0_PT3_T1_NS0_13GridEvenShareIS15_EET2_T4_E12temp_storage+96];
	setp.eq.s16 	%p318, %rs357, 0;
	setp.eq.s16 	%p319, %rs358, 0;
	min.s64 	%rd416, %rd415, %rd414;
	selp.b16 	%rs359, %rs356, 1, %p319;
	selp.b16 	%rs360, %rs358, %rs359, %p318;
	and.b16  	%rs361, %rs360, 255;
	selp.b64 	%rd417, %rd414, %rd416, %p319;
	selp.b64 	%rd418, %rd415, %rd417, %p318;
	ld.shared.u8 	%rs362, [_ZZN3cub18CUB_300001_SM_10006detail6reduce18DeviceReduceKernelINS2_10policy_hubIN4cuda3std3__45tupleIJblEEEyN6thrust24THRUST_300001_SM_1000_NS8cuda_cub9__find_if7functorIS9_EEE10Policy1000ENSB_12zip_iteratorINS8_IJNSD_26transform_input_iterator_tIbNSI_INS8_IJNSB_6detail15normal_iteratorINSB_10device_ptrIiEEEESO_EEEEENSK_22tuple_binary_predicateINS7_4lessIiEEEEEENSB_17counting_iteratorIlNSB_11use_defaultESX_SX_EEEEEEEySF_S9_NS7_10__identityEEEvT0_PT3_T1_NS0_13GridEvenShareIS15_EET2_T4_E12temp_storage+104];
	ld.shared.u64 	%rd419, [_ZZN3cub18CUB_300001_SM_10006detail6reduce18DeviceReduceKernelINS2_10policy_hubIN4cuda3std3__45tupleIJblEEEyN6thrust24THRUST_300001_SM_1000_NS8cuda_cub9__find_if7functorIS9_EEE10Policy1000ENSB_12zip_iteratorINS8_IJNSD_26transform_input_iterator_tIbNSI_INS8_IJNSB_6detail15normal_iteratorINSB_10device_ptrIiEEEESO_EEEEENSK_22tuple_binary_predicateINS7_4lessIiEEEEEENSB_17counting_iteratorIlNSB_11use_defaultESX_SX_EEEEEEEySF_S9_NS7_10__identityEEEvT0_PT3_T1_NS0_13GridEvenShareIS15_EET2_T4_E12temp_storage+112];
	setp.eq.s16 	%p320, %rs361, 0;
	setp.eq.s16 	%p321, %rs362, 0;
	min.s64 	%rd420, %rd419, %rd418;
	selp.b16 	%rs363, %rs360, 1, %p321;
	selp.b16 	%rs364, %rs362, %rs363, %p320;
	and.b16  	%rs365, %rs364, 255;
	selp.b64 	%rd421, %rd418, %rd420, %p321;
	selp.b64 	%rd422, %rd419, %rd421, %p320;
	ld.shared.u8 	%rs366, [_ZZN3cub18CUB_300001_SM_10006detail6reduce18DeviceReduceKernelINS2_10policy_hubIN4cuda3std3__45tupleIJblEEEyN6thrust24THRUST_300001_SM_1000_NS8cuda_cub9__find_if7functorIS9_EEE10Policy1000ENSB_12zip_iteratorINS8_IJNSD_26transform_input_iterator_tIbNSI_INS8_IJNSB_6detail15normal_iteratorINSB_10device_ptrIiEEEESO_EEEEENSK_22tuple_binary_predicateINS7_4lessIiEEEEEENSB_17counting_iteratorIlNSB_11use_defaultESX_SX_EEEEEEEySF_S9_NS7_10__identityEEEvT0_PT3_T1_NS0_13GridEvenShareIS15_EET2_T4_E12temp_storage+120];
	ld.shared.u64 	%rd423, [_ZZN3cub18CUB_300001_SM_10006detail6reduce18DeviceReduceKernelINS2_10policy_hubIN4cuda3std3__45tupleIJblEEEyN6thrust24THRUST_300001_SM_1000_NS8cuda_cub9__find_if7functorIS9_EEE10Policy1000ENSB_12zip_iteratorINS8_IJNSD_26transform_input_iterator_tIbNSI_INS8_IJNSB_6detail15normal_iteratorINSB_10device_ptrIiEEEESO_EEEEENSK_22tuple_binary_predicateINS7_4lessIiEEEEEENSB_17counting_iteratorIlNSB_11use_defaultESX_SX_EEEEEEEySF_S9_NS7_10__identityEEEvT0_PT3_T1_NS0_13GridEvenShareIS15_EET2_T4_E12temp_storage+128];
	setp.eq.s16 	%p322, %rs365, 0;
	setp.eq.s16 	%p323, %rs366, 0;
	min.s64 	%rd424, %rd423, %rd422;
	selp.b16 	%rs367, %rs364, 1, %p323;
	selp.b16 	%rs377, %rs366, %rs367, %p322;
	selp.b64 	%rd425, %rd422, %rd424, %p323;
	selp.b64 	%rd439, %rd423, %rd425, %p322;
	bra.uni 	$L__BB7_118;
$L__BB7_41:
	// begin inline asm
	mov.u32 %r301, %laneid;
	// end inline asm
	and.b32  	%r322, %r5, 992;
	add.s32 	%r323, %r322, 32;
	setp.gt.s32 	%p234, %r323, %r4;
	not.b32 	%r324, %r322;
	add.s32 	%r325, %r4, %r324;
	selp.b32 	%r320, %r325, 31, %p234;
	cvt.u32.u16 	%r326, %rs377;
	and.b32  	%r303, %r326, 255;
	mov.b32 	%r319, 1;
	mov.b32 	%r321, -1;
	// begin inline asm
	shfl.sync.down.b32 %r302, %r303, %r319, %r320, %r321;
	// end inline asm
	// begin inline asm
	shfl.sync.down.b32 %r307, %r308, %r319, %r320, %r321;
	// end inline asm
	mov.b64 	{%r313, %r318}, %rd439;
	// begin inline asm
	shfl.sync.down.b32 %r312, %r313, %r319, %r320, %r321;
	// end inline asm
	// begin inline asm
	shfl.sync.down.b32 %r317, %r318, %r319, %r320, %r321;
	// end inline asm
	mov.b64 	%rd43, {%r312, %r317};
	cvt.u16.u32 	%rs31, %r302;
	setp.ge.s32 	%p235, %r301, %r320;
	@%p235 bra 	$L__BB7_45;
	and.b16  	%rs280, %rs377, 255;
	setp.eq.s16 	%p236, %rs280, 0;
	and.b16  	%rs281, %rs31, 255;
	setp.eq.s16 	%p237, %rs281, 0;
	or.pred  	%p238, %p236, %p237;
	@%p238 bra 	$L__BB7_44;
	min.s64 	%rd439, %rd43, %rd439;
	mov.b16 	%rs377, 1;
	bra.uni 	$L__BB7_45;
$L__BB7_44:
	setp.eq.s16 	%p239, %rs280, 0;
	selp.b16 	%rs377, %rs31, %rs377, %p239;
	selp.b64 	%rd439, %rd43, %rd439, %p239;
$L__BB7_45:
	cvt.u32.u16 	%r347, %rs377;
	and.b32  	%r328, %r347, 255;
	mov.b32 	%r344, 2;
	mov.b32 	%r346, -1;
	// begin inline asm
	shfl.sync.down.b32 %r327, %r328, %r344, %r320, %r346;
	// end inline asm
	// begin inline asm
	shfl.sync.down.b32 %r332, %r333, %r344, %r320, %r346;
	// end inline asm
	mov.b64 	{%r338, %r343}, %rd439;
	// begin inline asm
	shfl.sync.down.b32 %r337, %r338, %r344, %r320, %r346;
	// end inline asm
	// begin inline asm
	shfl.sync.down.b32 %r342, %r343, %r344, %r320, %r346;
	// end inline asm
	mov.b64 	%rd47, {%r337, %r342};
	cvt.u16.u32 	%rs34, %r327;
	add.s32 	%r348, %r301, 2;
	setp.gt.s32 	%p240, %r348, %r320;
	@%p240 bra 	$L__BB7_49;
	and.b16  	%rs284, %rs377, 255;
	setp.eq.s16 	%p241, %rs284, 0;
	and.b16  	%rs285, %rs34, 255;
	setp.eq.s16 	%p242, %rs285, 0;
	or.pred  	%p243, %p241, %p242;
	@%p243 bra 	$L__BB7_48;
	min.s64 	%rd439, %rd47, %rd439;
	mov.b16 	%rs377, 1;
	bra.uni 	$L__BB7_49;
$L__BB7_48:
	setp.eq.s16 	%p244, %rs284, 0;
	selp.b16 	%rs377, %rs34, %rs377, %p244;
	selp.b64 	%rd439, %rd47, %rd439, %p244;
$L__BB7_49:
	cvt.u32.u16 	%r369, %rs377;
	and.b32  	%r350, %r369, 255;
	mov.b32 	%r366, 4;
	mov.b32 	%r368, -1;
	// begin inline asm
	shfl.sync.down.b32 %r349, %r350, %r366, %r320, %r368;
	// end inline asm
	// begin inline asm
	shfl.sync.down.b32 %r354, %r355, %r366, %r320, %r368;
	// end inline asm
	mov.b64 	{%r360, %r365}, %rd439;
	// begin inline asm
	shfl.sync.down.b32 %r359, %r360, %r366, %r320, %r368;
	// end inline asm
	// begin inline asm
	shfl.sync.down.b32 %r364, %r365, %r366, %r320, %r368;
	// end inline asm
	mov.b64 	%rd51, {%r359, %r364};
	cvt.u16.u32 	%rs37, %r349;
	add.s32 	%r370, %r301, 4;
	setp.gt.s32 	%p245, %r370, %r320;
	@%p245 bra 	$L__BB7_53;
	and.b16  	%rs288, %rs377, 255;
	setp.eq.s16 	%p246, %rs288, 0;
	and.b16  	%rs289, %rs37, 255;
	setp.eq.s16 	%p247, %rs289, 0;
	or.pred  	%p248, %p246, %p247;
	@%p248 bra 	$L__BB7_52;
	min.s64 	%rd439, %rd51, %rd439;
	mov.b16 	%rs377, 1;
	bra.uni 	$L__BB7_53;
$L__BB7_52:
	setp.eq.s16 	%p249, %rs288, 0;
	selp.b16 	%rs377, %rs37, %rs377, %p249;
	selp.b64 	%rd439, %rd51, %rd439, %p249;
$L__BB7_53:
	cvt.u32.u16 	%r391, %rs377;
	and.b32  	%r372, %r391, 255;
	mov.b32 	%r388, 8;
	mov.b32 	%r390, -1;
	// begin inline asm
	shfl.sync.down.b32 %r371, %r372, %r388, %r320, %r390;
	// end inline asm
	// begin inline asm
	shfl.sync.down.b32 %r376, %r377, %r388, %r320, %r390;
	// end inline asm
	mov.b64 	{%r382, %r387}, %rd439;
	// begin inline asm
	shfl.sync.down.b32 %r381, %r382, %r388, %r320, %r390;
	// end inline asm
	// begin inline asm
	shfl.sync.down.b32 %r386, %r387, %r388, %r320, %r390;
	// end inline asm
	mov.b64 	%rd55, {%r381, %r386};
	cvt.u16.u32 	%rs40, %r371;
	add.s32 	%r392, %r301, 8;
	setp.gt.s32 	%p250, %r392, %r320;
	@%p250 bra 	$L__BB7_57;
	and.b16  	%rs292, %rs377, 255;
	setp.eq.s16 	%p251, %rs292, 0;
	and.b16  	%rs293, %rs40, 255;
	setp.eq.s16 	%p252, %rs293, 0;
	or.pred  	%p253, %p251, %p252;
	@%p253 bra 	$L__BB7_56;
	min.s64 	%rd439, %rd55, %rd439;
	mov.b16 	%rs377, 1;
	bra.uni 	$L__BB7_57;
$L__BB7_56:
	setp.eq.s16 	%p254, %rs292, 0;
	selp.b16 	%rs377, %rs40, %rs377, %p254;
	selp.b64 	%rd439, %rd55, %rd439, %p254;
$L__BB7_57:
	cvt.u32.u16 	%r413, %rs377;
	and.b32  	%r394, %r413, 255;
	mov.b32 	%r410, 16;
	mov.b32 	%r412, -1;
	// begin inline asm
	shfl.sync.down.b32 %r393, %r394, %r410, %r320, %r412;
	// end inline asm
	// begin inline asm
	shfl.sync.down.b32 %r398, %r399, %r410, %r320, %r412;
	// end inline asm
	mov.b64 	{%r404, %r409}, %rd439;
	// begin inline asm
	shfl.sync.down.b32 %r403, %r404, %r410, %r320, %r412;
	// end inline asm
	// begin inline asm
	shfl.sync.down.b32 %r408, %r409, %r410, %r320, %r412;
	// end inline asm
	mov.b64 	%rd59, {%r403, %r408};
	cvt.u16.u32 	%rs43, %r393;
	add.s32 	%r414, %r301, 16;
	setp.gt.s32 	%p255, %r414, %r320;
	@%p255 bra 	$L__BB7_61;
	and.b16  	%rs296, %rs377, 255;
	setp.eq.s16 	%p256, %rs296, 0;
	and.b16  	%rs297, %rs43, 255;
	setp.eq.s16 	%p257, %rs297, 0;
	or.pred  	%p258, %p256, %p257;
	@%p258 bra 	$L__BB7_60;
	min.s64 	%rd439, %rd59, %rd439;
	mov.b16 	%rs377, 1;
	bra.uni 	$L__BB7_61;
$L__BB7_60:
	setp.eq.s16 	%p259, %rs296, 0;
	selp.b16 	%rs377, %rs43, %rs377, %p259;
	selp.b64 	%rd439, %rd59, %rd439, %p259;
$L__BB7_61:
	setp.ne.s32 	%p260, %r301, 0;
	@%p260 bra 	$L__BB7_63;
	shr.u32 	%r415, %r5, 1;
	and.b32  	%r416, %r415, 496;
	mov.u32 	%r417, _ZZN3cub18CUB_300001_SM_10006detail6reduce18DeviceReduceKernelINS2_10policy_hubIN4cuda3std3__45tupleIJblEEEyN6thrust24THRUST_300001_SM_1000_NS8cuda_cub9__find_if7functorIS9_EEE10Policy1000ENSB_12zip_iteratorINS8_IJNSD_26transform_input_iterator_tIbNSI_INS8_IJNSB_6detail15normal_iteratorINSB_10device_ptrIiEEEESO_EEEEENSK_22tuple_binary_predicateINS7_4lessIiEEEEEENSB_17counting_iteratorIlNSB_11use_defaultESX_SX_EEEEEEEySF_S9_NS7_10__identityEEEvT0_PT3_T1_NS0_13GridEvenShareIS15_EET2_T4_E12temp_storage;
	add.s32 	%r418, %r417, %r416;
	st.shared.u8 	[%r418+8], %rs377;
	st.shared.u64 	[%r418+16], %rd439;
$L__BB7_63:
	bar.sync 	0;
	setp.ne.s32 	%p261, %r5, 0;
	@%p261 bra 	$L__BB7_118;
	setp.lt.s32 	%p262, %r4, 33;
	@%p262 bra 	$L__BB7_66;
	ld.shared.u8 	%rs300, [_ZZN3cub18CUB_300001_SM_10006detail6reduce18DeviceReduceKernelINS2_10policy_hubIN4cuda3std3__45tupleIJblEEEyN6thrust24THRUST_300001_SM_1000_NS8cuda_cub9__find_if7functorIS9_EEE10Policy1000ENSB_12zip_iteratorINS8_IJNSD_26transform_input_iterator_tIbNSI_INS8_IJNSB_6detail15normal_iteratorINSB_10device_ptrIiEEEESO_EEEEENSK_22tuple_binary_predicateINS7_4lessIiEEEEEENSB_17counting_iteratorIlNSB_11use_defaultESX_SX_EEEEEEEySF_S9_NS7_10__identityEEEvT0_PT3_T1_NS0_13GridEvenShareIS15_EET2_T4_E12temp_storage+24];
	ld.shared.u64 	%rd378, [_ZZN3cub18CUB_300001_SM_10006detail6reduce18DeviceReduceKernelINS2_10policy_hubIN4cuda3std3__45tupleIJblEEEyN6thrust24THRUST_300001_SM_1000_NS8cuda_cub9__find_if7functorIS9_EEE10Policy1000ENSB_12zip_iteratorINS8_IJNSD_26transform_input_iterator_tIbNSI_INS8_IJNSB_6detail15normal_iteratorINSB_10device_ptrIiEEEESO_EEEEENSK_22tuple_binary_predicateINS7_4lessIiEEEEEENSB_17counting_iteratorIlNSB_11use_defaultESX_SX_EEEEEEEySF_S9_NS7_10__identityEEEvT0_PT3_T1_NS0_13GridEvenShareIS15_EET2_T4_E12temp_storage+32];
	and.b16  	%rs301, %rs377, 255;
	setp.eq.s16 	%p263, %rs301, 0;
	setp.eq.s16 	%p264, %rs300, 0;
	min.s64 	%rd379, %rd378, %rd439;
	selp.b16 	%rs302, %rs377, 1, %p264;
	selp.b16 	%rs377, %rs300, %rs302, %p263;
	selp.b64 	%rd380, %rd439, %rd379, %p264;
	selp.b64 	%rd439, %rd378, %rd380, %p263;
$L__BB7_66:
	setp.lt.s32 	%p265, %r4, 65;
	@%p265 bra 	$L__BB7_68;
	ld.shared.u8 	%rs303, [_ZZN3cub18CUB_300001_SM_10006detail6reduce18DeviceReduceKernelINS2_10policy_hubIN4cuda3std3__45tupleIJblEEEyN6thrust24THRUST_300001_SM_1000_NS8cuda_cub9__find_if7functorIS9_EEE10Policy1000ENSB_12zip_iteratorINS8_IJNSD_26transform_input_iterator_tIbNSI_INS8_IJNSB_6detail15normal_iteratorINSB_10device_ptrIiEEEESO_EEEEENSK_22tuple_binary_predicateINS7_4lessIiEEEEEENSB_17counting_iteratorIlNSB_11use_defaultESX_SX_EEEEEEEySF_S9_NS7_10__identityEEEvT0_PT3_T1_NS0_13GridEvenShareIS15_EET2_T4_E12temp_storage+40];
	ld.shared.u64 	%rd381, [_ZZN3cub18CUB_300001_SM_10006detail6reduce18DeviceReduceKernelINS2_10policy_hubIN4cuda3std3__45tupleIJblEEEyN6thrust24THRUST_300001_SM_1000_NS8cuda_cub9__find_if7functorIS9_EEE10Policy1000ENSB_12zip_iteratorINS8_IJNSD_26transform_input_iterator_tIbNSI_INS8_IJNSB_6detail15normal_iteratorINSB_10device_ptrIiEEEESO_EEEEENSK_22tuple_binary_predicateINS7_4lessIiEEEEEENSB_17counting_iteratorIlNSB_11use_defaultESX_SX_EEEEEEEySF_S9_NS7_10__identityEEEvT0_PT3_T1_NS0_13GridEvenShareIS15_EET2_T4_E12temp_storage+48];
	and.b16  	%rs304, %rs377, 255;
	setp.eq.s16 	%p266, %rs304, 0;
	setp.eq.s16 	%p267, %rs303, 0;
	min.s64 	%rd382, %rd381, %rd439;
	selp.b16 	%rs305, %rs377, 1, %p267;
	selp.b16 	%rs377, %rs303, %rs305, %p266;
	selp.b64 	%rd383, %rd439, %rd382, %p267;
	selp.b64 	%rd439, %rd381, %rd383, %p266;
$L__BB7_68:
	setp.lt.s32 	%p268, %r4, 97;
	@%p268 bra 	$L__BB7_70;
	ld.shared.u8 	%rs306, [_ZZN3cub18CUB_300001_SM_10006detail6reduce18DeviceReduceKernelINS2_10policy_hubIN4cuda3std3__45tupleIJblEEEyN6thrust24THRUST_300001_SM_1000_NS8cuda_cub9__find_if7functorIS9_EEE10Policy1000ENSB_12zip_iteratorINS8_IJNSD_26transform_input_iterator_tIbNSI_INS8_IJNSB_6detail15normal_iteratorINSB_10device_ptrIiEEEESO_EEEEENSK_22tuple_binary_predicateINS7_4lessIiEEEEEENSB_17counting_iteratorIlNSB_11use_defaultESX_SX_EEEEEEEySF_S9_NS7_10__identityEEEvT0_PT3_T1_NS0_13GridEvenShareIS15_EET2_T4_E12temp_storage+56];
	ld.shared.u64 	%rd384, [_ZZN3cub18CUB_300001_SM_10006detail6reduce18DeviceReduceKernelINS2_10policy_hubIN4cuda3std3__45tupleIJblEEEyN6thrust24THRUST_300001_SM_1000_NS8cuda_cub9__find_if7functorIS9_EEE10Policy1000ENSB_12zip_iteratorINS8_IJNSD_26transform_input_iterator_tIbNSI_INS8_IJNSB_6detail15normal_iteratorINSB_10device_ptrIiEEEESO_EEEEENSK_22tuple_binary_predicateINS7_4lessIiEEEEEENSB_17counting_iteratorIlNSB_11use_defaultESX_SX_EEEEEEEySF_S9_NS7_10__identityEEEvT0_PT3_T1_NS0_13GridEvenShareIS15_EET2_T4_E12temp_storage+64];
	and.b16  	%rs307, %rs377, 255;
	setp.eq.s16 	%p269, %rs307, 0;
	setp.eq.s16 	%p270, %rs306, 0;
	min.s64 	%rd385, %rd384, %rd439;
	selp.b16 	%rs308, %rs377, 1, %p270;
	selp.b16 	%rs377, %rs306, %rs308, %p269;
	selp.b64 	%rd386, %rd439, %rd385, %p270;
	selp.b64 	%rd439, %rd384, %rd386, %p269;
$L__BB7_70:
	setp.lt.s32 	%p271, %r4, 129;
	@%p271 bra 	$L__BB7_72;
	ld.shared.u8 	%rs309, [_ZZN3cub18CUB_300001_SM_10006detail6reduce18DeviceReduceKernelINS2_10policy_hubIN4cuda3std3__45tupleIJblEEEyN6thrust24THRUST_300001_SM_1000_NS8cuda_cub9__find_if7functorIS9_EEE10Policy1000ENSB_12zip_iteratorINS8_IJNSD_26transform_input_iterator_tIbNSI_INS8_IJNSB_6detail15normal_iteratorINSB_10device_ptrIiEEEESO_EEEEENSK_22tuple_binary_predicateINS7_4lessIiEEEEEENSB_17counting_iteratorIlNSB_11use_defaultESX_SX_EEEEEEEySF_S9_NS7_10__identityEEEvT0_PT3_T1_NS0_13GridEvenShareIS15_EET2_T4_E12temp_storage+72];
	ld.shared.u64 	%rd387, [_ZZN3cub18CUB_300001_SM_10006detail6reduce18DeviceReduceKernelINS2_10policy_hubIN4cuda3std3__45tupleIJblEEEyN6thrust24THRUST_300001_SM_1000_NS8cuda_cub9__find_if7functorIS9_EEE10Policy1000ENSB_12zip_iteratorINS8_IJNSD_26transform_input_iterator_tIbNSI_INS8_IJNSB_6detail15normal_iteratorINSB_10device_ptrIiEEEESO_EEEEENSK_22tuple_binary_predicateINS7_4lessIiEEEEEENSB_17counting_iteratorIlNSB_11use_defaultESX_SX_EEEEEEEySF_S9_NS7_10__identityEEEvT0_PT3_T1_NS0_13GridEvenShareIS15_EET2_T4_E12temp_storage+80];
	and.b16  	%rs310, %rs377, 255;
	setp.eq.s16 	%p272, %rs310, 0;
	setp.eq.s16 	%p273, %rs309, 0;
	min.s64 	%rd388, %rd387, %rd439;
	selp.b16 	%rs311, %rs377, 1, %p273;
	selp.b16 	%rs377, %rs309, %rs311, %p272;
	selp.b64 	%rd389, %rd439, %rd388, %p273;
	selp.b64 	%rd439, %rd387, %rd389, %p272;
$L__BB7_72:
	setp.lt.s32 	%p274, %r4, 161;
	@%p274 bra 	$L__BB7_74;
	ld.shared.u8 	%rs312, [_ZZN3cub18CUB_300001_SM_10006detail6reduce18DeviceReduceKernelINS2_10policy_hubIN4cuda3std3__45tupleIJblEEEyN6thrust24THRUST_300001_SM_1000_NS8cuda_cub9__find_if7functorIS9_EEE10Policy1000ENSB_12zip_iteratorINS8_IJNSD_26transform_input_iterator_tIbNSI_INS8_IJNSB_6detail15normal_iteratorINSB_10device_ptrIiEEEESO_EEEEENSK_22tuple_binary_predicateINS7_4lessIiEEEEEENSB_17counting_iteratorIlNSB_11use_defaultESX_SX_EEEEEEEySF_S9_NS7_10__identityEEEvT0_PT3_T1_NS0_13GridEvenShareIS15_EET2_T4_E12temp_storage+88];
	ld.shared.u64 	%rd390, [_ZZN3cub18CUB_300001_SM_10006detail6reduce18DeviceReduceKernelINS2_10policy_hubIN4cuda3std3__45tupleIJblEEEyN6thrust24THRUST_300001_SM_1000_NS8cuda_cub9__find_if7functorIS9_EEE10Policy1000ENSB_12zip_iteratorINS8_IJNSD_26transform_input_iterator_tIbNSI_INS8_IJNSB_6detail15normal_iteratorINSB_10device_ptrIiEEEESO_EEEEENSK_22tuple_binary_predicateINS7_4lessIiEEEEEENSB_17counting_iteratorIlNSB_11use_defaultESX_SX_EEEEEEEySF_S9_NS7_10__identityEEEvT0_PT3_T1_NS0_13GridEvenShareIS15_EET2_T4_E12temp_storage+96];
	and.b16  	%rs313, %rs377, 255;
	setp.eq.s16 	%p275, %rs313, 0;
	setp.eq.s16 	%p276, %rs312, 0;
	min.s64 	%rd391, %rd390, %rd439;
	selp.b16 	%rs314, %rs377, 1, %p276;
	selp.b16 	%rs377, %rs312, %rs314, %p275;
	selp.b64 	%rd392, %rd439, %rd391, %p276;
	selp.b64 	%rd439, %rd390, %rd392, %p275;
$L__BB7_74:
	setp.lt.s32 	%p277, %r4, 193;
	@%p277 bra 	$L__BB7_76;
	ld.shared.u8 	%rs315, [_ZZN3cub18CUB_300001_SM_10006detail6reduce18DeviceReduceKernelINS2_10policy_hubIN4cuda3std3__45tupleIJblEEEyN6thrust24THRUST_300001_SM_1000_NS8cuda_cub9__find_if7functorIS9_EEE10Policy1000ENSB_12zip_iteratorINS8_IJNSD_26transform_input_iterator_tIbNSI_INS8_IJNSB_6detail15normal_iteratorINSB_10device_ptrIiEEEESO_EEEEENSK_22tuple_binary_predicateINS7_4lessIiEEEEEENSB_17counting_iteratorIlNSB_11use_defaultESX_SX_EEEEEEEySF_S9_NS7_10__identityEEEvT0_PT3_T1_NS0_13GridEvenShareIS15_EET2_T4_E12temp_storage+104];
	ld.shared.u64 	%rd393, [_ZZN3cub18CUB_300001_SM_10006detail6reduce18DeviceReduceKernelINS2_10policy_hubIN4cuda3std3__45tupleIJblEEEyN6thrust24THRUST_300001_SM_1000_NS8cuda_cub9__find_if7functorIS9_EEE10Policy1000ENSB_12zip_iteratorINS8_IJNSD_26transform_input_iterator_tIbNSI_INS8_IJNSB_6detail15normal_iteratorINSB_10device_ptrIiEEEESO_EEEEENSK_22tuple_binary_predicateINS7_4lessIiEEEEEENSB_17counting_iteratorIlNSB_11use_defaultESX_SX_EEEEEEEySF_S9_NS7_10__identityEEEvT0_PT3_T1_NS0_13GridEvenShareIS15_EET2_T4_E12temp_storage+112];
	and.b16  	%rs316, %rs377, 255;
	setp.eq.s16 	%p278, %rs316, 0;
	setp.eq.s16 	%p279, %rs315, 0;
	min.s64 	%rd394, %rd393, %rd439;
	selp.b16 	%rs317, %rs377, 1, %p279;
	selp.b16 	%rs377, %rs315, %rs317, %p278;
	selp.b64 	%rd395, %rd439, %rd394, %p279;
	selp.b64 	%rd439, %rd393, %rd395, %p278;
$L__BB7_76:
	setp.lt.s32 	%p280, %r4, 225;
	@%p280 bra 	$L__BB7_118;
	ld.shared.u8 	%rs318, [_ZZN3cub18CUB_300001_SM_10006detail6reduce18DeviceReduceKernelINS2_10policy_hubIN4cuda3std3__45tupleIJblEEEyN6thrust24THRUST_300001_SM_1000_NS8cuda_cub9__find_if7functorIS9_EEE10Policy1000ENSB_12zip_iteratorINS8_IJNSD_26transform_input_iterator_tIbNSI_INS8_IJNSB_6detail15normal_iteratorINSB_10device_ptrIiEEEESO_EEEEENSK_22tuple_binary_predicateINS7_4lessIiEEEEEENSB_17counting_iteratorIlNSB_11use_defaultESX_SX_EEEEEEEySF_S9_NS7_10__identityEEEvT0_PT3_T1_NS0_13GridEvenShareIS15_EET2_T4_E12temp_storage+120];
	ld.shared.u64 	%rd396, [_ZZN3cub18CUB_300001_SM_10006detail6reduce18DeviceReduceKernelINS2_10policy_hubIN4cuda3std3__45tupleIJblEEEyN6thrust24THRUST_300001_SM_1000_NS8cuda_cub9__find_if7functorIS9_EEE10Policy1000ENSB_12zip_iteratorINS8_IJNSD_26transform_input_iterator_tIbNSI_INS8_IJNSB_6detail15normal_iteratorINSB_10device_ptrIiEEEESO_EEEEENSK_22tuple_binary_predicateINS7_4lessIiEEEEEENSB_17counting_iteratorIlNSB_11use_defaultESX_SX_EEEEEEEySF_S9_NS7_10__identityEEEvT0_PT3_T1_NS0_13GridEvenShareIS15_EET2_T4_E12temp_storage+128];
	and.b16  	%rs319, %rs377, 255;
	setp.eq.s16 	%p281, %rs319, 0;
	setp.eq.s16 	%p282, %rs318, 0;
	min.s64 	%rd397, %rd396, %rd439;
	selp.b16 	%rs320, %rs377, 1, %p282;
	selp.b16 	%rs377, %rs318, %rs320, %p281;
	selp.b64 	%rd398, %rd439, %rd397, %p282;
	selp.b64 	%rd439, %rd396, %rd398, %p281;
	bra.uni 	$L__BB7_118;
$L__BB7_78:
	mov.u32 	%r26, %tid.x;
	add.s64 	%rd121, %rd119, %rd6;
	cvt.u64.u32 	%rd76, %r26;
	add.s64 	%rd122, %rd76, %rd6;
	shl.b64 	%rd123, %rd122, 2;
	add.s64 	%rd124, %rd2, %rd123;
	add.s64 	%rd125, %rd3, %rd123;
	ld.global.u32 	%r59, [%rd124];
	ld.global.u32 	%r60, [%rd125];
	setp.lt.s32 	%p2, %r59, %r60;
	add.s32 	%r61, %r26, 256;
	cvt.u64.u32 	%rd126, %r61;
	ld.global.u32 	%r62, [%rd124+1024];
	ld.global.u32 	%r64, [%rd125+1024];
	setp.lt.s32 	%p3, %r62, %r64;
	add.s32 	%r66, %r26, 512;
	cvt.u64.u32 	%rd127, %r66;
	add.s64 	%rd128, %rd121, %rd127;
	ld.global.u32 	%r67, [%rd124+2048];
	ld.global.u32 	%r68, [%rd125+2048];
	setp.lt.s32 	%p4, %r67, %r68;
	add.s64 	%rd129, %rd128, 256;
	ld.global.u32 	%r69, [%rd124+3072];
	ld.global.u32 	%r70, [%rd125+3072];
	setp.lt.s32 	%p6, %r69, %r70;
	or.pred  	%p8, %p2, %p3;
	selp.b64 	%rd130, %rd76, %rd126, %p2;
	add.s64 	%rd131, %rd121, %rd130;
	min.s64 	%rd132, %rd128, %rd131;
	selp.b64 	%rd133, %rd132, %rd131, %p4;
	or.pred  	%p9, %p8, %p4;
	selp.b64 	%rd134, %rd133, %rd128, %p8;
	min.s64 	%rd135, %rd129, %rd134;
	selp.b64 	%rd136, %rd135, %rd134, %p6;
	or.pred  	%p10, %p9, %p6;
	selp.u16 	%rs377, 1, 0, %p10;
	selp.b64 	%rd439, %rd136, %rd129, %p9;
	setp.lt.u64 	%p11, %rd7, %rd5;
	@%p11 bra 	$L__BB7_94;
	cvt.u32.u64 	%r72, %rd5;
	cvt.u32.u64 	%r73, %rd6;
	cvt.u32.u64 	%r27, %rd1;
	not.b32 	%r74, %r26;
	add.s32 	%r75, %r74, %r27;
	sub.s32 	%r76, %r75, %r72;
	sub.s32 	%r536, %r76, %r73;
	mov.b32 	%r537, 0;
	mov.u64 	%rd456, %rd6;
$L__BB7_80:
	add.s64 	%rd456, %rd456, %rd5;
	add.s64 	%rd137, %rd1, -1024;
	setp.gt.u64 	%p12, %rd456, %rd137;
	@%p12 bra 	$L__BB7_82;
	cvt.u32.u64 	%r77, %rd5;
	add.s64 	%rd138, %rd456, %rd76;
	shl.b64 	%rd139, %rd138, 2;
	add.s64 	%rd140, %rd2, %rd139;
	add.s64 	%rd141, %rd3, %rd139;
	add.s64 	%rd142, %rd138, %rd119;
	ld.global.u32 	%r78, [%rd140];
	ld.global.u32 	%r79, [%rd141];
	setp.lt.s32 	%p13, %r78, %r79;
	add.s64 	%rd143, %rd142, 256;
	ld.global.u32 	%r80, [%rd140+1024];
	ld.global.u32 	%r81, [%rd141+1024];
	setp.lt.s32 	%p14, %r80, %r81;
	selp.u16 	%rs99, 1, 0, %p14;
	add.s64 	%rd144, %rd142, 512;
	ld.global.u32 	%r82, [%rd140+2048];
	ld.global.u32 	%r83, [%rd141+2048];
	setp.lt.s32 	%p15, %r82, %r83;
	selp.u16 	%rs100, 1, 0, %p15;
	add.s64 	%rd145, %rd142, 768;
	ld.global.u32 	%r84, [%rd140+3072];
	ld.global.u32 	%r85, [%rd141+3072];
	setp.lt.s32 	%p16, %r84, %r85;
	selp.u16 	%rs101, 1, 0, %p16;
	and.b16  	%rs102, %rs377, 255;
	setp.eq.s16 	%p17, %rs102, 0;
	selp.u16 	%rs103, 1, 0, %p13;
	min.s64 	%rd146, %rd142, %rd439;
	selp.b16 	%rs104, 1, %rs377, %p13;
	selp.b64 	%rd147, %rd146, %rd439, %p13;
	selp.b16 	%rs105, %rs103, %rs104, %p17;
	and.b16  	%rs106, %rs105, 255;
	selp.b64 	%rd148, %rd142, %rd147, %p17;
	setp.eq.s16 	%p18, %rs106, 0;
	min.s64 	%rd149, %rd143, %rd148;
	selp.b16 	%rs107, 1, %rs105, %p14;
	selp.b64 	%rd150, %rd149, %rd148, %p14;
	selp.b16 	%rs108, %rs99, %rs107, %p18;
	and.b16  	%rs109, %rs108, 255;
	selp.b64 	%rd151, %rd143, %rd150, %p18;
	setp.eq.s16 	%p19, %rs109, 0;
	min.s64 	%rd152, %rd144, %rd151;
	selp.b16 	%rs110, 1, %rs108, %p15;
	selp.b64 	%rd153, %rd152, %rd151, %p15;
	selp.b16 	%rs111, %rs100, %rs110, %p19;
	and.b16  	%rs112, %rs111, 255;
	selp.b64 	%rd154, %rd144, %rd153, %p19;
	setp.eq.s16 	%p20, %rs112, 0;
	min.s64 	%rd155, %rd145, %rd154;
	selp.b16 	%rs113, 1, %rs111, %p16;
	selp.b64 	%rd156, %rd155, %rd154, %p16;
	selp.b16 	%rs377, %rs101, %rs113, %p20;
	selp.b64 	%rd439, %rd145, %rd156, %p20;
	sub.s64 	%rd157, %rd1, %rd456;
	setp.lt.u64 	%p21, %rd157, %rd5;
	add.s32 	%r537, %r537, 1;
	sub.s32 	%r536, %r536, %r77;
	@%p21 bra 	$L__BB7_94;
	bra.uni 	$L__BB7_80;
$L__BB7_82:
	setp.le.u64 	%p22, %rd1, %rd456;
	cvt.u32.u64 	%r86, %rd456;
	cvt.u32.u64 	%r87, %rd1;
	sub.s32 	%r88, %r87, %r86;
	setp.ge.s32 	%p23, %r26, %r88;
	or.pred  	%p24, %p22, %p23;
	@%p24 bra 	$L__BB7_94;
	cvt.u32.u64 	%r90, %rd5;
	cvt.u32.u64 	%r91, %rd6;
	not.b32 	%r92, %r26;
	add.s32 	%r33, %r92, %r27;
	add.s32 	%r93, %r90, %r91;
	sub.s32 	%r94, %r33, %r93;
	mul.lo.s32 	%r95, %r1, %r537;
	shl.b32 	%r96, %r95, 10;
	sub.s32 	%r97, %r94, %r96;
	shr.u32 	%r98, %r97, 8;
	add.s32 	%r34, %r98, 1;
	and.b32  	%r35, %r34, 7;
	setp.lt.u32 	%p25, %r97, 1792;
	mov.u32 	%r540, %r26;
	@%p25 bra 	$L__BB7_86;
	shr.u32 	%r99, %r536, 8;
	add.s32 	%r100, %r99, 1;
	and.b32  	%r101, %r100, 33554424;
	neg.s32 	%r538, %r101;
	mov.u32 	%r540, %r26;
$L__BB7_85:
	.pragma "nounroll";
	cvt.u64.u32 	%rd159, %r540;
	add.s64 	%rd160, %rd456, %rd159;
	shl.b64 	%rd161, %rd160, 2;
	add.s64 	%rd162, %rd2, %rd161;
	add.s64 	%rd163, %rd3, %rd161;
	add.s64 	%rd164, %rd160, %rd119;
	ld.global.u32 	%r102, [%rd162];
	ld.global.u32 	%r103, [%rd163];
	setp.lt.s32 	%p26, %r102, %r103;
	selp.u16 	%rs115, 1, 0, %p26;
	and.b16  	%rs116, %rs377, 255;
	setp.ne.s16 	%p28, %rs116, 0;
	and.pred  	%p29, %p28, %p26;
	min.s64 	%rd165, %rd164, %rd439;
	setp.eq.s16 	%p30, %rs116, 0;
	selp.b16 	%rs117, %rs115, %rs377, %p30;
	selp.b64 	%rd166, %rd164, %rd439, %p30;
	selp.b16 	%rs118, 1, %rs117, %p29;
	and.b16  	%rs119, %rs118, 255;
	selp.b64 	%rd167, %rd165, %rd166, %p29;
	add.s64 	%rd168, %rd164, 256;
	ld.global.u32 	%r104, [%rd162+1024];
	ld.global.u32 	%r105, [%rd163+1024];
	setp.lt.s32 	%p31, %r104, %r105;
	selp.u16 	%rs120, 1, 0, %p31;
	setp.ne.s16 	%p33, %rs119, 0;
	and.pred  	%p34, %p33, %p31;
	min.s64 	%rd169, %rd168, %rd167;
	setp.eq.s16 	%p35, %rs119, 0;
	selp.b16 	%rs121, %rs120, %rs118, %p35;
	selp.b64 	%rd170, %rd168, %rd167, %p35;
	selp.b16 	%rs122, 1, %rs121, %p34;
	and.b16  	%rs123, %rs122, 255;
	selp.b64 	%rd171, %rd169, %rd170, %p34;
	add.s64 	%rd172, %rd164, 512;
	ld.global.u32 	%r106, [%rd162+2048];
	ld.global.u32 	%r107, [%rd163+2048];
	setp.lt.s32 	%p36, %r106, %r107;
	selp.u16 	%rs124, 1, 0, %p36;
	setp.ne.s16 	%p38, %rs123, 0;
	and.pred  	%p39, %p38, %p36;
	min.s64 	%rd173, %rd172, %rd171;
	setp.eq.s16 	%p40, %rs123, 0;
	selp.b16 	%rs125, %rs124, %rs122, %p40;
	selp.b64 	%rd174, %rd172, %rd171, %p40;
	selp.b16 	%rs126, 1, %rs125, %p39;
	and.b16  	%rs127, %rs126, 255;
	selp.b64 	%rd175, %rd173, %rd174, %p39;
	add.s64 	%rd176, %rd164, 768;
	ld.global.u32 	%r108, [%rd162+3072];
	ld.global.u32 	%r109, [%rd163+3072];
	setp.lt.s32 	%p41, %r108, %r109;
	selp.u16 	%rs128, 1, 0, %p41;
	setp.ne.s16 	%p43, %rs127, 0;
	and.pred  	%p44, %p43, %p41;
	min.s64 	%rd177, %rd176, %rd175;
	setp.eq.s16 	%p45, %rs127, 0;
	selp.b16 	%rs129, %rs128, %rs126, %p45;
	selp.b64 	%rd178, %rd176, %rd175, %p45;
	selp.b16 	%rs130, 1, %rs129, %p44;
	and.b16  	%rs131, %rs130, 255;
	selp.b64 	%rd179, %rd177, %rd178, %p44;
	add.s64 	%rd180, %rd164, 1024;
	ld.global.u32 	%r110, [%rd162+4096];
	ld.global.u32 	%r111, [%rd163+4096];
	setp.lt.s32 	%p46, %r110, %r111;
	selp.u16 	%rs132, 1, 0, %p46;
	setp.ne.s16 	%p48, %rs131, 0;
	and.pred  	%p49, %p48, %p46;
	min.s64 	%rd181, %rd180, %rd179;
	setp.eq.s16 	%p50, %rs131, 0;
	selp.b16 	%rs133, %rs132, %rs130, %p50;
	selp.b64 	%rd182, %rd180, %rd179, %p50;
	selp.b16 	%rs134, 1, %rs133, %p49;
	and.b16  	%rs135, %rs134, 255;
	selp.b64 	%rd183, %rd181, %rd182, %p49;
	add.s64 	%rd184, %rd164, 1280;
	ld.global.u32 	%r112, [%rd162+5120];
	ld.global.u32 	%r113, [%rd163+5120];
	setp.lt.s32 	%p51, %r112, %r113;
	selp.u16 	%rs136, 1, 0, %p51;
	setp.ne.s16 	%p53, %rs135, 0;
	and.pred  	%p54, %p53, %p51;
	min.s64 	%rd185, %rd184, %rd183;
	setp.eq.s16 	%p55, %rs135, 0;
	selp.b16 	%rs137, %rs136, %rs134, %p55;
	selp.b64 	%rd186, %rd184, %rd183, %p55;
	selp.b16 	%rs138, 1, %rs137, %p54;
	and.b16  	%rs139, %rs138, 255;
	selp.b64 	%rd187, %rd185, %rd186, %p54;
	add.s64 	%rd188, %rd164, 1536;
	ld.global.u32 	%r114, [%rd162+6144];
	ld.global.u32 	%r115, [%rd163+6144];
	setp.lt.s32 	%p56, %r114, %r115;
	selp.u16 	%rs140, 1, 0, %p56;
	setp.ne.s16 	%p58, %rs139, 0;
	and.pred  	%p59, %p58, %p56;
	min.s64 	%rd189, %rd188, %rd187;
	setp.eq.s16 	%p60, %rs139, 0;
	selp.b16 	%rs141, %rs140, %rs138, %p60;
	selp.b64 	%rd190, %rd188, %rd187, %p60;
	selp.b16 	%rs142, 1, %rs141, %p59;
	and.b16  	%rs143, %rs142, 255;
	selp.b64 	%rd191, %rd189, %rd190, %p59;
	add.s64 	%rd192, %rd164, 1792;
	ld.global.u32 	%r116, [%rd162+7168];
	ld.global.u32 	%r117, [%rd163+7168];
	setp.lt.s32 	%p61, %r116, %r117;
	selp.u16 	%rs144, 1, 0, %p61;
	setp.ne.s16 	%p63, %rs143, 0;
	and.pred  	%p64, %p63, %p61;
	min.s64 	%rd193, %rd192, %rd191;
	setp.eq.s16 	%p65, %rs143, 0;
	selp.b16 	%rs145, %rs144, %rs142, %p65;
	selp.b64 	%rd194, %rd192, %rd191, %p65;
	selp.b16 	%rs377, 1, %rs145, %p64;
	selp.b64 	%rd439, %rd193, %rd194, %p64;
	add.s32 	%r540, %r540, 2048;
	add.s32 	%r538, %r538, 8;
	setp.ne.s32 	%p66, %r538, 0;
	@%p66 bra 	$L__BB7_85;
$L__BB7_86:
	setp.eq.s32 	%p67, %r35, 0;
	@%p67 bra 	$L__BB7_94;
	setp.lt.u32 	%p68, %r35, 4;
	@%p68 bra 	$L__BB7_89;
	cvt.u64.u32 	%rd196, %r540;
	add.s64 	%rd197, %rd456, %rd196;
	shl.b64 	%rd198, %rd197, 2;
	add.s64 	%rd199, %rd2, %rd198;
	add.s64 	%rd200, %rd3, %rd198;
	add.s64 	%rd201, %rd197, %rd119;
	ld.global.u32 	%r118, [%rd199];
	ld.global.u32 	%r119, [%rd200];
	setp.lt.s32 	%p69, %r118, %r119;
	selp.u16 	%rs147, 1, 0, %p69;
	and.b16  	%rs148, %rs377, 255;
	setp.ne.s16 	%p71, %rs148, 0;
	and.pred  	%p72, %p71, %p69;
	min.s64 	%rd202, %rd201, %rd439;
	setp.eq.s16 	%p73, %rs148, 0;
	selp.b16 	%rs149, %rs147, %rs377, %p73;
	selp.b64 	%rd203, %rd201, %rd439, %p73;
	selp.b16 	%rs150, 1, %rs149, %p72;
	and.b16  	%rs151, %rs150, 255;
	selp.b64 	%rd204, %rd202, %rd203, %p72;
	add.s32 	%r120, %r540, 256;
	cvt.u64.u32 	%rd205, %r120;
	add.s64 	%rd206, %rd456, %rd205;
	add.s64 	%rd207, %rd206, %rd119;
	ld.global.u32 	%r121, [%rd199+1024];
	ld.global.u32 	%r122, [%rd200+1024];
	setp.lt.s32 	%p74, %r121, %r122;
	selp.u16 	%rs152, 1, 0, %p74;
	setp.ne.s16 	%p76, %rs151, 0;
	and.pred  	%p77, %p76, %p74;
	min.s64 	%rd208, %rd207, %rd204;
	setp.eq.s16 	%p78, %rs151, 0;
	selp.b16 	%rs153, %rs152, %rs150, %p78;
	selp.b64 	%rd209, %rd207, %rd204, %p78;
	selp.b16 	%rs154, 1, %rs153, %p77;
	and.b16  	%rs155, %rs154, 255;
	selp.b64 	%rd210, %rd208, %rd209, %p77;
	add.s32 	%r123, %r540, 512;
	cvt.u64.u32 	%rd211, %r123;
	add.s64 	%rd212, %rd456, %rd211;
	add.s64 	%rd213, %rd212, %rd119;
	ld.global.u32 	%r124, [%rd199+2048];
	ld.global.u32 	%r125, [%rd200+2048];
	setp.lt.s32 	%p79, %r124, %r125;
	selp.u16 	%rs156, 1, 0, %p79;
	setp.ne.s16 	%p81, %rs155, 0;
	and.pred  	%p82, %p81, %p79;
	min.s64 	%rd214, %rd213, %rd210;
	setp.eq.s16 	%p83, %rs155, 0;
	selp.b16 	%rs157, %rs156, %rs154, %p83;
	selp.b64 	%rd215, %rd213, %rd210, %p83;
	selp.b16 	%rs158, 1, %rs157, %p82;
	and.b16  	%rs159, %rs158, 255;
	selp.b64 	%rd216, %rd214, %rd215, %p82;
	add.s32 	%r126, %r540, 768;
	cvt.u64.u32 	%rd217, %r126;
	add.s64 	%rd218, %rd456, %rd217;
	add.s64 	%rd219, %rd218, %rd119;
	ld.global.u32 	%r127, [%rd199+3072];
	ld.global.u32 	%r128, [%rd200+3072];
	setp.lt.s32 	%p84, %r127, %r128;
	selp.u16 	%rs160, 1, 0, %p84;
	setp.ne.s16 	%p86, %rs159, 0;
	and.pred  	%p87, %p86, %p84;
	min.s64 	%rd220, %rd219, %rd216;
	setp.eq.s16 	%p88, %rs159, 0;
	selp.b16 	%rs161, %rs160, %rs158, %p88;
	selp.b64 	%rd221, %rd219, %rd216, %p88;
	selp.b16 	%rs377, 1, %rs161, %p87;
	selp.b64 	%rd439, %rd220, %rd221, %p87;
	add.s32 	%r540, %r540, 1024;
$L__BB7_89:
	and.b32  	%r129, %r34, 3;
	setp.eq.s32 	%p89, %r129, 0;
	@%p89 bra 	$L__BB7_94;
	setp.eq.s32 	%p90, %r129, 1;
	@%p90 bra 	$L__BB7_92;
	cvt.u64.u32 	%rd223, %r540;
	add.s64 	%rd224, %rd456, %rd223;
	shl.b64 	%rd225, %rd224, 2;
	add.s64 	%rd226, %rd2, %rd225;
	add.s64 	%rd227, %rd3, %rd225;
	add.s64 	%rd228, %rd224, %rd119;
	ld.global.u32 	%r130, [%rd226];
	ld.global.u32 	%r131, [%rd227];
	setp.lt.s32 	%p91, %r130, %r131;
	selp.u16 	%rs163, 1, 0, %p91;
	and.b16  	%rs164, %rs377, 255;
	setp.ne.s16 	%p93, %rs164, 0;
	and.pred  	%p94, %p93, %p91;
	min.s64 	%rd229, %rd228, %rd439;
	setp.eq.s16 	%p95, %rs164, 0;
	selp.b16 	%rs165, %rs163, %rs377, %p95;
	selp.b64 	%rd230, %rd228, %rd439, %p95;
	selp.b16 	%rs166, 1, %rs165, %p94;
	and.b16  	%rs167, %rs166, 255;
	selp.b64 	%rd231, %rd229, %rd230, %p94;
	add.s32 	%r132, %r540, 256;
	cvt.u64.u32 	%rd232, %r132;
	add.s64 	%rd233, %rd456, %rd232;
	add.s64 	%rd234, %rd233, %rd119;
	ld.global.u32 	%r133, [%rd226+1024];
	ld.global.u32 	%r134, [%rd227+1024];
	setp.lt.s32 	%p96, %r133, %r134;
	selp.u16 	%rs168, 1, 0, %p96;
	setp.ne.s16 	%p98, %rs167, 0;
	and.pred  	%p99, %p98, %p96;
	min.s64 	%rd235, %rd234, %rd231;
	setp.eq.s16 	%p100, %rs167, 0;
	selp.b16 	%rs169, %rs168, %rs166, %p100;
	selp.b64 	%rd236, %rd234, %rd231, %p100;
	selp.b16 	%rs377, 1, %rs169, %p99;
	selp.b64 	%rd439, %rd235, %rd236, %p99;
	add.s32 	%r540, %r540, 512;
$L__BB7_92:
	and.b32  	%r135, %r33, 256;
	setp.ne.s32 	%p101, %r135, 0;
	@%p101 bra 	$L__BB7_94;
	cvt.u64.u32 	%rd237, %r540;
	add.s64 	%rd238, %rd456, %rd237;
	shl.b64 	%rd239, %rd238, 2;
	add.s64 	%rd240, %rd2, %rd239;
	add.s64 	%rd241, %rd3, %rd239;
	add.s64 	%rd242, %rd238, %rd119;
	ld.global.u32 	%r136, [%rd240];
	ld.global.u32 	%r137, [%rd241];
	setp.lt.s32 	%p102, %r136, %r137;
	selp.u16 	%rs170, 1, 0, %p102;
	and.b16  	%rs171, %rs377, 255;
	setp.ne.s16 	%p104, %rs171, 0;
	and.pred  	%p105, %p104, %p102;
	min.s64 	%rd243, %rd242, %rd439;
	setp.eq.s16 	%p106, %rs171, 0;
	selp.b16 	%rs172, %rs170, %rs377, %p106;
	selp.b64 	%rd244, %rd242, %rd439, %p106;
	selp.b16 	%rs377, 1, %rs172, %p105;
	selp.b64 	%rd439, %rd243, %rd244, %p105;
$L__BB7_94:
	// begin inline asm
	mov.u32 %r138, %laneid;
	// end inline asm
	cvt.u32.u16 	%r159, %rs377;
	and.b32  	%r140, %r159, 255;
	mov.b32 	%r156, 1;
	mov.b32 	%r157, 31;
	mov.b32 	%r158, -1;
	// begin inline asm
	shfl.sync.down.b32 %r139, %r140, %r156, %r157, %r158;
	// end inline asm
	// begin inline asm
	shfl.sync.down.b32 %r144, %r145, %r156, %r157, %r158;
	// end inline asm
	mov.b64 	{%r150, %r155}, %rd439;
	// begin inline asm
	shfl.sync.down.b32 %r149, %r150, %r156, %r157, %r158;
	// end inline asm
	// begin inline asm
	shfl.sync.down.b32 %r154, %r155, %r156, %r157, %r158;
	// end inline asm
	mov.b64 	%rd95, {%r149, %r154};
	cvt.u16.u32 	%rs74, %r139;
	setp.gt.s32 	%p107, %r138, 30;
	@%p107 bra 	$L__BB7_98;
	and.b16  	%rs173, %rs377, 255;
	setp.eq.s16 	%p108, %rs173, 0;
	and.b16  	%rs174, %rs74, 255;
	setp.eq.s16 	%p109, %rs174, 0;
	or.pred  	%p110, %p108, %p109;
	@%p110 bra 	$L__BB7_97;
	min.s64 	%rd439, %rd95, %rd439;
	mov.b16 	%rs377, 1;
	bra.uni 	$L__BB7_98;
$L__BB7_97:
	setp.eq.s16 	%p111, %rs173, 0;
	selp.b16 	%rs377, %rs74, %rs377, %p111;
	selp.b64 	%rd439, %rd95, %rd439, %p111;
$L__BB7_98:
	cvt.u32.u16 	%r180, %rs377;
	and.b32  	%r161, %r180, 255;
	mov.b32 	%r177, 2;
	mov.b32 	%r178, 31;
	mov.b32 	%r179, -1;
	// begin inline asm
	shfl.sync.down.b32 %r160, %r161, %r177, %r178, %r179;
	// end inline asm
	// begin inline asm
	shfl.sync.down.b32 %r165, %r166, %r177, %r178, %r179;
	// end inline asm
	mov.b64 	{%r171, %r176}, %rd439;
	// begin inline asm
	shfl.sync.down.b32 %r170, %r171, %r177, %r178, %r179;
	// end inline asm
	// begin inline asm
	shfl.sync.down.b32 %r175, %r176, %r177, %r178, %r179;
	// end inline asm
	mov.b64 	%rd99, {%r170, %r175};
	cvt.u16.u32 	%rs77, %r160;
	setp.gt.s32 	%p112, %r138, 29;
	@%p112 bra 	$L__BB7_102;
	and.b16  	%rs177, %rs377, 255;
	setp.eq.s16 	%p113, %rs177, 0;
	and.b16  	%rs178, %rs77, 255;
	setp.eq.s16 	%p114, %rs178, 0;
	or.pred  	%p115, %p113, %p114;
	@%p115 bra 	$L__BB7_101;
	min.s64 	%rd439, %rd99, %rd439;
	mov.b16 	%rs377, 1;
	bra.uni 	$L__BB7_102;
$L__BB7_101:
	setp.eq.s16 	%p116, %rs177, 0;
	selp.b16 	%rs377, %rs77, %rs377, %p116;
	selp.b64 	%rd439, %rd99, %rd439, %p116;
$L__BB7_102:
	cvt.u32.u16 	%r201, %rs377;
	and.b32  	%r182, %r201, 255;
	mov.b32 	%r198, 4;
	mov.b32 	%r199, 31;
	mov.b32 	%r200, -1;
	// begin inline asm
	shfl.sync.down.b32 %r181, %r182, %r198, %r199, %r200;
	// end inline asm
	// begin inline asm
	shfl.sync.down.b32 %r186, %r187, %r198, %r199, %r200;
	// end inline asm
	mov.b64 	{%r192, %r197}, %rd439;
	// begin inline asm
	shfl.sync.down.b32 %r191, %r192, %r198, %r199, %r200;
	// end inline asm
	// begin inline asm
	shfl.sync.down.b32 %r196, %r197, %r198, %r199, %r200;
	// end inline asm
	mov.b64 	%rd103, {%r191, %r196};
	cvt.u16.u32 	%rs80, %r181;
	setp.gt.s32 	%p117, %r138, 27;
	@%p117 bra 	$L__BB7_106;
	and.b16  	%rs181, %rs377, 255;
	setp.eq.s16 	%p118, %rs181, 0;
	and.b16  	%rs182, %rs80, 255;
	setp.eq.s16 	%p119, %rs182, 0;
	or.pred  	%p120, %p118, %p119;
	@%p120 bra 	$L__BB7_105;
	min.s64 	%rd439, %rd103, %rd439;
	mov.b16 	%rs377, 1;
	bra.uni 	$L__BB7_106;
$L__BB7_105:
	setp.eq.s16 	%p121, %rs181, 0;
	selp.b16 	%rs377, %rs80, %rs377, %p121;
	selp.b64 	%rd439, %rd103, %rd439, %p121;
$L__BB7_106:
	cvt.u32.u16 	%r222, %rs377;
	and.b32  	%r203, %r222, 255;
	mov.b32 	%r219, 8;
	mov.b32 	%r220, 31;
	mov.b32 	%r221, -1;
	// begin inline asm
	shfl.sync.down.b32 %r202, %r203, %r219, %r220, %r221;
	// end inline asm
	// begin inline asm
	shfl.sync.down.b32 %r207, %r208, %r219, %r220, %r221;
	// end inline asm
	mov.b64 	{%r213, %r218}, %rd439;
	// begin inline asm
	shfl.sync.down.b32 %r212, %r213, %r219, %r220, %r221;
	// end inline asm
	// begin inline asm
	shfl.sync.down.b32 %r217, %r218, %r219, %r220, %r221;
	// end inline asm
	mov.b64 	%rd107, {%r212, %r217};
	cvt.u16.u32 	%rs83, %r202;
	setp.gt.s32 	%p122, %r138, 23;
	@%p122 bra 	$L__BB7_110;
	and.b16  	%rs185, %rs377, 255;
	setp.eq.s16 	%p123, %rs185, 0;
	and.b16  	%rs186, %rs83, 255;
	setp.eq.s16 	%p124, %rs186, 0;
	or.pred  	%p125, %p123, %p124;
	@%p125 bra 	$L__BB7_109;
	min.s64 	%rd439, %rd107, %rd439;
	mov.b16 	%rs377, 1;
	bra.uni 	$L__BB7_110;
$L__BB7_109:
	setp.eq.s16 	%p126, %rs185, 0;
	selp.b16 	%rs377, %rs83, %rs377, %p126;
	selp.b64 	%rd439, %rd107, %rd439, %p126;
$L__BB7_110:
	cvt.u32.u16 	%r243, %rs377;
	and.b32  	%r224, %r243, 255;
	mov.b32 	%r240, 16;
	mov.b32 	%r241, 31;
	mov.b32 	%r242, -1;
	// begin inline asm
	shfl.sync.down.b32 %r223, %r224, %r240, %r241, %r242;
	// end inline asm
	// begin inline asm
	shfl.sync.down.b32 %r228, %r229, %r240, %r241, %r242;
	// end inline asm
	mov.b64 	{%r234, %r239}, %rd439;
	// begin inline asm
	shfl.sync.down.b32 %r233, %r234, %r240, %r241, %r242;
	// end inline asm
	// begin inline asm
	shfl.sync.down.b32 %r238, %r239, %r240, %r241, %r242;
	// end inline asm
	mov.b64 	%rd111, {%r233, %r238};
	cvt.u16.u32 	%rs86, %r223;
	setp.gt.s32 	%p127, %r138, 15;
	@%p127 bra 	$L__BB7_114;
	and.b16  	%rs189, %rs377, 255;
	setp.eq.s16 	%p128, %rs189, 0;
	and.b16  	%rs190, %rs86, 255;
	setp.eq.s16 	%p129, %rs190, 0;
	or.pred  	%p130, %p128, %p129;
	@%p130 bra 	$L__BB7_113;
	min.s64 	%rd439, %rd111, %rd439;
	mov.b16 	%rs377, 1;
	bra.uni 	$L__BB7_114;
$L__BB7_113:
	setp.eq.s16 	%p131, %rs189, 0;
	selp.b16 	%rs377, %rs86, %rs377, %p131;
	selp.b64 	%rd439, %rd111, %rd439, %p131;
$L__BB7_114:
	setp.ne.s32 	%p132, %r138, 0;
	@%p132 bra 	$L__BB7_116;
	shr.u32 	%r244, %r26, 1;
	and.b32  	%r245, %r244, 496;
	mov.u32 	%r246, _ZZN3cub18CUB_300001_SM_10006detail6reduce18DeviceReduceKernelINS2_10policy_hubIN4cuda3std3__45tupleIJblEEEyN6thrust24THRUST_300001_SM_1000_NS8cuda_cub9__find_if7functorIS9_EEE10Policy1000ENSB_12zip_iteratorINS8_IJNSD_26transform_input_iterator_tIbNSI_INS8_IJNSB_6detail15normal_iteratorINSB_10device_ptrIiEEEESO_EEEEENSK_22tuple_binary_predicateINS7_4lessIiEEEEEENSB_17counting_iteratorIlNSB_11use_defaultESX_SX_EEEEEEEySF_S9_NS7_10__identityEEEvT0_PT3_T1_NS0_13GridEvenShareIS15_EET2_T4_E12temp_storage;
	add.s32 	%r247, %r246, %r245;
	st.shared.u8 	[%r247+8], %rs377;
	st.shared.u64 	[%r247+16], %rd439;
$L__BB7_116:
	bar.sync 	0;
	setp.ne.s32 	%p133, %r26, 0;
	@%p133 bra 	$L__BB7_118;
	ld.shared.u8 	%rs193, [_ZZN3cub18CUB_300001_SM_10006detail6reduce18DeviceReduceKernelINS2_10policy_hubIN4cuda3std3__45tupleIJblEEEyN6thrust24THRUST_300001_SM_1000_NS8cuda_cub9__find_if7functorIS9_EEE10Policy1000ENSB_12zip_iteratorINS8_IJNSD_26transform_input_iterator_tIbNSI_INS8_IJNSB_6detail15normal_iteratorINSB_10device_ptrIiEEEESO_EEEEENSK_22tuple_binary_predicateINS7_4lessIiEEEEEENSB_17counting_iteratorIlNSB_11use_defaultESX_SX_EEEEEEEySF_S9_NS7_10__identityEEEvT0_PT3_T1_NS0_13GridEvenShareIS15_EET2_T4_E12temp_storage+24];
	ld.shared.u64 	%rd245, [_ZZN3cub18CUB_300001_SM_10006detail6reduce18DeviceReduceKernelINS2_10policy_hubIN4cuda3std3__45tupleIJblEEEyN6thrust24THRUST_300001_SM_1000_NS8cuda_cub9__find_if7functorIS9_EEE10Policy1000ENSB_12zip_iteratorINS8_IJNSD_26transform_input_iterator_tIbNSI_INS8_IJNSB_6detail15normal_iteratorINSB_10device_ptrIiEEEESO_EEEEENSK_22tuple_binary_predicateINS7_4lessIiEEEEEENSB_17counting_iteratorIlNSB_11use_defaultESX_SX_EEEEEEEySF_S9_NS7_10__identityEEEvT0_PT3_T1_NS0_13GridEvenShareIS15_EET2_T4_E12temp_storage+32];
	and.b16  	%rs194, %rs377, 255;
	setp.eq.s16 	%p134, %rs194, 0;
	setp.eq.s16 	%p135, %rs193, 0;
	min.s64 	%rd246, %rd245, %rd439;
	selp.b16 	%rs195, %rs377, 1, %p135;
	selp.b16 	%rs196, %rs193, %rs195, %p134;
	and.b16  	%rs197, %rs196, 255;
	selp.b64 	%rd247, %rd439, %rd246, %p135;
	selp.b64 	%rd248, %rd245, %rd247, %p134;
	ld.shared.u8 	%rs198, [_ZZN3cub18CUB_300001_SM_10006detail6reduce18DeviceReduceKernelINS2_10policy_hubIN4cuda3std3__45tupleIJblEEEyN6thrust24THRUST_300001_SM_1000_NS8cuda_cub9__find_if7functorIS9_EEE10Policy1000ENSB_12zip_iteratorINS8_IJNSD_26transform_input_iterator_tIbNSI_INS8_IJNSB_6detail15normal_iteratorINSB_10device_ptrIiEEEESO_EEEEENSK_22tuple_binary_predicateINS7_4lessIiEEEEEENSB_17counting_iteratorIlNSB_11use_defaultESX_SX_EEEEEEEySF_S9_NS7_10__identityEEEvT0_PT3_T1_NS0_13GridEvenShareIS15_EET2_T4_E12temp_storage+40];
	ld.shared.u64 	%rd249, [_ZZN3cub18CUB_300001_SM_10006detail6reduce18DeviceReduceKernelINS2_10policy_hubIN4cuda3std3__45tupleIJblEEEyN6thrust24THRUST_300001_SM_1000_NS8cuda_cub9__find_if7functorIS9_EEE10Policy1000ENSB_12zip_iteratorINS8_IJNSD_26transform_input_iterator_tIbNSI_INS8_IJNSB_6detail15normal_iteratorINSB_10device_ptrIiEEEESO_EEEEENSK_22tuple_binary_predicateINS7_4lessIiEEEEEENSB_17counting_iteratorIlNSB_11use_defaultESX_SX_EEEEEEEySF_S9_NS7_10__identityEEEvT0_PT3_T1_NS0_13GridEvenShareIS15_EET2_T4_E12temp_storage+48];
	setp.eq.s16 	%p136, %rs197, 0;
	setp.eq.s16 	%p137, %rs198, 0;
	min.s64 	%rd250, %rd249, %rd248;
	selp.b16 	%rs199, %rs196, 1, %p137;
	selp.b16 	%rs200, %rs198, %rs199, %p136;
	and.b16  	%rs201, %rs200, 255;
	selp.b64 	%rd251, %rd248, %rd250, %p137;
	selp.b64 	%rd252, %rd249, %rd251, %p136;
	ld.shared.u8 	%rs202, [_ZZN3cub18CUB_300001_SM_10006detail6reduce18DeviceReduceKernelINS2_10policy_hubIN4cuda3std3__45tupleIJblEEEyN6thrust24THRUST_300001_SM_1000_NS8cuda_cub9__find_if7functorIS9_EEE10Policy1000ENSB_12zip_iteratorINS8_IJNSD_26transform_input_iterator_tIbNSI_INS8_IJNSB_6detail15normal_iteratorINSB_10device_ptrIiEEEESO_EEEEENSK_22tuple_binary_predicateINS7_4lessIiEEEEEENSB_17counting_iteratorIlNSB_11use_defaultESX_SX_EEEEEEEySF_S9_NS7_10__identityEEEvT0_PT3_T1_NS0_13GridEvenShareIS15_EET2_T4_E12temp_storage+56];
	ld.shared.u64 	%rd253, [_ZZN3cub18CUB_300001_SM_10006detail6reduce18DeviceReduceKernelINS2_10policy_hubIN4cuda3std3__45tupleIJblEEEyN6thrust24THRUST_300001_SM_1000_NS8cuda_cub9__find_if7functorIS9_EEE10Policy1000ENSB_12zip_iteratorINS8_IJNSD_26transform_input_iterator_tIbNSI_INS8_IJNSB_6detail15normal_iteratorINSB_10device_ptrIiEEEESO_EEEEENSK_22tuple_binary_predicateINS7_4lessIiEEEEEENSB_17counting_iteratorIlNSB_11use_defaultESX_SX_EEEEEEEySF_S9_NS7_10__identityEEEvT0_PT3_T1_NS0_13GridEvenShareIS15_EET2_T4_E12temp_storage+64];
	setp.eq.s16 	%p138, %rs201, 0;
	setp.eq.s16 	%p139, %rs202, 0;
	min.s64 	%rd254, %rd253, %rd252;
	selp.b16 	%rs203, %rs200, 1, %p139;
	selp.b16 	%rs204, %rs202, %rs203, %p138;
	and.b16  	%rs205, %rs204, 255;
	selp.b64 	%rd255, %rd252, %rd254, %p139;
	selp.b64 	%rd256, %rd253, %rd255, %p138;
	ld.shared.u8 	%rs206, [_ZZN3cub18CUB_300001_SM_10006detail6reduce18DeviceReduceKernelINS2_10policy_hubIN4cuda3std3__45tupleIJblEEEyN6thrust24THRUST_300001_SM_1000_NS8cuda_cub9__find_if7functorIS9_EEE10Policy1000ENSB_12zip_iteratorINS8_IJNSD_26transform_input_iterator_tIbNSI_INS8_IJNSB_6detail15normal_iteratorINSB_10device_ptrIiEEEESO_EEEEENSK_22tuple_binary_predicateINS7_4lessIiEEEEEENSB_17counting_iteratorIlNSB_11use_defaultESX_SX_EEEEEEEySF_S9_NS7_10__identityEEEvT0_PT3_T1_NS0_13GridEvenShareIS15_EET2_T4_E12temp_storage+72];
	ld.shared.u64 	%rd257, [_ZZN3cub18CUB_300001_SM_10006detail6reduce18DeviceReduceKernelINS2_10policy_hubIN4cuda3std3__45tupleIJblEEEyN6thrust24THRUST_300001_SM_1000_NS8cuda_cub9__find_if7functorIS9_EEE10Policy1000ENSB_12zip_iteratorINS8_IJNSD_26transform_input_iterator_tIbNSI_INS8_IJNSB_6detail15normal_iteratorINSB_10device_ptrIiEEEESO_EEEEENSK_22tuple_binary_predicateINS7_4lessIiEEEEEENSB_17counting_iteratorIlNSB_11use_defaultESX_SX_EEEEEEEySF_S9_NS7_10__identityEEEvT0_PT3_T1_NS0_13GridEvenShareIS15_EET2_T4_E12temp_storage+80];
	setp.eq.s16 	%p140, %rs205, 0;
	setp.eq.s16 	%p141, %rs206, 0;
	min.s64 	%rd258, %rd257, %rd256;
	selp.b16 	%rs207, %rs204, 1, %p141;
	selp.b16 	%rs208, %rs206, %rs207, %p140;
	and.b16  	%rs209, %rs208, 255;
	selp.b64 	%rd259, %rd256, %rd258, %p141;
	selp.b64 	%rd260, %rd257, %rd259, %p140;
	ld.shared.u8 	%rs210, [_ZZN3cub18CUB_300001_SM_10006detail6reduce18DeviceReduceKernelINS2_10policy_hubIN4cuda3std3__45tupleIJblEEEyN6thrust24THRUST_300001_SM_1000_NS8cuda_cub9__find_if7functorIS9_EEE10Policy1000ENSB_12zip_iteratorINS8_IJNSD_26transform_input_iterator_tIbNSI_INS8_IJNSB_6detail15normal_iteratorINSB_10device_ptrIiEEEESO_EEEEENSK_22tuple_binary_predicateINS7_4lessIiEEEEEENSB_17counting_iteratorIlNSB_11use_defaultESX_SX_EEEEEEEySF_S9_NS7_10__identityEEEvT0_PT3_T1_NS0_13GridEvenShareIS15_EET2_T4_E12temp_storage+88];
	ld.shared.u64 	%rd261, [_ZZN3cub18CUB_300001_SM_10006detail6reduce18DeviceReduceKernelINS2_10policy_hubIN4cuda3std3__45tupleIJblEEEyN6thrust24THRUST_300001_SM_1000_NS8cuda_cub9__find_if7functorIS9_EEE10Policy1000ENSB_12zip_iteratorINS8_IJNSD_26transform_input_iterator_tIbNSI_INS8_IJNSB_6detail15normal_iteratorINSB_10device_ptrIiEEEESO_EEEEENSK_22tuple_binary_predicateINS7_4lessIiEEEEEENSB_17counting_iteratorIlNSB_11use_defaultESX_SX_EEEEEEEySF_S9_NS7_10__identityEEEvT0_PT3_T1_NS0_13GridEvenShareIS15_EET2_T4_E12temp_storage+96];
	setp.eq.s16 	%p142, %rs209, 0;
	setp.eq.s16 	%p143, %rs210, 0;
	min.s64 	%rd262, %rd261, %rd260;
	selp.b16 	%rs211, %rs208, 1, %p143;
	selp.b16 	%rs212, %rs210, %rs211, %p142;
	and.b16  	%rs213, %rs212, 255;
	selp.b64 	%rd263, %rd260, %rd262, %p143;
	selp.b64 	%rd264, %rd261, %rd263, %p142;
	ld.shared.u8 	%rs214, [_ZZN3cub18CUB_300001_SM_10006detail6reduce18DeviceReduceKernelINS2_10policy_hubIN4cuda3std3__45tupleIJblEEEyN6thrust24THRUST_300001_SM_1000_NS8cuda_cub9__find_if7functorIS9_EEE10Policy1000ENSB_12zip_iteratorINS8_IJNSD_26transform_input_iterator_tIbNSI_INS8_IJNSB_6detail15normal_iteratorINSB_10device_ptrIiEEEESO_EEEEENSK_22tuple_binary_predicateINS7_4lessIiEEEEEENSB_17counting_iteratorIlNSB_11use_defaultESX_SX_EEEEEEEySF_S9_NS7_10__identityEEEvT0_PT3_T1_NS0_13GridEvenShareIS15_EET2_T4_E12temp_storage+104];
	ld.shared.u64 	%rd265, [_ZZN3cub18CUB_300001_SM_10006detail6reduce18DeviceReduceKernelINS2_10policy_hubIN4cuda3std3__45tupleIJblEEEyN6thrust24THRUST_300001_SM_1000_NS8cuda_cub9__find_if7functorIS9_EEE10Policy1000ENSB_12zip_iteratorINS8_IJNSD_26transform_input_iterator_tIbNSI_INS8_IJNSB_6detail15normal_iteratorINSB_10device_ptrIiEEEESO_EEEEENSK_22tuple_binary_predicateINS7_4lessIiEEEEEENSB_17counting_iteratorIlNSB_11use_defaultESX_SX_EEEEEEEySF_S9_NS7_10__identityEEEvT0_PT3_T1_NS0_13GridEvenShareIS15_EET2_T4_E12temp_storage+112];
	setp.eq.s16 	%p144, %rs213, 0;
	setp.eq.s16 	%p145, %rs214, 0;
	min.s64 	%rd266, %rd265, %rd264;
	selp.b16 	%rs215, %rs212, 1, %p145;
	selp.b16 	%rs216, %rs214, %rs215, %p144;
	and.b16  	%rs217, %rs216, 255;
	selp.b64 	%rd267, %rd264, %rd266, %p145;
	selp.b64 	%rd268, %rd265, %rd267, %p144;
	ld.shared.u8 	%rs218, [_ZZN3cub18CUB_300001_SM_10006detail6reduce18DeviceReduceKernelINS2_10policy_hubIN4cuda3std3__45tupleIJblEEEyN6thrust24THRUST_300001_SM_1000_NS8cuda_cub9__find_if7functorIS9_EEE10Policy1000ENSB_12zip_iteratorINS8_IJNSD_26transform_input_iterator_tIbNSI_INS8_IJNSB_6detail15normal_iteratorINSB_10device_ptrIiEEEESO_EEEEENSK_22tuple_binary_predicateINS7_4lessIiEEEEEENSB_17counting_iteratorIlNSB_11use_defaultESX_SX_EEEEEEEySF_S9_NS7_10__identityEEEvT0_PT3_T1_NS0_13GridEvenShareIS15_EET2_T4_E12temp_storage+120];
	ld.shared.u64 	%rd269, [_ZZN3cub18CUB_300001_SM_10006detail6reduce18DeviceReduceKernelINS2_10policy_hubIN4cuda3std3__45tupleIJblEEEyN6thrust24THRUST_300001_SM_1000_NS8cuda_cub9__find_if7functorIS9_EEE10Policy1000ENSB_12zip_iteratorINS8_IJNSD_26transform_input_iterator_tIbNSI_INS8_IJNSB_6detail15normal_iteratorINSB_10device_ptrIiEEEESO_EEEEENSK_22tuple_binary_predicateINS7_4lessIiEEEEEENSB_17counting_iteratorIlNSB_11use_defaultESX_SX_EEEEEEEySF_S9_NS7_10__identityEEEvT0_PT3_T1_NS0_13GridEvenShareIS15_EET2_T4_E12temp_storage+128];
	setp.eq.s16 	%p146, %rs217, 0;
	setp.eq.s16 	%p147, %rs218, 0;
	min.s64 	%rd270, %rd269, %rd268;
	selp.b16 	%rs219, %rs216, 1, %p147;
	selp.b16 	%rs377, %rs218, %rs219, %p146;
	selp.b64 	%rd271, %rd268, %rd270, %p147;
	selp.b64 	%rd439, %rd269, %rd271, %p146;
$L__BB7_118:
	mov.u32 	%r529, %tid.x;
	setp.ne.s32 	%p324, %r529, 0;
	@%p324 bra 	$L__BB7_120;
	ld.param.u64 	%rd429, [_ZN3cub18CUB_300001_SM_10006detail6reduce18DeviceReduceKernelINS2_10policy_hubIN4cuda3std3__45tupleIJblEEEyN6thrust24THRUST_300001_SM_1000_NS8cuda_cub9__find_if7functorIS9_EEE10Policy1000ENSB_12zip_iteratorINS8_IJNSD_26transform_input_iterator_tIbNSI_INS8_IJNSB_6detail15normal_iteratorINSB_10device_ptrIiEEEESO_EEEEENSK_22tuple_binary_predicateINS7_4lessIiEEEEEENSB_17counting_iteratorIlNSB_11use_defaultESX_SX_EEEEEEEySF_S9_NS7_10__identityEEEvT0_PT3_T1_NS0_13GridEvenShareIS15_EET2_T4__param_1];
	cvta.to.global.u64 	%rd426, %rd429;
	mul.wide.u32 	%rd427, %r2, 16;
	add.s64 	%rd428, %rd426, %rd427;
	st.global.u8 	[%rd428], %rs377;
	st.global.u64 	[%rd428+8], %rd439;
$L__BB7_120:
	ret;

}
	// .globl	_ZN3cub18CUB_300001_SM_10006detail6reduce28DeviceReduceSingleTileKernelINS2_10policy_hubIN4cuda3std3__45tupleIJblEEEyN6thrust24THRUST_300001_SM_1000_NS8cuda_cub9__find_if7functorIS9_EEE10Policy1000EPS9_SI_iSF_S9_S9_NS7_10__identityEEEvT0_T1_T2_T3_T4_T6_
.visible .entry _ZN3cub18CUB_300001_SM_10006detail6reduce28DeviceReduceSingleTileKernelINS2_10policy_hubIN4cuda3std3__45tupleIJblEEEyN6thrust24THRUST_300001_SM_1000_NS8cuda_cub9__find_if7functorIS9_EEE10Policy1000EPS9_SI_iSF_S9_S9_NS7_10__identityEEEvT0_T1_T2_T3_T4_T6_(
	.param .u64 .ptr .align 1 _ZN3cub18CUB_300001_SM_10006detail6reduce28DeviceReduceSingleTileKernelINS2_10policy_hubIN4cuda3std3__45tupleIJblEEEyN6thrust24THRUST_300001_SM_1000_NS8cuda_cub9__find_if7functorIS9_EEE10Policy1000EPS9_SI_iSF_S9_S9_NS7_10__identityEEEvT0_T1_T2_T3_T4_T6__param_0,
	.param .u64 .ptr .align 1 _ZN3cub18CUB_300001_SM_10006detail6reduce28DeviceReduceSingleTileKernelINS2_10policy_hubIN4cuda3std3__45tupleIJblEEEyN6thrust24THRUST_300001_SM_1000_NS8cuda_cub9__find_if7functorIS9_EEE10Policy1000EPS9_SI_iSF_S9_S9_NS7_10__identityEEEvT0_T1_T2_T3_T4_T6__param_1,
	.param .u32 _ZN3cub18CUB_300001_SM_10006detail6reduce28DeviceReduceSingleTileKernelINS2_10policy_hubIN4cuda3std3__45tupleIJblEEEyN6thrust24THRUST_300001_SM_1000_NS8cuda_cub9__find_if7functorIS9_EEE10Policy1000EPS9_SI_iSF_S9_S9_NS7_10__identityEEEvT0_T1_T2_T3_T4_T6__param_2,
	.param .align 1 .b8 _ZN3cub18CUB_300001_SM_10006detail6reduce28DeviceReduceSingleTileKernelINS2_10policy_hubIN4cuda3std3__45tupleIJblEEEyN6thrust24THRUST_300001_SM_1000_NS8cuda_cub9__find_if7functorIS9_EEE10Policy1000EPS9_SI_iSF_S9_S9_NS7_10__identityEEEvT0_T1_T2_T3_T4_T6__param_3[1],
	.param .align 8 .b8 _ZN3cub18CUB_300001_SM_10006detail6reduce28DeviceReduceSingleTileKernelINS2_10policy_hubIN4cuda3std3__45tupleIJblEEEyN6thrust24THRUST_300001_SM_1000_NS8cuda_cub9__find_if7functorIS9_EEE10Policy1000EPS9_SI_iSF_S9_S9_NS7_10__identityEEEvT0_T1_T2_T3_T4_T6__param_4[16],
	.param .align 1 .b8 _ZN3cub18CUB_300001_SM_10006detail6reduce28DeviceReduceSingleTileKernelINS2_10policy_hubIN4cuda3std3__45tupleIJblEEEyN6thrust24THRUST_300001_SM_1000_NS8cuda_cub9__find_if7functorIS9_EEE10Policy1000EPS9_SI_iSF_S9_S9_NS7_10__identityEEEvT0_T1_T2_T3_T4_T6__param_5[1]
)
.maxntid 256
.minnctapersm 1
{
	.reg .pred 	%p<188>;
	.reg .b16 	%rs<340>;
	.reg .b32 	%r<406>;
	.reg .b64 	%rd<359>;
	// demoted variable
	.shared .align 8 .b8 _ZZN3cub18CUB_300001_SM_10006detail6reduce28DeviceReduceSingleTileKernelINS2_10policy_hubIN4cuda3std3__45tupleIJblEEEyN6thrust24THRUST_300001_SM_1000_NS8cuda_cub9__find_if7functorIS9_EEE10Policy1000EPS9_SI_iSF_S9_S9_NS7_10__identityEEEvT0_T1_T2_T3_T4_T6_E12temp_storage[152];
	ld.param.u64 	%rd106, [_ZN3cub18CUB_300001_SM_10006detail6reduce28DeviceReduceSingleTileKernelINS2_10policy_hubIN4cuda3std3__45tupleIJblEEEyN6thrust24THRUST_300001_SM_1000_NS8cuda_cub9__find_if7functorIS9_EEE10Policy1000EPS9_SI_iSF_S9_S9_NS7_10__identityEEEvT0_T1_T2_T3_T4_T6__param_4+8];
	ld.param.u64 	%rd105, [_ZN3cub18CUB_300001_SM_10006detail6reduce28DeviceReduceSingleTileKernelINS2_10policy_hubIN4cuda3std3__45tupleIJblEEEyN6thrust24THRUST_300001_SM_1000_NS8cuda_cub9__find_if7functorIS9_EEE10Policy1000EPS9_SI_iSF_S9_S9_NS7_10__identityEEEvT0_T1_T2_T3_T4_T6__param_0];
	ld.param.u64 	%rd107, [_ZN3cub18CUB_300001_SM_10006detail6reduce28DeviceReduceSingleTileKernelINS2_10policy_hubIN4cuda3std3__45tupleIJblEEEyN6thrust24THRUST_300001_SM_1000_NS8cuda_cub9__find_if7functorIS9_EEE10Policy1000EPS9_SI_iSF_S9_S9_NS7_10__identityEEEvT0_T1_T2_T3_T4_T6__param_1];
	ld.param.u32 	%r38, [_ZN3cub18CUB_300001_SM_10006detail6reduce28DeviceReduceSingleTileKernelINS2_10policy_hubIN4cuda3std3__45tupleIJblEEEyN6thrust24THRUST_300001_SM_1000_NS8cuda_cub9__find_if7functorIS9_EEE10Policy1000EPS9_SI_iSF_S9_S9_NS7_10__identityEEEvT0_T1_T2_T3_T4_T6__param_2];
	ld.param.u8 	%rs82, [_ZN3cub18CUB_300001_SM_10006detail6reduce28DeviceReduceSingleTileKernelINS2_10policy_hubIN4cuda3std3__45tupleIJblEEEyN6thrust24THRUST_300001_SM_1000_NS8cuda_cub9__find_if7functorIS9_EEE10Policy1000EPS9_SI_iSF_S9_S9_NS7_10__identityEEEvT0_T1_T2_T3_T4_T6__param_4];
	cvta.to.global.u64 	%rd1, %rd107;
	setp.ne.s32 	%p1, %r38, 0;
	@%p1 bra 	$L__BB8_3;
	mov.u32 	%r392, %tid.x;
	setp.ne.s32 	%p187, %r392, 0;
	@%p187 bra 	$L__BB8_112;
	st.global.u8 	[%rd1], %rs82;
	st.global.u64 	[%rd1+8], %rd106;
	bra.uni 	$L__BB8_112;
$L__BB8_3:
	setp.gt.s32 	%p2, %r38, 1023;
	@%p2 bra 	$L__BB8_74;
	mov.u32 	%r1, %tid.x;
	setp.ge.s32 	%p77, %r1, %r38;
	mov.b16 	%rs311, 0;
	mov.b64 	%rd329, 0;
	mov.u32 	%r396, %r1;
	@%p77 bra 	$L__BB8_6;
	mul.wide.u32 	%rd234, %r1, 16;
	add.s64 	%rd231, %rd105, %rd234;
	// begin inline asm
	ld.global.nc.u64 %rd230, [%rd231];
	// end inline asm
	add.s64 	%rd233, %rd231, 8;
	// begin inline asm
	ld.global.nc.u64 %rd329, [%rd233];
	// end inline asm
	cvt.u16.u64 	%rs311, %rd230;
	add.s32 	%r396, %r1, 256;
$L__BB8_6:
	setp.ge.s32 	%p78, %r396, %r38;
	@%p78 bra 	$L__BB8_12;
	not.b32 	%r158, %r396;
	add.s32 	%r4, %r38, %r158;
	and.b32  	%r159, %r4, 768;
	setp.eq.s32 	%p79, %r159, 768;
	@%p79 bra 	$L__BB8_10;
	mul.wide.u32 	%rd236, %r396, 16;
	add.s64 	%rd323, %rd105, %rd236;
	shr.u32 	%r160, %r4, 8;
	add.s32 	%r161, %r160, 1;
	and.b32  	%r162, %r161, 3;
	neg.s32 	%r394, %r162;
$L__BB8_9:
	.pragma "nounroll";
	// begin inline asm
	ld.global.nc.u64 %rd237, [%rd323];
	// end inline asm
	add.s64 	%rd240, %rd323, 8;
	// begin inline asm
	ld.global.nc.u64 %rd239, [%rd240];
	// end inline asm
	cvt.u16.u64 	%rs190, %rd237;
	and.b16  	%rs191, %rs190, 255;
	and.b16  	%rs192, %rs311, 255;
	setp.eq.s16 	%p80, %rs192, 0;
	setp.eq.s16 	%p81, %rs191, 0;
	min.s64 	%rd241, %rd239, %rd329;
	selp.b64 	%rd242, %rd329, %rd241, %p81;
	selp.b64 	%rd329, %rd239, %rd242, %p80;
	selp.b16 	%rs193, %rs311, 1, %p81;
	selp.b16 	%rs311, %rs190, %rs193, %p80;
	add.s32 	%r396, %r396, 256;
	add.s64 	%rd323, %rd323, 4096;
	add.s32 	%r394, %r394, 1;
	setp.ne.s32 	%p82, %r394, 0;
	@%p82 bra 	$L__BB8_9;
$L__BB8_10:
	setp.lt.u32 	%p83, %r4, 768;
	@%p83 bra 	$L__BB8_12;
$L__BB8_11:
	mul.wide.s32 	%rd259, %r396, 16;
	add.s64 	%rd244, %rd105, %rd259;
	// begin inline asm
	ld.global.nc.u64 %rd243, [%rd244];
	// end inline asm
	add.s64 	%rd246, %rd244, 8;
	// begin inline asm
	ld.global.nc.u64 %rd245, [%rd246];
	// end inline asm
	cvt.u16.u64 	%rs194, %rd243;
	and.b16  	%rs195, %rs194, 255;
	and.b16  	%rs196, %rs311, 255;
	setp.eq.s16 	%p84, %rs196, 0;
	setp.eq.s16 	%p85, %rs195, 0;
	min.s64 	%rd260, %rd245, %rd329;
	selp.b64 	%rd261, %rd329, %rd260, %p85;
	selp.b64 	%rd262, %rd245, %rd261, %p84;
	selp.b16 	%rs197, %rs311, 1, %p85;
	selp.b16 	%rs198, %rs194, %rs197, %p84;
	and.b16  	%rs199, %rs198, 255;
	add.s64 	%rd248, %rd244, 4096;
	// begin inline asm
	ld.global.nc.u64 %rd247, [%rd248];
	// end inline asm
	add.s64 	%rd250, %rd244, 4104;
	// begin inline asm
	ld.global.nc.u64 %rd249, [%rd250];
	// end inline asm
	cvt.u16.u64 	%rs200, %rd247;
	and.b16  	%rs201, %rs200, 255;
	setp.eq.s16 	%p86, %rs199, 0;
	setp.eq.s16 	%p87, %rs201, 0;
	min.s64 	%rd263, %rd249, %rd262;
	selp.b64 	%rd264, %rd262, %rd263, %p87;
	selp.b64 	%rd265, %rd249, %rd264, %p86;
	selp.b16 	%rs202, %rs198, 1, %p87;
	selp.b16 	%rs203, %rs200, %rs202, %p86;
	and.b16  	%rs204, %rs203, 255;
	add.s64 	%rd252, %rd244, 8192;
	// begin inline asm
	ld.global.nc.u64 %rd251, [%rd252];
	// end inline asm
	add.s64 	%rd254, %rd244, 8200;
	// begin inline asm
	ld.global.nc.u64 %rd253, [%rd254];
	// end inline asm
	cvt.u16.u64 	%rs205, %rd251;
	and.b16  	%rs206, %rs205, 255;
	setp.eq.s16 	%p88, %rs204, 0;
	setp.eq.s16 	%p89, %rs206, 0;
	min.s64 	%rd266, %rd253, %rd265;
	selp.b64 	%rd267, %rd265, %rd266, %p89;
	selp.b64 	%rd268, %rd253, %rd267, %p88;
	selp.b16 	%rs207, %rs203, 1, %p89;
	selp.b16 	%rs208, %rs205, %rs207, %p88;
	and.b16  	%rs209, %rs208, 255;
	add.s64 	%rd256, %rd244, 12288;
	// begin inline asm
	ld.global.nc.u64 %rd255, [%rd256];
	// end inline asm
	add.s64 	%rd258, %rd244, 12296;
	// begin inline asm
	ld.global.nc.u64 %rd257, [%rd258];
	// end inline asm
	cvt.u16.u64 	%rs210, %rd255;
	and.b16  	%rs211, %rs210, 255;
	setp.eq.s16 	%p90, %rs209, 0;
	setp.eq.s16 	%p91, %rs211, 0;
	min.s64 	%rd269, %rd257, %rd268;
	selp.b64 	%rd270, %rd268, %rd269, %p91;
	selp.b64 	%rd329, %rd257, %rd270, %p90;
	selp.b16 	%rs212, %rs208, 1, %p91;
	selp.b16 	%rs311, %rs210, %rs212, %p90;
	add.s32 	%r396, %r396, 1024;
	setp.lt.s32 	%p92, %r396, %r38;
	@%p92 bra 	$L__BB8_11;
$L__BB8_12:
	setp.lt.s32 	%p93, %r38, 256;
	@%p93 bra 	$L__BB8_37;
	// begin inline asm
	mov.u32 %r281, %laneid;
	// end inline asm
	cvt.u32.u16 	%r302, %rs311;
	and.b32  	%r283, %r302, 255;
	mov.b32 	%r299, 1;
	mov.b32 	%r300, 31;
	mov.b32 	%r301, -1;
	// begin inline asm
	shfl.sync.down.b32 %r282, %r283, %r299, %r300, %r301;
	// end inline asm
	// begin inline asm
	shfl.sync.down.b32 %r287, %r288, %r299, %r300, %r301;
	// end inline asm
	mov.b64 	{%r293, %r298}, %rd329;
	// begin inline asm
	shfl.sync.down.b32 %r292, %r293, %r299, %r300, %r301;
	// end inline asm
	// begin inline asm
	shfl.sync.down.b32 %r297, %r298, %r299, %r300, %r301;
	// end inline asm
	mov.b64 	%rd14, {%r292, %r297};
	cvt.u16.u32 	%rs10, %r282;
	setp.gt.s32 	%p143, %r281, 30;
	@%p143 bra 	$L__BB8_17;
	and.b16  	%rs254, %rs311, 255;
	setp.eq.s16 	%p144, %rs254, 0;
	and.b16  	%rs255, %rs10, 255;
	setp.eq.s16 	%p145, %rs255, 0;
	or.pred  	%p146, %p144, %p145;
	@%p146 bra 	$L__BB8_16;
	min.s64 	%rd329, %rd14, %rd329;
	mov.b16 	%rs311, 1;
	bra.uni 	$L__BB8_17;
$L__BB8_16:
	setp.eq.s16 	%p147, %rs254, 0;
	selp.b64 	%rd329, %rd14, %rd329, %p147;
	selp.b16 	%rs311, %rs10, %rs311, %p147;
$L__BB8_17:
	cvt.u32.u16 	%r323, %rs311;
	and.b32  	%r304, %r323, 255;
	mov.b32 	%r320, 2;
	mov.b32 	%r321, 31;
	mov.b32 	%r322, -1;
	// begin inline asm
	shfl.sync.down.b32 %r303, %r304, %r320, %r321, %r322;
	// end inline asm
	// begin inline asm
	shfl.sync.down.b32 %r308, %r309, %r320, %r321, %r322;
	// end inline asm
	mov.b64 	{%r314, %r319}, %rd329;
	// begin inline asm
	shfl.sync.down.b32 %r313, %r314, %r320, %r321, %r322;
	// end inline asm
	// begin inline asm
	shfl.sync.down.b32 %r318, %r319, %r320, %r321, %r322;
	// end inline asm
	mov.b64 	%rd18, {%r313, %r318};
	cvt.u16.u32 	%rs13, %r303;
	setp.gt.s32 	%p148, %r281, 29;
	@%p148 bra 	$L__BB8_21;
	and.b16  	%rs258, %rs311, 255;
	setp.eq.s16 	%p149, %rs258, 0;
	and.b16  	%rs259, %rs13, 255;
	setp.eq.s16 	%p150, %rs259, 0;
	or.pred  	%p151, %p149, %p150;
	@%p151 bra 	$L__BB8_20;
	min.s64 	%rd329, %rd18, %rd329;
	mov.b16 	%rs311, 1;
	bra.uni 	$L__BB8_21;
$L__BB8_20:
	setp.eq.s16 	%p152, %rs258, 0;
	selp.b64 	%rd329, %rd18, %rd329, %p152;
	selp.b16 	%rs311, %rs13, %rs311, %p152;
$L__BB8_21:
	cvt.u32.u16 	%r344, %rs311;
	and.b32  	%r325, %r344, 255;
	mov.b32 	%r341, 4;
	mov.b32 	%r342, 31;
	mov.b32 	%r343, -1;
	// begin inline asm
	shfl.sync.down.b32 %r324, %r325, %r341, %r342, %r343;
	// end inline asm
	// begin inline asm
	shfl.sync.down.b32 %r329, %r330, %r341, %r342, %r343;
	// end inline asm
	mov.b64 	{%r335, %r340}, %rd329;
	// begin inline asm
	shfl.sync.down.b32 %r334, %r335, %r341, %r342, %r343;
	// end inline asm
	// begin inline asm
	shfl.sync.down.b32 %r339, %r340, %r341, %r342, %r343;
	// end inline asm
	mov.b64 	%rd22, {%r334, %r339};
	cvt.u16.u32 	%rs16, %r324;
	setp.gt.s32 	%p153, %r281, 27;
	@%p153 bra 	$L__BB8_25;
	and.b16  	%rs262, %rs311, 255;
	setp.eq.s16 	%p154, %rs262, 0;
	and.b16  	%rs263, %rs16, 255;
	setp.eq.s16 	%p155, %rs263, 0;
	or.pred  	%p156, %p154, %p155;
	@%p156 bra 	$L__BB8_24;
	min.s64 	%rd329, %rd22, %rd329;
	mov.b16 	%rs311, 1;
	bra.uni 	$L__BB8_25;
$L__BB8_24:
	setp.eq.s16 	%p157, %rs262, 0;
	selp.b64 	%rd329, %rd22, %rd329, %p157;
	selp.b16 	%rs311, %rs16, %rs311, %p157;
$L__BB8_25:
	cvt.u32.u16 	%r365, %rs311;
	and.b32  	%r346, %r365, 255;
	mov.b32 	%r362, 8;
	mov.b32 	%r363, 31;
	mov.b32 	%r364, -1;
	// begin inline asm
	shfl.sync.down.b32 %r345, %r346, %r362, %r363, %r364;
	// end inline asm
	// begin inline asm
	shfl.sync.down.b32 %r350, %r351, %r362, %r363, %r364;
	// end inline asm
	mov.b64 	{%r356, %r361}, %rd329;
	// begin inline asm
	shfl.sync.down.b32 %r355, %r356, %r362, %r363, %r364;
	// end inline asm
	// begin inline asm
	shfl.sync.down.b32 %r360, %r361, %r362, %r363, %r364;
	// end inline asm
	mov.b64 	%rd26, {%r355, %r360};
	cvt.u16.u32 	%rs19, %r345;
	setp.gt.s32 	%p158, %r281, 23;
	@%p158 bra 	$L__BB8_29;
	and.b16  	%rs266, %rs311, 255;
	setp.eq.s16 	%p159, %rs266, 0;
	and.b16  	%rs267, %rs19, 255;
	setp.eq.s16 	%p160, %rs267, 0;
	or.pred  	%p161, %p159, %p160;
	@%p161 bra 	$L__BB8_28;
	min.s64 	%rd329, %rd26, %rd329;
	mov.b16 	%rs311, 1;
	bra.uni 	$L__BB8_29;
$L__BB8_28:
	setp.eq.s16 	%p162, %rs266, 0;
	selp.b64 	%rd329, %rd26, %rd329, %p162;
	selp.b16 	%rs311, %rs19, %rs311, %p162;
$L__BB8_29:
	cvt.u32.u16 	%r386, %rs311;
	and.b32  	%r367, %r386, 255;
	mov.b32 	%r383, 16;
	mov.b32 	%r384, 31;
	mov.b32 	%r385, -1;
	// begin inline asm
	shfl.sync.down.b32 %r366, %r367, %r383, %r384, %r385;
	// end inline asm
	// begin inline asm
	shfl.sync.down.b32 %r371, %r372, %r383, %r384, %r385;
	// end inline asm
	mov.b64 	{%r377, %r382}, %rd329;
	// begin inline asm
	shfl.sync.down.b32 %r376, %r377, %r383, %r384, %r385;
	// end inline asm
	// begin inline asm
	shfl.sync.down.b32 %r381, %r382, %r383, %r384, %r385;
	// end inline asm
	mov.b64 	%rd30, {%r376, %r381};
	cvt.u16.u32 	%rs22, %r366;
	setp.gt.s32 	%p163, %r281, 15;
	@%p163 bra 	$L__BB8_33;
	and.b16  	%rs270, %rs311, 255;
	setp.eq.s16 	%p164, %rs270, 0;
	and.b16  	%rs271, %rs22, 255;
	setp.eq.s16 	%p165, %rs271, 0;
	or.pred  	%p166, %p164, %p165;
	@%p166 bra 	$L__BB8_32;
	min.s64 	%rd329, %rd30, %rd329;
	mov.b16 	%rs311, 1;
	bra.uni 	$L__BB8_33;
$L__BB8_32:
	setp.eq.s16 	%p167, %rs270, 0;
	selp.b64 	%rd329, %rd30, %rd329, %p167;
	selp.b16 	%rs311, %rs22, %rs311, %p167;
$L__BB8_33:
	setp.ne.s32 	%p168, %r281, 0;
	@%p168 bra 	$L__BB8_35;
	shr.u32 	%r387, %r1, 1;
	and.b32  	%r388, %r387, 496;
	mov.u32 	%r389, _ZZN3cub18CUB_300001_SM_10006detail6reduce28DeviceReduceSingleTileKernelINS2_10policy_hubIN4cuda3std3__45tupleIJblEEEyN6thrust24THRUST_300001_SM_1000_NS8cuda_cub9__find_if7functorIS9_EEE10Policy1000EPS9_SI_iSF_S9_S9_NS7_10__identityEEEvT0_T1_T2_T3_T4_T6_E12temp_storage;
	add.s32 	%r390, %r389, %r388;
	st.shared.u8 	[%r390+8], %rs311;
	st.shared.u64 	[%r390+16], %rd329;
$L__BB8_35:
	bar.sync 	0;
	setp.ne.s32 	%p169, %r1, 0;
	@%p169 bra 	$L__BB8_110;
	ld.shared.u8 	%rs274, [_ZZN3cub18CUB_300001_SM_10006detail6reduce28DeviceReduceSingleTileKernelINS2_10policy_hubIN4cuda3std3__45tupleIJblEEEyN6thrust24THRUST_300001_SM_1000_NS8cuda_cub9__find_if7functorIS9_EEE10Policy1000EPS9_SI_iSF_S9_S9_NS7_10__identityEEEvT0_T1_T2_T3_T4_T6_E12temp_storage+24];
	ld.shared.u64 	%rd292, [_ZZN3cub18CUB_300001_SM_10006detail6reduce28DeviceReduceSingleTileKernelINS2_10policy_hubIN4cuda3std3__45tupleIJblEEEyN6thrust24THRUST_300001_SM_1000_NS8cuda_cub9__find_if7functorIS9_EEE10Policy1000EPS9_SI_iSF_S9_S9_NS7_10__identityEEEvT0_T1_T2_T3_T4_T6_E12temp_storage+32];
	and.b16  	%rs275, %rs311, 255;
	setp.eq.s16 	%p170, %rs275, 0;
	setp.eq.s16 	%p171, %rs274, 0;
	min.s64 	%rd293, %rd292, %rd329;
	selp.b64 	%rd294, %rd329, %rd293, %p171;
	selp.b64 	%rd295, %rd292, %rd294, %p170;
	selp.b16 	%rs276, %rs311, 1, %p171;
	selp.b16 	%rs277, %rs274, %rs276, %p170;
	and.b16  	%rs278, %rs277, 255;
	ld.shared.u8 	%rs279, [_ZZN3cub18CUB_300001_SM_10006detail6reduce28DeviceReduceSingleTileKernelINS2_10policy_hubIN4cuda3std3__45tupleIJblEEEyN6thrust24THRUST_300001_SM_1000_NS8cuda_cub9__find_if7functorIS9_EEE10Policy1000EPS9_SI_iSF_S9_S9_NS7_10__identityEEEvT0_T1_T2_T3_T4_T6_E12temp_storage+40];
	ld.shared.u64 	%rd296, [_ZZN3cub18CUB_300001_SM_10006detail6reduce28DeviceReduceSingleTileKernelINS2_10policy_hubIN4cuda3std3__45tupleIJblEEEyN6thrust24THRUST_300001_SM_1000_NS8cuda_cub9__find_if7functorIS9_EEE10Policy1000EPS9_SI_iSF_S9_S9_NS7_10__identityEEEvT0_T1_T2_T3_T4_T6_E12temp_storage+48];
	setp.eq.s16 	%p172, %rs278, 0;
	setp.eq.s16 	%p173, %rs279, 0;
	min.s64 	%rd297, %rd296, %rd295;
	selp.b64 	%rd298, %rd295, %rd297, %p173;
	selp.b64 	%rd299, %rd296, %rd298, %p172;
	selp.b16 	%rs280, %rs277, 1, %p173;
	selp.b16 	%rs281, %rs279, %rs280, %p172;
	and.b16  	%rs282, %rs281, 255;
	ld.shared.u8 	%rs283, [_ZZN3cub18CUB_300001_SM_10006detail6reduce28DeviceReduceSingleTileKernelINS2_10policy_hubIN4cuda3std3__45tupleIJblEEEyN6thrust24THRUST_300001_SM_1000_NS8cuda_cub9__find_if7functorIS9_EEE10Policy1000EPS9_SI_iSF_S9_S9_NS7_10__identityEEEvT0_T1_T2_T3_T4_T6_E12temp_storage+56];
	ld.shared.u64 	%rd300, [_ZZN3cub18CUB_300001_SM_10006detail6reduce28DeviceReduceSingleTileKernelINS2_10policy_hubIN4cuda3std3__45tupleIJblEEEyN6thrust24THRUST_300001_SM_1000_NS8cuda_cub9__find_if7functorIS9_EEE10Policy1000EPS9_SI_iSF_S9_S9_NS7_10__identityEEEvT0_T1_T2_T3_T4_T6_E12temp_storage+64];
	setp.eq.s16 	%p174, %rs282, 0;
	setp.eq.s16 	%p175, %rs283, 0;
	min.s64 	%rd301, %rd300, %rd299;
	selp.b16 	%rs284, %rs281, 1, %p175;
	selp.b16 	%rs285, %rs283, %rs284, %p174;
	and.b16  	%rs286, %rs285, 255;
	selp.b64 	%rd302, %rd299, %rd301, %p175;
	selp.b64 	%rd303, %rd300, %rd302, %p174;
	ld.shared.u8 	%rs287, [_ZZN3cub18CUB_300001_SM_10006detail6reduce28DeviceReduceSingleTileKernelINS2_10policy_hubIN4cuda3std3__45tupleIJblEEEyN6thrust24THRUST_300001_SM_1000_NS8cuda_cub9__find_if7functorIS9_EEE10Policy1000EPS9_SI_iSF_S9_S9_NS7_10__identityEEEvT0_T1_T2_T3_T4_T6_E12temp_storage+72];
	ld.shared.u64 	%rd304, [_ZZN3cub18CUB_300001_SM_10006detail6reduce28DeviceReduceSingleTileKernelINS2_10policy_hubIN4cuda3std3__45tupleIJblEEEyN6thrust24THRUST_300001_SM_1000_NS8cuda_cub9__find_if7functorIS9_EEE10Policy1000EPS9_SI_iSF_S9_S9_NS7_10__identityEEEvT0_T1_T2_T3_T4_T6_E12temp_storage+80];
	setp.eq.s16 	%p176, %rs286, 0;
	setp.eq.s16 	%p177, %rs287, 0;
	min.s64 	%rd305, %rd304, %rd303;
	selp.b16 	%rs288, %rs285, 1, %p177;
	selp.b16 	%rs289, %rs287, %rs288, %p176;
	and.b16  	%rs290, %rs289, 255;
	selp.b64 	%rd306, %rd303, %rd305, %p177;
	selp.b64 	%rd307, %rd304, %rd306, %p176;
	ld.shared.u8 	%rs291, [_ZZN3cub18CUB_300001_SM_10006detail6reduce28DeviceReduceSingleTileKernelINS2_10policy_hubIN4cuda3std3__45tupleIJblEEEyN6thrust24THRUST_300001_SM_1000_NS8cuda_cub9__find_if7functorIS9_EEE10Policy1000EPS9_SI_iSF_S9_S9_NS7_10__identityEEEvT0_T1_T2_T3_T4_T6_E12temp_storage+88];
	ld.shared.u64 	%rd308, [_ZZN3cub18CUB_300001_SM_10006detail6reduce28DeviceReduceSingleTileKernelINS2_10policy_hubIN4cuda3std3__45tupleIJblEEEyN6thrust24THRUST_300001_SM_1000_NS8cuda_cub9__find_if7functorIS9_EEE10Policy1000EPS9_SI_iSF_S9_S9_NS7_10__identityEEEvT0_T1_T2_T3_T4_T6_E12temp_storage+96];
	setp.eq.s16 	%p178, %rs290, 0;
	setp.eq.s16 	%p179, %rs291, 0;
	min.s64 	%rd309, %rd308, %rd307;
	selp.b16 	%rs292, %rs289, 1, %p179;
	selp.b16 	%rs293, %rs291, %rs292, %p178;
	and.b16  	%rs294, %rs293, 255;
	selp.b64 	%rd310, %rd307, %rd309, %p179;
	selp.b64 	%rd311, %rd308, %rd310, %p178;
	ld.shared.u8 	%rs295, [_ZZN3cub18CUB_300001_SM_10006detail6reduce28DeviceReduceSingleTileKernelINS2_10policy_hubIN4cuda3std3__45tupleIJblEEEyN6thrust24THRUST_300001_SM_1000_NS8cuda_cub9__find_if7functorIS9_EEE10Policy1000EPS9_SI_iSF_S9_S9_NS7_10__identityEEEvT0_T1_T2_T3_T4_T6_E12temp_storage+104];
	ld.shared.u64 	%rd312, [_ZZN3cub18CUB_300001_SM_10006detail6reduce28DeviceReduceSingleTileKernelINS2_10policy_hubIN4cuda3std3__45tupleIJblEEEyN6thrust24THRUST_300001_SM_1000_NS8cuda_cub9__find_if7functorIS9_EEE10Policy1000EPS9_SI_iSF_S9_S9_NS7_10__identityEEEvT0_T1_T2_T3_T4_T6_E12temp_storage+112];
	setp.eq.s16 	%p180, %rs294, 0;
	setp.eq.s16 	%p181, %rs295, 0;
	min.s64 	%rd313, %rd312, %rd311;
	selp.b16 	%rs296, %rs293, 1, %p181;
	selp.b16 	%rs297, %rs295, %rs296, %p180;
	and.b16  	%rs298, %rs297, 255;
	selp.b64 	%rd314, %rd311, %rd313, %p181;
	selp.b64 	%rd315, %rd312, %rd314, %p180;
	ld.shared.u8 	%rs299, [_ZZN3cub18CUB_300001_SM_10006detail6reduce28DeviceReduceSingleTileKernelINS2_10policy_hubIN4cuda3std3__45tupleIJblEEEyN6thrust24THRUST_300001_SM_1000_NS8cuda_cub9__find_if7functorIS9_EEE10Policy1000EPS9_SI_iSF_S9_S9_NS7_10__identityEEEvT0_T1_T2_T3_T4_T6_E12temp_storage+120];
	ld.shared.u64 	%rd316, [_ZZN3cub18CUB_300001_SM_10006detail6reduce28DeviceReduceSingleTileKernelINS2_10policy_hubIN4cuda3std3__45tupleIJblEEEyN6thrust24THRUST_300001_SM_1000_NS8cuda_cub9__find_if7functorIS9_EEE10Policy1000EPS9_SI_iSF_S9_S9_NS7_10__identityEEEvT0_T1_T2_T3_T4_T6_E12temp_storage+128];
	setp.eq.s16 	%p182, %rs298, 0;
	setp.eq.s16 	%p183, %rs299, 0;
	min.s64 	%rd317, %rd316, %rd315;
	selp.b16 	%rs300, %rs297, 1, %p183;
	selp.b16 	%rs311, %rs299, %rs300, %p182;
	selp.b64 	%rd318, %rd315, %rd317, %p183;
	selp.b64 	%rd329, %rd316, %rd318, %p182;
	bra.uni 	$L__BB8_110;
$L__BB8_37:
	// begin inline asm
	mov.u32 %r163, %laneid;
	// end inline asm
	and.b32  	%r184, %r1, 992;
	add.s32 	%r185, %r184, 32;
	setp.gt.s32 	%p94, %r185, %r38;
	not.b32 	%r186, %r184;
	add.s32 	%r187, %r38, %r186;
	selp.b32 	%r182, %r187, 31, %p94;
	cvt.u32.u16 	%r188, %rs311;
	and.b32  	%r165, %r188, 255;
	mov.b32 	%r181, 1;
	mov.b32 	%r183, -1;
	// begin inline asm
	shfl.sync.down.b32 %r164, %r165, %r181, %r182, %r183;
	// end inline asm
	// begin inline asm
	shfl.sync.down.b32 %r169, %r170, %r181, %r182, %r183;
	// end inline asm
	mov.b64 	{%r175, %r180}, %rd329;
	// begin inline asm
	shfl.sync.down.b32 %r174, %r175, %r181, %r182, %r183;
	// end inline asm
	// begin inline asm
	shfl.sync.down.b32 %r179, %r180, %r181, %r182, %r183;
	// end inline asm
	mov.b64 	%rd35, {%r174, %r179};
	cvt.u16.u32 	%rs26, %r164;
	setp.ge.s32 	%p95, %r163, %r182;
	@%p95 bra 	$L__BB8_41;
	and.b16  	%rs213, %rs311, 255;
	setp.eq.s16 	%p96, %rs213, 0;
	and.b16  	%rs214, %rs26, 255;
	setp.eq.s16 	%p97, %rs214, 0;
	or.pred  	%p98, %p96, %p97;
	@%p98 bra 	$L__BB8_40;
	min.s64 	%rd329, %rd35, %rd329;
	mov.b16 	%rs311, 1;
	bra.uni 	$L__BB8_41;
$L__BB8_40:
	setp.eq.s16 	%p99, %rs213, 0;
	selp.b16 	%rs311, %rs26, %rs311, %p99;
	selp.b64 	%rd329, %rd35, %rd329, %p99;
$L__BB8_41:
	cvt.u32.u16 	%r209, %rs311;
	and.b32  	%r190, %r209, 255;
	mov.b32 	%r206, 2;
	mov.b32 	%r208, -1;
	// begin inline asm
	shfl.sync.down.b32 %r189, %r190, %r206, %r182, %r208;
	// end inline asm
	// begin inline asm
	shfl.sync.down.b32 %r194, %r195, %r206, %r182, %r208;
	// end inline asm
	mov.b64 	{%r200, %r205}, %rd329;
	// begin inline asm
	shfl.sync.down.b32 %r199, %r200, %r206, %r182, %r208;
	// end inline asm
	// begin inline asm
	shfl.sync.down.b32 %r204, %r205, %r206, %r182, %r208;
	// end inline asm
	mov.b64 	%rd39, {%r199, %r204};
	cvt.u16.u32 	%rs29, %r189;
	add.s32 	%r210, %r163, 2;
	setp.gt.s32 	%p100, %r210, %r182;
	@%p100 bra 	$L__BB8_45;
	and.b16  	%rs217, %rs311, 255;
	setp.eq.s16 	%p101, %rs217, 0;
	and.b16  	%rs218, %rs29, 255;
	setp.eq.s16 	%p102, %rs218, 0;
	or.pred  	%p103, %p101, %p102;
	@%p103 bra 	$L__BB8_44;
	min.s64 	%rd329, %rd39, %rd329;
	mov.b16 	%rs311, 1;
	bra.uni 	$L__BB8_45;
$L__BB8_44:
	setp.eq.s16 	%p104, %rs217, 0;
	selp.b16 	%rs311, %rs29, %rs311, %p104;
	selp.b64 	%rd329, %rd39, %rd329, %p104;
$L__BB8_45:
	cvt.u32.u16 	%r231, %rs311;
	and.b32  	%r212, %r231, 255;
	mov.b32 	%r228, 4;
	mov.b32 	%r230, -1;
	// begin inline asm
	shfl.sync.down.b32 %r211, %r212, %r228, %r182, %r230;
	// end inline asm
	// begin inline asm
	shfl.sync.down.b32 %r216, %r217, %r228, %r182, %r230;
	// end inline asm
	mov.b64 	{%r222, %r227}, %rd329;
	// begin inline asm
	shfl.sync.down.b32 %r221, %r222, %r228, %r182, %r230;
	// end inline asm
	// begin inline asm
	shfl.sync.down.b32 %r226, %r227, %r228, %r182, %r230;
	// end inline asm
	mov.b64 	%rd43, {%r221, %r226};
	cvt.u16.u32 	%rs32, %r211;
	add.s32 	%r232, %r163, 4;
	setp.gt.s32 	%p105, %r232, %r182;
	@%p105 bra 	$L__BB8_49;
	and.b16  	%rs221, %rs311, 255;
	setp.eq.s16 	%p106, %rs221, 0;
	and.b16  	%rs222, %rs32, 255;
	setp.eq.s16 	%p107, %rs222, 0;
	or.pred  	%p108, %p106, %p107;
	@%p108 bra 	$L__BB8_48;
	min.s64 	%rd329, %rd43, %rd329;
	mov.b16 	%rs311, 1;
	bra.uni 	$L__BB8_49;
$L__BB8_48:
	setp.eq.s16 	%p109, %rs221, 0;
	selp.b16 	%rs311, %rs32, %rs311, %p109;
	selp.b64 	%rd329, %rd43, %rd329, %p109;
$L__BB8_49:
	cvt.u32.u16 	%r253, %rs311;
	and.b32  	%r234, %r253, 255;
	mov.b32 	%r250, 8;
	mov.b32 	%r252, -1;
	// begin inline asm
	shfl.sync.down.b32 %r233, %r234, %r250, %r182, %r252;
	// end inline asm
	// begin inline asm
	shfl.sync.down.b32 %r238, %r239, %r250, %r182, %r252;
	// end inline asm
	mov.b64 	{%r244, %r249}, %rd329;
	// begin inline asm
	shfl.sync.down.b32 %r243, %r244, %r250, %r182, %r252;
	// end inline asm
	// begin inline asm
	shfl.sync.down.b32 %r248, %r249, %r250, %r182, %r252;
	// end inline asm
	mov.b64 	%rd47, {%r243, %r248};
	cvt.u16.u32 	%rs35, %r233;
	add.s32 	%r254, %r163, 8;
	setp.gt.s32 	%p110, %r254, %r182;
	@%p110 bra 	$L__BB8_53;
	and.b16  	%rs225, %rs311, 255;
	setp.eq.s16 	%p111, %rs225, 0;
	and.b16  	%rs226, %rs35, 255;
	setp.eq.s16 	%p112, %rs226, 0;
	or.pred  	%p113, %p111, %p112;
	@%p113 bra 	$L__BB8_52;
	min.s64 	%rd329, %rd47, %rd329;
	mov.b16 	%rs311, 1;
	bra.uni 	$L__BB8_53;
$L__BB8_52:
	setp.eq.s16 	%p114, %rs225, 0;
	selp.b16 	%rs311, %rs35, %rs311, %p114;
	selp.b64 	%rd329, %rd47, %rd329, %p114;
$L__BB8_53:
	cvt.u32.u16 	%r275, %rs311;
	and.b32  	%r256, %r275, 255;
	mov.b32 	%r272, 16;
	mov.b32 	%r274, -1;
	// begin inline asm
	shfl.sync.down.b32 %r255, %r256, %r272, %r182, %r274;
	// end inline asm
	// begin inline asm
	shfl.sync.down.b32 %r260, %r261, %r272, %r182, %r274;
	// end inline asm
	mov.b64 	{%r266, %r271}, %rd329;
	// begin inline asm
	shfl.sync.down.b32 %r265, %r266, %r272, %r182, %r274;
	// end inline asm
	// begin inline asm
	shfl.sync.down.b32 %r270, %r271, %r272, %r182, %r274;
	// end inline asm
	mov.b64 	%rd51, {%r265, %r270};
	cvt.u16.u32 	%rs38, %r255;
	add.s32 	%r276, %r163, 16;
	setp.gt.s32 	%p115, %r276, %r182;
	@%p115 bra 	$L__BB8_57;
	and.b16  	%rs229, %rs311, 255;
	setp.eq.s16 	%p116, %rs229, 0;
	and.b16  	%rs230, %rs38, 255;
	setp.eq.s16 	%p117, %rs230, 0;
	or.pred  	%p118, %p116, %p117;
	@%p118 bra 	$L__BB8_56;
	min.s64 	%rd329, %rd51, %rd329;
	mov.b16 	%rs311, 1;
	bra.uni 	$L__BB8_57;
$L__BB8_56:
	setp.eq.s16 	%p119, %rs229, 0;
	selp.b16 	%rs311, %rs38, %rs311, %p119;
	selp.b64 	%rd329, %rd51, %rd329, %p119;
$L__BB8_57:
	setp.ne.s32 	%p120, %r163, 0;
	@%p120 bra 	$L__BB8_59;
	shr.u32 	%r277, %r1, 1;
	and.b32  	%r278, %r277, 496;
	mov.u32 	%r279, _ZZN3cub18CUB_300001_SM_10006detail6reduce28DeviceReduceSingleTileKernelINS2_10policy_hubIN4cuda3std3__45tupleIJblEEEyN6thrust24THRUST_300001_SM_1000_NS8cuda_cub9__find_if7functorIS9_EEE10Policy1000EPS9_SI_iSF_S9_S9_NS7_10__identityEEEvT0_T1_T2_T3_T4_T6_E12temp_storage;
	add.s32 	%r280, %r279, %r278;
	st.shared.u8 	[%r280+8], %rs311;
	st.shared.u64 	[%r280+16], %rd329;
$L__BB8_59:
	bar.sync 	0;
	setp.ne.s32 	%p121, %r1, 0;
	@%p121 bra 	$L__BB8_110;
	setp.lt.s32 	%p122, %r38, 33;
	@%p122 bra 	$L__BB8_62;
	ld.shared.u8 	%rs233, [_ZZN3cub18CUB_300001_SM_10006detail6reduce28DeviceReduceSingleTileKernelINS2_10policy_hubIN4cuda3std3__45tupleIJblEEEyN6thrust24THRUST_300001_SM_1000_NS8cuda_cub9__find_if7functorIS9_EEE10Policy1000EPS9_SI_iSF_S9_S9_NS7_10__identityEEEvT0_T1_T2_T3_T4_T6_E12temp_storage+24];
	ld.shared.u64 	%rd271, [_ZZN3cub18CUB_300001_SM_10006detail6reduce28DeviceReduceSingleTileKernelINS2_10policy_hubIN4cuda3std3__45tupleIJblEEEyN6thrust24THRUST_300001_SM_1000_NS8cuda_cub9__find_if7functorIS9_EEE10Policy1000EPS9_SI_iSF_S9_S9_NS7_10__identityEEEvT0_T1_T2_T3_T4_T6_E12temp_storage+32];
	and.b16  	%rs234, %rs311, 255;
	setp.eq.s16 	%p123, %rs234, 0;
	setp.eq.s16 	%p124, %rs233, 0;
	min.s64 	%rd272, %rd271, %rd329;
	selp.b16 	%rs235, %rs311, 1, %p124;
	selp.b16 	%rs311, %rs233, %rs235, %p123;
	selp.b64 	%rd273, %rd329, %rd272, %p124;
	selp.b64 	%rd329, %rd271, %rd273, %p123;
$L__BB8_62:
	setp.lt.s32 	%p125, %r38, 65;
	@%p125 bra 	$L__BB8_64;
	ld.shared.u8 	%rs236, [_ZZN3cub18CUB_300001_SM_10006detail6reduce28DeviceReduceSingleTileKernelINS2_10policy_hubIN4cuda3std3__45tupleIJblEEEyN6thrust24THRUST_300001_SM_1000_NS8cuda_cub9__find_if7functorIS9_EEE10Policy1000EPS9_SI_iSF_S9_S9_NS7_10__identityEEEvT0_T1_T2_T3_T4_T6_E12temp_storage+40];
	ld.shared.u64 	%rd274, [_ZZN3cub18CUB_300001_SM_10006detail6reduce28DeviceReduceSingleTileKernelINS2_10policy_hubIN4cuda3std3__45tupleIJblEEEyN6thrust24THRUST_300001_SM_1000_NS8cuda_cub9__find_if7functorIS9_EEE10Policy1000EPS9_SI_iSF_S9_S9_NS7_10__identityEEEvT0_T1_T2_T3_T4_T6_E12temp_storage+48];
	and.b16  	%rs237, %rs311, 255;
	setp.eq.s16 	%p126, %rs237, 0;
	setp.eq.s16 	%p127, %rs236, 0;
	min.s64 	%rd275, %rd274, %rd329;
	selp.b16 	%rs238, %rs311, 1, %p127;
	selp.b16 	%rs311, %rs236, %rs238, %p126;
	selp.b64 	%rd276, %rd329, %rd275, %p127;
	selp.b64 	%rd329, %rd274, %rd276, %p126;
$L__BB8_64:
	setp.lt.s32 	%p128, %r38, 97;
	@%p128 bra 	$L__BB8_66;
	ld.shared.u8 	%rs239, [_ZZN3cub18CUB_300001_SM_10006detail6reduce28DeviceReduceSingleTileKernelINS2_10policy_hubIN4cuda3std3__45tupleIJblEEEyN6thrust24THRUST_300001_SM_1000_NS8cuda_cub9__find_if7functorIS9_EEE10Policy1000EPS9_SI_iSF_S9_S9_NS7_10__identityEEEvT0_T1_T2_T3_T4_T6_E12temp_storage+56];
	ld.shared.u64 	%rd277, [_ZZN3cub18CUB_300001_SM_10006detail6reduce28DeviceReduceSingleTileKernelINS2_10policy_hubIN4cuda3std3__45tupleIJblEEEyN6thrust24THRUST_300001_SM_1000_NS8cuda_cub9__find_if7functorIS9_EEE10Policy1000EPS9_SI_iSF_S9_S9_NS7_10__identityEEEvT0_T1_T2_T3_T4_T6_E12temp_storage+64];
	and.b16  	%rs240, %rs311, 255;
	setp.eq.s16 	%p129, %rs240, 0;
	setp.eq.s16 	%p130, %rs239, 0;
	min.s64 	%rd278, %rd277, %rd329;
	selp.b16 	%rs241, %rs311, 1, %p130;
	selp.b16 	%rs311, %rs239, %rs241, %p129;
	selp.b64 	%rd279, %rd329, %rd278, %p130;
	selp.b64 	%rd329, %rd277, %rd279, %p129;
$L__BB8_66:
	setp.lt.s32 	%p131, %r38, 129;
	@%p131 bra 	$L__BB8_68;
	ld.shared.u8 	%rs242, [_ZZN3cub18CUB_300001_SM_10006detail6reduce28DeviceReduceSingleTileKernelINS2_10policy_hubIN4cuda3std3__45tupleIJblEEEyN6thrust24THRUST_300001_SM_1000_NS8cuda_cub9__find_if7functorIS9_EEE10Policy1000EPS9_SI_iSF_S9_S9_NS7_10__identityEEEvT0_T1_T2_T3_T4_T6_E12temp_storage+72];
	ld.shared.u64 	%rd280, [_ZZN3cub18CUB_300001_SM_10006detail6reduce28DeviceReduceSingleTileKernelINS2_10policy_hubIN4cuda3std3__45tupleIJblEEEyN6thrust24THRUST_300001_SM_1000_NS8cuda_cub9__find_if7functorIS9_EEE10Policy1000EPS9_SI_iSF_S9_S9_NS7_10__identityEEEvT0_T1_T2_T3_T4_T6_E12temp_storage+80];
	and.b16  	%rs243, %rs311, 255;
	setp.eq.s16 	%p132, %rs243, 0;
	setp.eq.s16 	%p133, %rs242, 0;
	min.s64 	%rd281, %rd280, %rd329;
	selp.b16 	%rs244, %rs311, 1, %p133;
	selp.b16 	%rs311, %rs242, %rs244, %p132;
	selp.b64 	%rd282, %rd329, %rd281, %p133;
	selp.b64 	%rd329, %rd280, %rd282, %p132;
$L__BB8_68:
	setp.lt.s32 	%p134, %r38, 161;
	@%p134 bra 	$L__BB8_70;
	ld.shared.u8 	%rs245, [_ZZN3cub18CUB_300001_SM_10006detail6reduce28DeviceReduceSingleTileKernelINS2_10policy_hubIN4cuda3std3__45tupleIJblEEEyN6thrust24THRUST_300001_SM_1000_NS8cuda_cub9__find_if7functorIS9_EEE10Policy1000EPS9_SI_iSF_S9_S9_NS7_10__identityEEEvT0_T1_T2_T3_T4_T6_E12temp_storage+88];
	ld.shared.u64 	%rd283, [_ZZN3cub18CUB_300001_SM_10006detail6reduce28DeviceReduceSingleTileKernelINS2_10policy_hubIN4cuda3std3__45tupleIJblEEEyN6thrust24THRUST_300001_SM_1000_NS8cuda_cub9__find_if7functorIS9_EEE10Policy1000EPS9_SI_iSF_S9_S9_NS7_10__identityEEEvT0_T1_T2_T3_T4_T6_E12temp_storage+96];
	and.b16  	%rs246, %rs311, 255;
	setp.eq.s16 	%p135, %rs246, 0;
	setp.eq.s16 	%p136, %rs245, 0;
	min.s64 	%rd284, %rd283, %rd329;
	selp.b16 	%rs247, %rs311, 1, %p136;
	selp.b16 	%rs311, %rs245, %rs247, %p135;
	selp.b64 	%rd285, %rd329, %rd284, %p136;
	selp.b64 	%rd329, %rd283, %rd285, %p135;
$L__BB8_70:
	setp.lt.s32 	%p137, %r38, 193;
	@%p137 bra 	$L__BB8_72;
	ld.shared.u8 	%rs248, [_ZZN3cub18CUB_300001_SM_10006detail6reduce28DeviceReduceSingleTileKernelINS2_10policy_hubIN4cuda3std3__45tupleIJblEEEyN6thrust24THRUST_300001_SM_1000_NS8cuda_cub9__find_if7functorIS9_EEE10Policy1000EPS9_SI_iSF_S9_S9_NS7_10__identityEEEvT0_T1_T2_T3_T4_T6_E12temp_storage+104];
	ld.shared.u64 	%rd286, [_ZZN3cub18CUB_300001_SM_10006detail6reduce28DeviceReduceSingleTileKernelINS2_10policy_hubIN4cuda3std3__45tupleIJblEEEyN6thrust24THRUST_300001_SM_1000_NS8cuda_cub9__find_if7functorIS9_EEE10Policy1000EPS9_SI_iSF_S9_S9_NS7_10__identityEEEvT0_T1_T2_T3_T4_T6_E12temp_storage+112];
	and.b16  	%rs249, %rs311, 255;
	setp.eq.s16 	%p138, %rs249, 0;
	setp.eq.s16 	%p139, %rs248, 0;
	min.s64 	%rd287, %rd286, %rd329;
	selp.b16 	%rs250, %rs311, 1, %p139;
	selp.b16 	%rs311, %rs248, %rs250, %p138;
	selp.b64 	%rd288, %rd329, %rd287, %p139;
	selp.b64 	%rd329, %rd286, %rd288, %p138;
$L__BB8_72:
	setp.lt.s32 	%p140, %r38, 225;
	@%p140 bra 	$L__BB8_110;
	ld.shared.u8 	%rs251, [_ZZN3cub18CUB_300001_SM_10006detail6reduce28DeviceReduceSingleTileKernelINS2_10policy_hubIN4cuda3std3__45tupleIJblEEEyN6thrust24THRUST_300001_SM_1000_NS8cuda_cub9__find_if7functorIS9_EEE10Policy1000EPS9_SI_iSF_S9_S9_NS7_10__identityEEEvT0_T1_T2_T3_T4_T6_E12temp_storage+120];
	ld.shared.u64 	%rd289, [_ZZN3cub18CUB_300001_SM_10006detail6reduce28DeviceReduceSingleTileKernelINS2_10policy_hubIN4cuda3std3__45tupleIJblEEEyN6thrust24THRUST_300001_SM_1000_NS8cuda_cub9__find_if7functorIS9_EEE10Policy1000EPS9_SI_iSF_S9_S9_NS7_10__identityEEEvT0_T1_T2_T3_T4_T6_E12temp_storage+128];
	and.b16  	%rs252, %rs311, 255;
	setp.eq.s16 	%p141, %rs252, 0;
	setp.eq.s16 	%p142, %rs251, 0;
	min.s64 	%rd290, %rd289, %rd329;
	selp.b16 	%rs253, %rs311, 1, %p142;
	selp.b16 	%rs311, %rs251, %rs253, %p141;
	selp.b64 	%rd291, %rd329, %rd290, %p142;
	selp.b64 	%rd329, %rd289, %rd291, %p141;
	bra.uni 	$L__BB8_110;
$L__BB8_74:
	mov.u32 	%r16, %tid.x;
	mul.wide.u32 	%rd124, %r16, 16;
	add.s64 	%rd109, %rd105, %rd124;
	// begin inline asm
	ld.global.nc.u64 %rd108, [%rd109];
	// end inline asm
	add.s64 	%rd111, %rd109, 8;
	// begin inline asm
	ld.global.nc.u64 %rd110, [%rd111];
	// end inline asm
	cvt.u16.u64 	%rs83, %rd108;
	and.b16  	%rs84, %rs83, 255;
	add.s64 	%rd113, %rd109, 4096;
	// begin inline asm
	ld.global.nc.u64 %rd112, [%rd113];
	// end inline asm
	add.s64 	%rd115, %rd109, 4104;
	// begin inline asm
	ld.global.nc.u64 %rd114, [%rd115];
	// end inline asm
	cvt.u16.u64 	%rs85, %rd112;
	and.b16  	%rs86, %rs85, 255;
	add.s64 	%rd117, %rd109, 8192;
	// begin inline asm
	ld.global.nc.u64 %rd116, [%rd117];
	// end inline asm
	add.s64 	%rd119, %rd109, 8200;
	// begin inline asm
	ld.global.nc.u64 %rd118, [%rd119];
	// end inline asm
	cvt.u16.u64 	%rs87, %rd116;
	and.b16  	%rs88, %rs87, 255;
	add.s64 	%rd121, %rd109, 12288;
	// begin inline asm
	ld.global.nc.u64 %rd120, [%rd121];
	// end inline asm
	add.s64 	%rd123, %rd109, 12296;
	// begin inline asm
	ld.global.nc.u64 %rd122, [%rd123];
	// end inline asm
	cvt.u16.u64 	%rs89, %rd120;
	and.b16  	%rs90, %rs89, 255;
	setp.eq.s16 	%p3, %rs84, 0;
	setp.eq.s16 	%p4, %rs86, 0;
	min.s64 	%rd125, %rd114, %rd110;
	selp.b16 	%rs91, %rs83, 1, %p4;
	selp.b64 	%rd126, %rd110, %rd125, %p4;
	selp.b16 	%rs92, %rs85, %rs91, %p3;
	and.b16  	%rs93, %rs92, 255;
	selp.b64 	%rd127, %rd114, %rd126, %p3;
	setp.eq.s16 	%p5, %rs93, 0;
	setp.eq.s16 	%p6, %rs88, 0;
	min.s64 	%rd128, %rd118, %rd127;
	selp.b16 	%rs94, %rs92, 1, %p6;
	selp.b64 	%rd129, %rd127, %rd128, %p6;
	selp.b16 	%rs95, %rs87, %rs94, %p5;
	and.b16  	%rs96, %rs95, 255;
	selp.b64 	%rd130, %rd118, %rd129, %p5;
	setp.eq.s16 	%p7, %rs96, 0;
	setp.eq.s16 	%p8, %rs90, 0;
	min.s64 	%rd131, %rd122, %rd130;
	selp.b16 	%rs97, %rs95, 1, %p8;
	selp.b64 	%rd132, %rd130, %rd131, %p8;
	selp.b16 	%rs311, %rs89, %rs97, %p7;
	selp.b64 	%rd329, %rd122, %rd132, %p7;
	setp.lt.u32 	%p9, %r38, 2048;
	mov.b32 	%r399, 1024;
	@%p9 bra 	$L__BB8_78;
	add.s32 	%r17, %r38, -1024;
	mov.b32 	%r399, 1024;
$L__BB8_76:
	mul.wide.s32 	%rd149, %r399, 16;
	add.s64 	%rd134, %rd109, %rd149;
	// begin inline asm
	ld.global.nc.u64 %rd133, [%rd134];
	// end inline asm
	add.s64 	%rd136, %rd134, 8;
	// begin inline asm
	ld.global.nc.u64 %rd135, [%rd136];
	// end inline asm
	cvt.u16.u64 	%rs98, %rd133;
	and.b16  	%rs99, %rs98, 255;
	add.s64 	%rd138, %rd134, 4096;
	// begin inline asm
	ld.global.nc.u64 %rd137, [%rd138];
	// end inline asm
	add.s64 	%rd140, %rd134, 4104;
	// begin inline asm
	ld.global.nc.u64 %rd139, [%rd140];
	// end inline asm
	cvt.u16.u64 	%rs100, %rd137;
	and.b16  	%rs101, %rs100, 255;
	add.s64 	%rd142, %rd134, 8192;
	// begin inline asm
	ld.global.nc.u64 %rd141, [%rd142];
	// end inline asm
	add.s64 	%rd144, %rd134, 8200;
	// begin inline asm
	ld.global.nc.u64 %rd143, [%rd144];
	// end inline asm
	cvt.u16.u64 	%rs102, %rd141;
	and.b16  	%rs103, %rs102, 255;
	add.s64 	%rd146, %rd134, 12288;
	// begin inline asm
	ld.global.nc.u64 %rd145, [%rd146];
	// end inline asm
	add.s64 	%rd148, %rd134, 12296;
	// begin inline asm
	ld.global.nc.u64 %rd147, [%rd148];
	// end inline asm
	cvt.u16.u64 	%rs104, %rd145;
	and.b16  	%rs105, %rs104, 255;
	and.b16  	%rs106, %rs311, 255;
	setp.eq.s16 	%p10, %rs106, 0;
	setp.eq.s16 	%p11, %rs99, 0;
	min.s64 	%rd150, %rd135, %rd329;
	selp.b16 	%rs107, %rs311, 1, %p11;
	selp.b64 	%rd151, %rd329, %rd150, %p11;
	selp.b16 	%rs108, %rs98, %rs107, %p10;
	and.b16  	%rs109, %rs108, 255;
	selp.b64 	%rd152, %rd135, %rd151, %p10;
	setp.eq.s16 	%p12, %rs109, 0;
	setp.eq.s16 	%p13, %rs101, 0;
	min.s64 	%rd153, %rd139, %rd152;
	selp.b16 	%rs110, %rs108, 1, %p13;
	selp.b64 	%rd154, %rd152, %rd153, %p13;
	selp.b16 	%rs111, %rs100, %rs110, %p12;
	and.b16  	%rs112, %rs111, 255;
	selp.b64 	%rd155, %rd139, %rd154, %p12;
	setp.eq.s16 	%p14, %rs112, 0;
	setp.eq.s16 	%p15, %rs103, 0;
	min.s64 	%rd156, %rd143, %rd155;
	selp.b16 	%rs113, %rs111, 1, %p15;
	selp.b64 	%rd157, %rd155, %rd156, %p15;
	selp.b16 	%rs114, %rs102, %rs113, %p14;
	and.b16  	%rs115, %rs114, 255;
	selp.b64 	%rd158, %rd143, %rd157, %p14;
	setp.eq.s16 	%p16, %rs115, 0;
	setp.eq.s16 	%p17, %rs105, 0;
	min.s64 	%rd159, %rd147, %rd158;
	selp.b16 	%rs116, %rs114, 1, %p17;
	selp.b64 	%rd160, %rd158, %rd159, %p17;
	selp.b16 	%rs311, %rs104, %rs116, %p16;
	selp.b64 	%rd329, %rd147, %rd160, %p16;
	sub.s32 	%r41, %r38, %r399;
	setp.lt.s32 	%p18, %r41, 1024;
	@%p18 bra 	$L__BB8_86;
	add.s32 	%r399, %r399, 1024;
	setp.le.s32 	%p19, %r399, %r17;
	@%p19 bra 	$L__BB8_76;
$L__BB8_78:
	setp.le.s32 	%p20, %r38, %r399;
	@%p20 bra 	$L__BB8_86;
	sub.s32 	%r21, %r38, %r399;
	setp.ge.s32 	%p21, %r16, %r21;
	@%p21 bra 	$L__BB8_86;
	not.b32 	%r42, %r16;
	add.s32 	%r43, %r38, %r42;
	sub.s32 	%r22, %r43, %r399;
	and.b32  	%r44, %r22, 768;
	setp.eq.s32 	%p22, %r44, 768;
	mov.u32 	%r403, %r16;
	@%p22 bra 	$L__BB8_83;
	add.s32 	%r401, %r16, %r399;
	shr.u32 	%r45, %r22, 8;
	add.s32 	%r46, %r45, 1;
	and.b32  	%r47, %r46, 3;
	neg.s32 	%r400, %r47;
	mov.u32 	%r403, %r16;
$L__BB8_82:
	.pragma "nounroll";
	mul.wide.u32 	%rd166, %r401, 16;
	add.s64 	%rd163, %rd105, %rd166;
	// begin inline asm
	ld.global.nc.u64 %rd162, [%rd163];
	// end inline asm
	add.s64 	%rd165, %rd163, 8;
	// begin inline asm
	ld.global.nc.u64 %rd164, [%rd165];
	// end inline asm
	cvt.u16.u64 	%rs118, %rd162;
	and.b16  	%rs119, %rs118, 255;
	and.b16  	%rs120, %rs311, 255;
	setp.eq.s16 	%p23, %rs120, 0;
	setp.eq.s16 	%p24, %rs119, 0;
	min.s64 	%rd167, %rd164, %rd329;
	selp.b16 	%rs121, %rs311, 1, %p24;
	selp.b16 	%rs311, %rs118, %rs121, %p23;
	selp.b64 	%rd168, %rd329, %rd167, %p24;
	selp.b64 	%rd329, %rd164, %rd168, %p23;
	add.s32 	%r403, %r403, 256;
	add.s32 	%r401, %r401, 256;
	add.s32 	%r400, %r400, 1;
	setp.ne.s32 	%p25, %r400, 0;
	@%p25 bra 	$L__BB8_82;
$L__BB8_83:
	setp.lt.u32 	%p26, %r22, 768;
	@%p26 bra 	$L__BB8_86;
	cvt.u64.u32 	%rd169, %r403;
	cvt.u64.u32 	%rd170, %r399;
	add.s64 	%rd171, %rd169, %rd170;
	shl.b64 	%rd172, %rd171, 4;
	add.s64 	%rd173, %rd172, %rd105;
	add.s64 	%rd350, %rd173, 12296;
	add.s32 	%r404, %r403, %r399;
$L__BB8_85:
	mul.wide.u32 	%rd190, %r404, 16;
	add.s64 	%rd175, %rd105, %rd190;
	// begin inline asm
	ld.global.nc.u64 %rd174, [%rd175];
	// end inline asm
	add.s64 	%rd177, %rd175, 8;
	// begin inline asm
	ld.global.nc.u64 %rd176, [%rd177];
	// end inline asm
	cvt.u16.u64 	%rs122, %rd174;
	and.b16  	%rs123, %rs122, 255;
	and.b16  	%rs124, %rs311, 255;
	setp.eq.s16 	%p27, %rs124, 0;
	setp.eq.s16 	%p28, %rs123, 0;
	min.s64 	%rd191, %rd176, %rd329;
	selp.b16 	%rs125, %rs311, 1, %p28;
	selp.b16 	%rs126, %rs122, %rs125, %p27;
	and.b16  	%rs127, %rs126, 255;
	selp.b64 	%rd192, %rd329, %rd191, %p28;
	selp.b64 	%rd193, %rd176, %rd192, %p27;
	add.s64 	%rd179, %rd350, -8200;
	// begin inline asm
	ld.global.nc.u64 %rd178, [%rd179];
	// end inline asm
	add.s64 	%rd181, %rd350, -8192;
	// begin inline asm
	ld.global.nc.u64 %rd180, [%rd181];
	// end inline asm
	cvt.u16.u64 	%rs128, %rd178;
	and.b16  	%rs129, %rs128, 255;
	setp.eq.s16 	%p29, %rs127, 0;
	setp.eq.s16 	%p30, %rs129, 0;
	min.s64 	%rd194, %rd180, %rd193;
	selp.b16 	%rs130, %rs126, 1, %p30;
	selp.b16 	%rs131, %rs128, %rs130, %p29;
	and.b16  	%rs132, %rs131, 255;
	selp.b64 	%rd195, %rd193, %rd194, %p30;
	selp.b64 	%rd196, %rd180, %rd195, %p29;
	add.s64 	%rd183, %rd350, -4104;
	// begin inline asm
	ld.global.nc.u64 %rd182, [%rd183];
	// end inline asm
	add.s64 	%rd185, %rd350, -4096;
	// begin inline asm
	ld.global.nc.u64 %rd184, [%rd185];
	// end inline asm
	cvt.u16.u64 	%rs133, %rd182;
	and.b16  	%rs134, %rs133, 255;
	setp.eq.s16 	%p31, %rs132, 0;
	setp.eq.s16 	%p32, %rs134, 0;
	min.s64 	%rd197, %rd184, %rd196;
	selp.b16 	%rs135, %rs131, 1, %p32;
	selp.b16 	%rs136, %rs133, %rs135, %p31;
	and.b16  	%rs137, %rs136, 255;
	selp.b64 	%rd198, %rd196, %rd197, %p32;
	selp.b64 	%rd199, %rd184, %rd198, %p31;
	add.s64 	%rd187, %rd350, -8;
	// begin inline asm
	ld.global.nc.u64 %rd186, [%rd187];
	// end inline asm
	// begin inline asm
	ld.global.nc.u64 %rd188, [%rd350];
	// end inline asm
	cvt.u16.u64 	%rs138, %rd186;
	and.b16  	%rs139, %rs138, 255;
	setp.eq.s16 	%p33, %rs137, 0;
	setp.eq.s16 	%p34, %rs139, 0;
	min.s64 	%rd200, %rd188, %rd199;
	selp.b16 	%rs140, %rs136, 1, %p34;
	selp.b16 	%rs311, %rs138, %rs140, %p33;
	selp.b64 	%rd201, %rd199, %rd200, %p34;
	selp.b64 	%rd329, %rd188, %rd201, %p33;
	add.s32 	%r403, %r403, 1024;
	add.s64 	%rd350, %rd350, 16384;
	add.s32 	%r404, %r404, 1024;
	setp.lt.s32 	%p35, %r403, %r21;
	@%p35 bra 	$L__BB8_85;
$L__BB8_86:
	// begin inline asm
	mov.u32 %r48, %laneid;
	// end inline asm
	cvt.u32.u16 	%r69, %rs311;
	and.b32  	%r50, %r69, 255;
	mov.b32 	%r66, 1;
	mov.b32 	%r67, 31;
	mov.b32 	%r68, -1;
	// begin inline asm
	shfl.sync.down.b32 %r49, %r50, %r66, %r67, %r68;
	// end inline asm
	// begin inline asm
	shfl.sync.down.b32 %r54, %r55, %r66, %r67, %r68;
	// end inline asm
	mov.b64 	{%r60, %r65}, %rd329;
	// begin inline asm
	shfl.sync.down.b32 %r59, %r60, %r66, %r67, %r68;
	// end inline asm
	// begin inline asm
	shfl.sync.down.b32 %r64, %r65, %r66, %r67, %r68;
	// end inline asm
	mov.b64 	%rd83, {%r59, %r64};
	cvt.u16.u32 	%rs65, %r49;
	setp.gt.s32 	%p36, %r48, 30;
	@%p36 bra 	$L__BB8_90;
	and.b16  	%rs141, %rs311, 255;
	setp.eq.s16 	%p37, %rs141, 0;
	and.b16  	%rs142, %rs65, 255;
	setp.eq.s16 	%p38, %rs142, 0;
	or.pred  	%p39, %p37, %p38;
	@%p39 bra 	$L__BB8_89;
	min.s64 	%rd329, %rd83, %rd329;
	mov.b16 	%rs311, 1;
	bra.uni 	$L__BB8_90;
$L__BB8_89:
	setp.eq.s16 	%p40, %rs141, 0;
	selp.b16 	%rs311, %rs65, %rs311, %p40;
	selp.b64 	%rd329, %rd83, %rd329, %p40;
$L__BB8_90:
	cvt.u32.u16 	%r90, %rs311;
	and.b32  	%r71, %r90, 255;
	mov.b32 	%r87, 2;
	mov.b32 	%r88, 31;
	mov.b32 	%r89, -1;
	// begin inline asm
	shfl.sync.down.b32 %r70, %r71, %r87, %r88, %r89;
	// end inline asm
	// begin inline asm
	shfl.sync.down.b32 %r75, %r76, %r87, %r88, %r89;
	// end inline asm
	mov.b64 	{%r81, %r86}, %rd329;
	// begin inline asm
	shfl.sync.down.b32 %r80, %r81, %r87, %r88, %r89;
	// end inline asm
	// begin inline asm
	shfl.sync.down.b32 %r85, %r86, %r87, %r88, %r89;
	// end inline asm
	mov.b64 	%rd87, {%r80, %r85};
	cvt.u16.u32 	%rs68, %r70;
	setp.gt.s32 	%p41, %r48, 29;
	@%p41 bra 	$L__BB8_94;
	and.b16  	%rs145, %rs311, 255;
	setp.eq.s16 	%p42, %rs145, 0;
	and.b16  	%rs146, %rs68, 255;
	setp.eq.s16 	%p43, %rs146, 0;
	or.pred  	%p44, %p42, %p43;
	@%p44 bra 	$L__BB8_93;
	min.s64 	%rd329, %rd87, %rd329;
	mov.b16 	%rs311, 1;
	bra.uni 	$L__BB8_94;
$L__BB8_93:
	setp.eq.s16 	%p45, %rs145, 0;
	selp.b16 	%rs311, %rs68, %rs311, %p45;
	selp.b64 	%rd329, %rd87, %rd329, %p45;
$L__BB8_94:
	cvt.u32.u16 	%r111, %rs311;
	and.b32  	%r92, %r111, 255;
	mov.b32 	%r108, 4;
	mov.b32 	%r109, 31;
	mov.b32 	%r110, -1;
	// begin inline asm
	shfl.sync.down.b32 %r91, %r92, %r108, %r109, %r110;
	// end inline asm
	// begin inline asm
	shfl.sync.down.b32 %r96, %r97, %r108, %r109, %r110;
	// end inline asm
	mov.b64 	{%r102, %r107}, %rd329;
	// begin inline asm
	shfl.sync.down.b32 %r101, %r102, %r108, %r109, %r110;
	// end inline asm
	// begin inline asm
	shfl.sync.down.b32 %r106, %r107, %r108, %r109, %r110;
	// end inline asm
	mov.b64 	%rd91, {%r101, %r106};
	cvt.u16.u32 	%rs71, %r91;
	setp.gt.s32 	%p46, %r48, 27;
	@%p46 bra 	$L__BB8_98;
	and.b16  	%rs149, %rs311, 255;
	setp.eq.s16 	%p47, %rs149, 0;
	and.b16  	%rs150, %rs71, 255;
	setp.eq.s16 	%p48, %rs150, 0;
	or.pred  	%p49, %p47, %p48;
	@%p49 bra 	$L__BB8_97;
	min.s64 	%rd329, %rd91, %rd329;
	mov.b16 	%rs311, 1;
	bra.uni 	$L__BB8_98;
$L__BB8_97:
	setp.eq.s16 	%p50, %rs149, 0;
	selp.b16 	%rs311, %rs71, %rs311, %p50;
	selp.b64 	%rd329, %rd91, %rd329, %p50;
$L__BB8_98:
	cvt.u32.u16 	%r132, %rs311;
	and.b32  	%r113, %r132, 255;
	mov.b32 	%r129, 8;
	mov.b32 	%r130, 31;
	mov.b32 	%r131, -1;
	// begin inline asm
	shfl.sync.down.b32 %r112, %r113, %r129, %r130, %r131;
	// end inline asm
	// begin inline asm
	shfl.sync.down.b32 %r117, %r118, %r129, %r130, %r131;
	// end inline asm
	mov.b64 	{%r123, %r128}, %rd329;
	// begin inline asm
	shfl.sync.down.b32 %r122, %r123, %r129, %r130, %r131;
	// end inline asm
	// begin inline asm
	shfl.sync.down.b32 %r127, %r128, %r129, %r130, %r131;
	// end inline asm
	mov.b64 	%rd95, {%r122, %r127};
	cvt.u16.u32 	%rs74, %r112;
	setp.gt.s32 	%p51, %r48, 23;
	@%p51 bra 	$L__BB8_102;
	and.b16  	%rs153, %rs311, 255;
	setp.eq.s16 	%p52, %rs153, 0;
	and.b16  	%rs154, %rs74, 255;
	setp.eq.s16 	%p53, %rs154, 0;
	or.pred  	%p54, %p52, %p53;
	@%p54 bra 	$L__BB8_101;
	min.s64 	%rd329, %rd95, %rd329;
	mov.b16 	%rs311, 1;
	bra.uni 	$L__BB8_102;
$L__BB8_101:
	setp.eq.s16 	%p55, %rs153, 0;
	selp.b16 	%rs311, %rs74, %rs311, %p55;
	selp.b64 	%rd329, %rd95, %rd329, %p55;
$L__BB8_102:
	cvt.u32.u16 	%r153, %rs311;
	and.b32  	%r134, %r153, 255;
	mov.b32 	%r150, 16;
	mov.b32 	%r151, 31;
	mov.b32 	%r152, -1;
	// begin inline asm
	shfl.sync.down.b32 %r133, %r134, %r150, %r151, %r152;
	// end inline asm
	// begin inline asm
	shfl.sync.down.b32 %r138, %r139, %r150, %r151, %r152;
	// end inline asm
	mov.b64 	{%r144, %r149}, %rd329;
	// begin inline asm
	shfl.sync.down.b32 %r143, %r144, %r150, %r151, %r152;
	// end inline asm
	// begin inline asm
	shfl.sync.down.b32 %r148, %r149, %r150, %r151, %r152;
	// end inline asm
	mov.b64 	%rd99, {%r143, %r148};
	cvt.u16.u32 	%rs77, %r133;
	setp.gt.s32 	%p56, %r48, 15;
	@%p56 bra 	$L__BB8_106;
	and.b16  	%rs157, %rs311, 255;
	setp.eq.s16 	%p57, %rs157, 0;
	and.b16  	%rs158, %rs77, 255;
	setp.eq.s16 	%p58, %rs158, 0;
	or.pred  	%p59, %p57, %p58;
	@%p59 bra 	$L__BB8_105;
	min.s64 	%rd329, %rd99, %rd329;
	mov.b16 	%rs311, 1;
	bra.uni 	$L__BB8_106;
$L__BB8_105:
	setp.eq.s16 	%p60, %rs157, 0;
	selp.b16 	%rs311, %rs77, %rs311, %p60;
	selp.b64 	%rd329, %rd99, %rd329, %p60;
$L__BB8_106:
	setp.ne.s32 	%p61, %r48, 0;
	@%p61 bra 	$L__BB8_108;
	shr.u32 	%r154, %r16, 1;
	and.b32  	%r155, %r154, 496;
	mov.u32 	%r156, _ZZN3cub18CUB_300001_SM_10006detail6reduce28DeviceReduceSingleTileKernelINS2_10policy_hubIN4cuda3std3__45tupleIJblEEEyN6thrust24THRUST_300001_SM_1000_NS8cuda_cub9__find_if7functorIS9_EEE10Policy1000EPS9_SI_iSF_S9_S9_NS7_10__identityEEEvT0_T1_T2_T3_T4_T6_E12temp_storage;
	add.s32 	%r157, %r156, %r155;
	st.shared.u8 	[%r157+8], %rs311;
	st.shared.u64 	[%r157+16], %rd329;
$L__BB8_108:
	bar.sync 	0;
	setp.ne.s32 	%p62, %r16, 0;
	@%p62 bra 	$L__BB8_110;
	ld.shared.u8 	%rs161, [_ZZN3cub18CUB_300001_SM_10006detail6reduce28DeviceReduceSingleTileKernelINS2_10policy_hubIN4cuda3std3__45tupleIJblEEEyN6thrust24THRUST_300001_SM_1000_NS8cuda_cub9__find_if7functorIS9_EEE10Policy1000EPS9_SI_iSF_S9_S9_NS7_10__identityEEEvT0_T1_T2_T3_T4_T6_E12temp_storage+24];
	ld.shared.u64 	%rd202, [_ZZN3cub18CUB_300001_SM_10006detail6reduce28DeviceReduceSingleTileKernelINS2_10policy_hubIN4cuda3std3__45tupleIJblEEEyN6thrust24THRUST_300001_SM_1000_NS8cuda_cub9__find_if7functorIS9_EEE10Policy1000EPS9_SI_iSF_S9_S9_NS7_10__identityEEEvT0_T1_T2_T3_T4_T6_E12temp_storage+32];
	and.b16  	%rs162, %rs311, 255;
	setp.eq.s16 	%p63, %rs162, 0;
	setp.eq.s16 	%p64, %rs161, 0;
	min.s64 	%rd203, %rd202, %rd329;
	selp.b16 	%rs163, %rs311, 1, %p64;
	selp.b16 	%rs164, %rs161, %rs163, %p63;
	and.b16  	%rs165, %rs164, 255;
	selp.b64 	%rd204, %rd329, %rd203, %p64;
	selp.b64 	%rd205, %rd202, %rd204, %p63;
	ld.shared.u8 	%rs166, [_ZZN3cub18CUB_300001_SM_10006detail6reduce28DeviceReduceSingleTileKernelINS2_10policy_hubIN4cuda3std3__45tupleIJblEEEyN6thrust24THRUST_300001_SM_1000_NS8cuda_cub9__find_if7functorIS9_EEE10Policy1000EPS9_SI_iSF_S9_S9_NS7_10__identityEEEvT0_T1_T2_T3_T4_T6_E12temp_storage+40];
	ld.shared.u64 	%rd206, [_ZZN3cub18CUB_300001_SM_10006detail6reduce28DeviceReduceSingleTileKernelINS2_10policy_hubIN4cuda3std3__45tupleIJblEEEyN6thrust24THRUST_300001_SM_1000_NS8cuda_cub9__find_if7functorIS9_EEE10Policy1000EPS9_SI_iSF_S9_S9_NS7_10__identityEEEvT0_T1_T2_T3_T4_T6_E12temp_storage+48];
	setp.eq.s16 	%p65, %rs165, 0;
	setp.eq.s16 	%p66, %rs166, 0;
	min.s64 	%rd207, %rd206, %rd205;
	selp.b16 	%rs167, %rs164, 1, %p66;
	selp.b16 	%rs168, %rs166, %rs167, %p65;
	and.b16  	%rs169, %rs168, 255;
	selp.b64 	%rd208, %rd205, %rd207, %p66;
	selp.b64 	%rd209, %rd206, %rd208, %p65;
	ld.shared.u8 	%rs170, [_ZZN3cub18CUB_300001_SM_10006detail6reduce28DeviceReduceSingleTileKernelINS2_10policy_hubIN4cuda3std3__45tupleIJblEEEyN6thrust24THRUST_300001_SM_1000_NS8cuda_cub9__find_if7functorIS9_EEE10Policy1000EPS9_SI_iSF_S9_S9_NS7_10__identityEEEvT0_T1_T2_T3_T4_T6_E12temp_storage+56];
	ld.shared.u64 	%rd210, [_ZZN3cub18CUB_300001_SM_10006detail6reduce28DeviceReduceSingleTileKernelINS2_10policy_hubIN4cuda3std3__45tupleIJblEEEyN6thrust24THRUST_300001_SM_1000_NS8cuda_cub9__find_if7functorIS9_EEE10Policy1000EPS9_SI_iSF_S9_S9_NS7_10__identityEEEvT0_T1_T2_T3_T4_T6_E12temp_storage+64];
	setp.eq.s16 	%p67, %rs169, 0;
	setp.eq.s16 	%p68, %rs170, 0;
	min.s64 	%rd211, %rd210, %rd209;
	selp.b16 	%rs171, %rs168, 1, %p68;
	selp.b16 	%rs172, %rs170, %rs171, %p67;
	and.b16  	%rs173, %rs172, 255;
	selp.b64 	%rd212, %rd209, %rd211, %p68;
	selp.b64 	%rd213, %rd210, %rd212, %p67;
	ld.shared.u8 	%rs174, [_ZZN3cub18CUB_300001_SM_10006detail6reduce28DeviceReduceSingleTileKernelINS2_10policy_hubIN4cuda3std3__45tupleIJblEEEyN6thrust24THRUST_300001_SM_1000_NS8cuda_cub9__find_if7functorIS9_EEE10Policy1000EPS9_SI_iSF_S9_S9_NS7_10__identityEEEvT0_T1_T2_T3_T4_T6_E12temp_storage+72];
	ld.shared.u64 	%rd214, [_ZZN3cub18CUB_300001_SM_10006detail6reduce28DeviceReduceSingleTileKernelINS2_10policy_hubIN4cuda3std3__45tupleIJblEEEyN6thrust24THRUST_300001_SM_1000_NS8cuda_cub9__find_if7functorIS9_EEE10Policy1000EPS9_SI_iSF_S9_S9_NS7_10__identityEEEvT0_T1_T2_T3_T4_T6_E12temp_storage+80];
	setp.eq.s16 	%p69, %rs173, 0;
	setp.eq.s16 	%p70, %rs174, 0;
	min.s64 	%rd215, %rd214, %rd213;
	selp.b16 	%rs175, %rs172, 1, %p70;
	selp.b16 	%rs176, %rs174, %rs175, %p69;
	and.b16  	%rs177, %rs176, 255;
	selp.b64 	%rd216, %rd213, %rd215, %p70;
	selp.b64 	%rd217, %rd214, %rd216, %p69;
	ld.shared.u8 	%rs178, [_ZZN3cub18CUB_300001_SM_10006detail6reduce28DeviceReduceSingleTileKernelINS2_10policy_hubIN4cuda3std3__45tupleIJblEEEyN6thrust24THRUST_300001_SM_1000_NS8cuda_cub9__find_if7functorIS9_EEE10Policy1000EPS9_SI_iSF_S9_S9_NS7_10__identityEEEvT0_T1_T2_T3_T4_T6_E12temp_storage+88];
	ld.shared.u64 	%rd218, [_ZZN3cub18CUB_300001_SM_10006detail6reduce28DeviceReduceSingleTileKernelINS2_10policy_hubIN4cuda3std3__45tupleIJblEEEyN6thrust24THRUST_300001_SM_1000_NS8cuda_cub9__find_if7functorIS9_EEE10Policy1000EPS9_SI_iSF_S9_S9_NS7_10__identityEEEvT0_T1_T2_T3_T4_T6_E12temp_storage+96];
	setp.eq.s16 	%p71, %rs177, 0;
	setp.eq.s16 	%p72, %rs178, 0;
	min.s64 	%rd219, %rd218, %rd217;
	selp.b16 	%rs179, %rs176, 1, %p72;
	selp.b16 	%rs180, %rs178, %rs179, %p71;
	and.b16  	%rs181, %rs180, 255;
	selp.b64 	%rd220, %rd217, %rd219, %p72;
	selp.b64 	%rd221, %rd218, %rd220, %p71;
	ld.shared.u8 	%rs182, [_ZZN3cub18CUB_300001_SM_10006detail6reduce28DeviceReduceSingleTileKernelINS2_10policy_hubIN4cuda3std3__45tupleIJblEEEyN6thrust24THRUST_300001_SM_1000_NS8cuda_cub9__find_if7functorIS9_EEE10Policy1000EPS9_SI_iSF_S9_S9_NS7_10__identityEEEvT0_T1_T2_T3_T4_T6_E12temp_storage+104];
	ld.shared.u64 	%rd222, [_ZZN3cub18CUB_300001_SM_10006detail6reduce28DeviceReduceSingleTileKernelINS2_10policy_hubIN4cuda3std3__45tupleIJblEEEyN6thrust24THRUST_300001_SM_1000_NS8cuda_cub9__find_if7functorIS9_EEE10Policy1000EPS9_SI_iSF_S9_S9_NS7_10__identityEEEvT0_T1_T2_T3_T4_T6_E12temp_storage+112];
	setp.eq.s16 	%p73, %rs181, 0;
	setp.eq.s16 	%p74, %rs182, 0;
	min.s64 	%rd223, %rd222, %rd221;
	selp.b16 	%rs183, %rs180, 1, %p74;
	selp.b16 	%rs184, %rs182, %rs183, %p73;
	and.b16  	%rs185, %rs184, 255;
	selp.b64 	%rd224, %rd221, %rd223, %p74;
	selp.b64 	%rd225, %rd222, %rd224, %p73;
	ld.shared.u8 	%rs186, [_ZZN3cub18CUB_300001_SM_10006detail6reduce28DeviceReduceSingleTileKernelINS2_10policy_hubIN4cuda3std3__45tupleIJblEEEyN6thrust24THRUST_300001_SM_1000_NS8cuda_cub9__find_if7functorIS9_EEE10Policy1000EPS9_SI_iSF_S9_S9_NS7_10__identityEEEvT0_T1_T2_T3_T4_T6_E12temp_storage+120];
	ld.shared.u64 	%rd226, [_ZZN3cub18CUB_300001_SM_10006detail6reduce28DeviceReduceSingleTileKernelINS2_10policy_hubIN4cuda3std3__45tupleIJblEEEyN6thrust24THRUST_300001_SM_1000_NS8cuda_cub9__find_if7functorIS9_EEE10Policy1000EPS9_SI_iSF_S9_S9_NS7_10__identityEEEvT0_T1_T2_T3_T4_T6_E12temp_storage+128];
	setp.eq.s16 	%p75, %rs185, 0;
	setp.eq.s16 	%p76, %rs186, 0;
	min.s64 	%rd227, %rd226, %rd225;
	selp.b16 	%rs187, %rs184, 1, %p76;
	selp.b16 	%rs311, %rs186, %rs187, %p75;
	selp.b64 	%rd228, %rd225, %rd227, %p76;
	selp.b64 	%rd329, %rd226, %rd228, %p75;
$L__BB8_110:
	mov.u32 	%r391, %tid.x;
	setp.ne.s32 	%p184, %r391, 0;
	@%p184 bra 	$L__BB8_112;
	setp.eq.s16 	%p185, %rs82, 0;
	and.b16  	%rs302, %rs311, 255;
	setp.eq.s16 	%p186, %rs302, 0;
	min.s64 	%rd319, %rd329, %rd106;
	selp.b16 	%rs303, %rs82, 1, %p186;
	selp.b16 	%rs304, %rs311, %rs303, %p185;
	selp.b64 	%rd320, %rd106, %rd319, %p186;
	selp.b64 	%rd321, %rd329, %rd320, %p185;
	st.global.u8 	[%rd1], %rs304;
	st.global.u64 	[%rd1+8], %rd321;
$L__BB8_112:
	ret;

}
	// .globl	_ZN3cub18CUB_300001_SM_10006detail10radix_sort31DeviceRadixSortSingleTileKernelINS1_5radix10policy_hubIiNS0_8NullTypeEyE10Policy1000ELNS0_9SortOrderE0EiS6_yNS1_21identity_decomposer_tEEEvPKT1_PSB_PKT2_PSF_T3_iiT4_
.visible .entry _ZN3cub18CUB_300001_SM_10006detail10radix_sort31DeviceRadixSortSingleTileKernelINS1_5radix10policy_hubIiNS0_8NullTypeEyE10Policy1000ELNS0_9SortOrderE0EiS6_yNS1_21identity_decomposer_tEEEvPKT1_PSB_PKT2_PSF_T3_iiT4_(
	.param .u64 .ptr .align 1 _ZN3cub18CUB_300001_SM_10006detail10radix_sort31DeviceRadixSortSingleTileKernelINS1_5radix10policy_hubIiNS0_8NullTypeEyE10Policy1000ELNS0_9SortOrderE0EiS6_yNS1_21identity_decomposer_tEEEvPKT1_PSB_PKT2_PSF_T3_iiT4__param_0,
	.param .u64 .ptr .align 1 _ZN3cub18CUB_300001_SM_10006detail10radix_sort31DeviceRadixSortSingleTileKernelINS1_5radix10policy_hubIiNS0_8NullTypeEyE10Policy1000ELNS0_9SortOrderE0EiS6_yNS1_21identity_decomposer_tEEEvPKT1_PSB_PKT2_PSF_T3_iiT4__param_1,
	.param .u64 .ptr .align 1 _ZN3cub18CUB_300001_SM_10006detail10radix_sort31DeviceRadixSortSingleTileKernelINS1_5radix10policy_hubIiNS0_8NullTypeEyE10Policy1000ELNS0_9SortOrderE0EiS6_yNS1_21identity_decomposer_tEEEvPKT1_PSB_PKT2_PSF_T3_iiT4__param_2,
	.param .u64 .ptr .align 1 _ZN3cub18CUB_300001_SM_10006detail10radix_sort31DeviceRadixSortSingleTileKernelINS1_5radix10policy_hubIiNS0_8NullTypeEyE10Policy1000ELNS0_9SortOrderE0EiS6_yNS1_21identity_decomposer_tEEEvPKT1_PSB_PKT2_PSF_T3_iiT4__param_3,
	.param .u64 _ZN3cub18CUB_300001_SM_10006detail10radix_sort31DeviceRadixSortSingleTileKernelINS1_5radix10policy_hubIiNS0_8NullTypeEyE10Policy1000ELNS0_9SortOrderE0EiS6_yNS1_21identity_decomposer_tEEEvPKT1_PSB_PKT2_PSF_T3_iiT4__param_4,
	.param .u32 _ZN3cub18CUB_300001_SM_10006detail10radix_sort31DeviceRadixSortSingleTileKernelINS1_5radix10policy_hubIiNS0_8NullTypeEyE10Policy1000ELNS0_9SortOrderE0EiS6_yNS1_21identity_decomposer_tEEEvPKT1_PSB_PKT2_PSF_T3_iiT4__param_5,
	.param .u32 _ZN3cub18CUB_300001_SM_10006detail10radix_sort31DeviceRadixSortSingleTileKernelINS1_5radix10policy_hubIiNS0_8NullTypeEyE10Policy1000ELNS0_9SortOrderE0EiS6_yNS1_21identity_decomposer_tEEEvPKT1_PSB_PKT2_PSF_T3_iiT4__param_6,
	.param .align 1 .b8 _ZN3cub18CUB_300001_SM_10006detail10radix_sort31DeviceRadixSortSingleTileKernelINS1_5radix10policy_hubIiNS0_8NullTypeEyE10Policy1000ELNS0_9SortOrderE0EiS6_yNS1_21identity_decomposer_tEEEvPKT1_PSB_PKT2_PSF_T3_iiT4__param_7[1]
)
.maxntid 256
.minnctapersm 1
{
	.reg .pred 	%p<52>;
	.reg .b16 	%rs<39>;
	.reg .b32 	%r<744>;
	.reg .b64 	%rd<29>;
	// demoted variable
	.shared .align 16 .b8 _ZZN3cub18CUB_300001_SM_10006detail10radix_sort31DeviceRadixSortSingleTileKernelINS1_5radix10policy_hubIiNS0_8NullTypeEyE10Policy1000ELNS0_9SortOrderE0EiS6_yNS1_21identity_decomposer_tEEEvPKT1_PSB_PKT2_PSF_T3_iiT4_E12temp_storage[33856];
	ld.param.u64 	%rd5, [_ZN3cub18CUB_300001_SM_10006detail10radix_sort31DeviceRadixSortSingleTileKernelINS1_5radix10policy_hubIiNS0_8NullTypeEyE10Policy1000ELNS0_9SortOrderE0EiS6_yNS1_21identity_decomposer_tEEEvPKT1_PSB_PKT2_PSF_T3_iiT4__param_0];
	ld.param.u64 	%rd3, [_ZN3cub18CUB_300001_SM_10006detail10radix_sort31DeviceRadixSortSingleTileKernelINS1_5radix10policy_hubIiNS0_8NullTypeEyE10Policy1000ELNS0_9SortOrderE0EiS6_yNS1_21identity_decomposer_tEEEvPKT1_PSB_PKT2_PSF_T3_iiT4__param_1];
	ld.param.u64 	%rd4, [_ZN3cub18CUB_300001_SM_10006detail10radix_sort31DeviceRadixSortSingleTileKernelINS1_5radix10policy_hubIiNS0_8NullTypeEyE10Policy1000ELNS0_9SortOrderE0EiS6_yNS1_21identity_decomposer_tEEEvPKT1_PSB_PKT2_PSF_T3_iiT4__param_4];
	ld.param.u32 	%r189, [_ZN3cub18CUB_300001_SM_10006detail10radix_sort31DeviceRadixSortSingleTileKernelINS1_5radix10policy_hubIiNS0_8NullTypeEyE10Policy1000ELNS0_9SortOrderE0EiS6_yNS1_21identity_decomposer_tEEEvPKT1_PSB_PKT2_PSF_T3_iiT4__param_5];
	ld.param.u32 	%r190, [_ZN3cub18CUB_300001_SM_10006detail10radix_sort31DeviceRadixSortSingleTileKernelINS1_5radix10policy_hubIiNS0_8NullTypeEyE10Policy1000ELNS0_9SortOrderE0EiS6_yNS1_21identity_decomposer_tEEEvPKT1_PSB_PKT2_PSF_T3_iiT4__param_6];
	cvta.to.global.u64 	%rd6, %rd5;
	cvt.u32.u64 	%r1, %rd4;
	mov.u32 	%r2, %tid.x;
	mul.lo.s32 	%r3, %r2, 19;
	setp.ge.s32 	%p1, %r3, %r1;
	mul.wide.u32 	%rd7, %r3, 4;
	add.s64 	%rd1, %rd6, %rd7;
	mov.b32 	%r741, -1;
	@%p1 bra 	$L__BB9_2;
	ld.global.u32 	%r192, [%rd1];
	xor.b32  	%r741, %r192, -2147483648;
$L__BB9_2:
	add.s32 	%r194, %r3, 1;
	setp.ge.s32 	%p2, %r194, %r1;
	mov.b32 	%r740, -1;
	@%p2 bra 	$L__BB9_4;
	ld.global.u32 	%r195, [%rd1+4];
	xor.b32  	%r740, %r195, -2147483648;
$L__BB9_4:
	add.s32 	%r197, %r3, 2;
	setp.ge.s32 	%p3, %r197, %r1;
	mov.b32 	%r739, -1;
	@%p3 bra 	$L__BB9_6;
	ld.global.u32 	%r198, [%rd1+8];
	xor.b32  	%r739, %r198, -2147483648;
$L__BB9_6:
	add.s32 	%r200, %r3, 3;
	setp.ge.s32 	%p4, %r200, %r1;
	mov.b32 	%r738, -1;
	@%p4 bra 	$L__BB9_8;
	ld.global.u32 	%r201, [%rd1+12];
	xor.b32  	%r738, %r201, -2147483648;
$L__BB9_8:
	add.s32 	%r203, %r3, 4;
	setp.ge.s32 	%p5, %r203, %r1;
	mov.b32 	%r737, -1;
	@%p5 bra 	$L__BB9_10;
	ld.global.u32 	%r204, [%rd1+16];
	xor.b32  	%r737, %r204, -2147483648;
$L__BB9_10:
	add.s32 	%r206, %r3, 5;
	setp.ge.s32 	%p6, %r206, %r1;
	mov.b32 	%r736, -1;
	@%p6 bra 	$L__BB9_12;
	ld.global.u32 	%r207, [%rd1+20];
	xor.b32  	%r736, %r207, -2147483648;
$L__BB9_12:
	add.s32 	%r209, %r3, 6;
	setp.ge.s32 	%p7, %r209, %r1;
	mov.b32 	%r735, -1;
	@%p7 bra 	$L__BB9_14;
	ld.global.u32 	%r210, [%rd1+24];
	xor.b32  	%r735, %r210, -2147483648;
$L__BB9_14:
	add.s32 	%r212, %r3, 7;
	setp.ge.s32 	%p8, %r212, %r1;
	mov.b32 	%r734, -1;
	@%p8 bra 	$L__BB9_16;
	ld.global.u32 	%r213, [%rd1+28];
	xor.b32  	%r734, %r213, -2147483648;
$L__BB9_16:
	add.s32 	%r215, %r3, 8;
	setp.ge.s32 	%p9, %r215, %r1;
	mov.b32 	%r733, -1;
	@%p9 bra 	$L__BB9_18;
	ld.global.u32 	%r216, [%rd1+32];
	xor.b32  	%r733, %r216, -2147483648;
$L__BB9_18:
	add.s32 	%r218, %r3, 9;
	setp.ge.s32 	%p10, %r218, %r1;
	mov.b32 	%r732, -1;
	@%p10 bra 	$L__BB9_20;
	ld.global.u32 	%r219, [%rd1+36];
	xor.b32  	%r732, %r219, -2147483648;
$L__BB9_20:
	add.s32 	%r221, %r3, 10;
	setp.ge.s32 	%p11, %r221, %r1;
	mov.b32 	%r731, -1;
	@%p11 bra 	$L__BB9_22;
	ld.global.u32 	%r222, [%rd1+40];
	xor.b32  	%r731, %r222, -2147483648;
$L__BB9_22:
	add.s32 	%r224, %r3, 11;
	setp.ge.s32 	%p12, %r224, %r1;
	mov.b32 	%r730, -1;
	@%p12 bra 	$L__BB9_24;
	ld.global.u32 	%r225, [%rd1+44];
	xor.b32  	%r730, %r225, -2147483648;
$L__BB9_24:
	add.s32 	%r227, %r3, 12;
	setp.ge.s32 	%p13, %r227, %r1;
	mov.b32 	%r729, -1;
	@%p13 bra 	$L__BB9_26;
	ld.global.u32 	%r228, [%rd1+48];
	xor.b32  	%r729, %r228, -2147483648;
$L__BB9_26:
	add.s32 	%r230, %r3, 13;
	setp.ge.s32 	%p14, %r230, %r1;
	mov.b32 	%r728, -1;
	@%p14 bra 	$L__BB9_28;
	ld.global.u32 	%r231, [%rd1+52];
	xor.b32  	%r728, %r231, -2147483648;
$L__BB9_28:
	add.s32 	%r233, %r3, 14;
	setp.ge.s32 	%p15, %r233, %r1;
	mov.b32 	%r727, -1;
	@%p15 bra 	$L__BB9_30;
	ld.global.u32 	%r234, [%rd1+56];
	xor.b32  	%r727, %r234, -2147483648;
$L__BB9_30:
	add.s32 	%r236, %r3, 15;
	setp.ge.s32 	%p16, %r236, %r1;
	mov.b32 	%r726, -1;
	@%p16 bra 	$L__BB9_32;
	ld.global.u32 	%r237, [%rd1+60];
	xor.b32  	%r726, %r237, -2147483648;
$L__BB9_32:
	add.s32 	%r239, %r3, 16;
	setp.ge.s32 	%p17, %r239, %r1;
	mov.b32 	%r725, -1;
	@%p17 bra 	$L__BB9_34;
	ld.global.u32 	%r240, [%rd1+64];
	xor.b32  	%r725, %r240, -2147483648;
$L__BB9_34:
	add.s32 	%r242, %r3, 17;
	setp.ge.s32 	%p18, %r242, %r1;
	mov.b32 	%r724, -1;
	@%p18 bra 	$L__BB9_36;
	ld.global.u32 	%r243, [%rd1+68];
	xor.b32  	%r724, %r243, -2147483648;
$L__BB9_36:
	add.s32 	%r245, %r3, 18;
	setp.ge.s32 	%p19, %r245, %r1;
	mov.b32 	%r723, -1;
	@%p19 bra 	$L__BB9_38;
	ld.global.u32 	%r246, [%rd1+72];
	xor.b32  	%r723, %r246, -2147483648;
$L__BB9_38:
	bar.sync 	0;
	shr.u32 	%r42, %r2, 5;
	shl.b32 	%r248, %r2, 2;
	mov.u32 	%r249, _ZZN3cub18CUB_300001_SM_10006detail10radix_sort31DeviceRadixSortSingleTileKernelINS1_5radix10policy_hubIiNS0_8NullTypeEyE10Policy1000ELNS0_9SortOrderE0EiS6_yNS1_21identity_decomposer_tEEEvPKT1_PSB_PKT2_PSF_T3_iiT4_E12temp_storage;
	add.s32 	%r43, %r249, %r248;
	shl.b32 	%r250, %r2, 7;
	add.s32 	%r44, %r43, %r250;
	shl.b32 	%r251, %r42, 2;
	add.s32 	%r252, %r249, %r251;
	add.s32 	%r45, %r252, 33792;
	mad.lo.s32 	%r46, %r2, -56, %r44;
	add.s32 	%r722, %r189, 6;
	sub.s32 	%r721, %r190, %r189;
$L__BB9_39:
	add.s32 	%r312, %r722, -6;
	min.s32 	%r255, %r721, 6;
	mov.b32 	%r341, 0;
	st.shared.u32 	[%r43], %r341;
	st.shared.u32 	[%r43+1024], %r341;
	st.shared.u32 	[%r43+2048], %r341;
	st.shared.u32 	[%r43+3072], %r341;
	st.shared.u32 	[%r43+4096], %r341;
	st.shared.u32 	[%r43+5120], %r341;
	st.shared.u32 	[%r43+6144], %r341;
	st.shared.u32 	[%r43+7168], %r341;
	st.shared.u32 	[%r43+8192], %r341;
	st.shared.u32 	[%r43+9216], %r341;
	st.shared.u32 	[%r43+10240], %r341;
	st.shared.u32 	[%r43+11264], %r341;
	st.shared.u32 	[%r43+12288], %r341;
	st.shared.u32 	[%r43+13312], %r341;
	st.shared.u32 	[%r43+14336], %r341;
	st.shared.u32 	[%r43+15360], %r341;
	st.shared.u32 	[%r43+16384], %r341;
	st.shared.u32 	[%r43+17408], %r341;
	st.shared.u32 	[%r43+18432], %r341;
	st.shared.u32 	[%r43+19456], %r341;
	st.shared.u32 	[%r43+20480], %r341;
	st.shared.u32 	[%r43+21504], %r341;
	st.shared.u32 	[%r43+22528], %r341;
	st.shared.u32 	[%r43+23552], %r341;
	st.shared.u32 	[%r43+24576], %r341;
	st.shared.u32 	[%r43+25600], %r341;
	st.shared.u32 	[%r43+26624], %r341;
	st.shared.u32 	[%r43+27648], %r341;
	st.shared.u32 	[%r43+28672], %r341;
	st.shared.u32 	[%r43+29696], %r341;
	st.shared.u32 	[%r43+30720], %r341;
	st.shared.u32 	[%r43+31744], %r341;
	st.shared.u32 	[%r43+32768], %r341;
	// begin inline asm
	bmsk.clamp.b32 %r253, %r341, %r255;
	// end inline asm
	// begin inline asm
	shr.b32 %r256, %r741, %r312;
	// end inline asm
	and.b32  	%r344, %r253, %r256;
	shl.b32 	%r345, %r344, 10;
	and.b32  	%r346, %r345, 31744;
	add.s32 	%r347, %r43, %r346;
	shr.u32 	%r348, %r344, 4;
	and.b32  	%r349, %r348, 268435454;
	add.s32 	%r71, %r347, %r349;
	ld.shared.u16 	%rs1, [%r71];
	add.s16 	%rs20, %rs1, 1;
	st.shared.u16 	[%r71], %rs20;
	// begin inline asm
	shr.b32 %r259, %r740, %r312;
	// end inline asm
	and.b32  	%r350, %r253, %r259;
	shl.b32 	%r351, %r350, 10;
	and.b32  	%r352, %r351, 31744;
	add.s32 	%r353, %r43, %r352;
	shr.u32 	%r354, %r350, 4;
	and.b32  	%r355, %r354, 268435454;
	add.s32 	%r72, %r353, %r355;
	ld.shared.u16 	%rs2, [%r72];
	add.s16 	%rs21, %rs2, 1;
	st.shared.u16 	[%r72], %rs21;
	// begin inline asm
	shr.b32 %r262, %r739, %r312;
	// end inline asm
	and.b32  	%r356, %r253, %r262;
	shl.b32 	%r357, %r356, 10;
	and.b32  	%r358, %r357, 31744;
	add.s32 	%r359, %r43, %r358;
	shr.u32 	%r360, %r356, 4;
	and.b32  	%r361, %r360, 268435454;
	add.s32 	%r73, %r359, %r361;
	ld.shared.u16 	%rs3, [%r73];
	add.s16 	%rs22, %rs3, 1;
	st.shared.u16 	[%r73], %rs22;
	// begin inline asm
	shr.b32 %r265, %r738, %r312;
	// end inline asm
	and.b32  	%r362, %r253, %r265;
	shl.b32 	%r363, %r362, 10;
	and.b32  	%r364, %r363, 31744;
	add.s32 	%r365, %r43, %r364;
	shr.u32 	%r366, %r362, 4;
	and.b32  	%r367, %r366, 268435454;
	add.s32 	%r74, %r365, %r367;
	ld.shared.u16 	%rs4, [%r74];
	add.s16 	%rs23, %rs4, 1;
	st.shared.u16 	[%r74], %rs23;
	// begin inline asm
	shr.b32 %r268, %r737, %r312;
	// end inline asm
	and.b32  	%r368, %r253, %r268;
	shl.b32 	%r369, %r368, 10;
	and.b32  	%r370, %r369, 31744;
	add.s32 	%r371, %r43, %r370;
	shr.u32 	%r372, %r368, 4;
	and.b32  	%r373, %r372, 268435454;
	add.s32 	%r75, %r371, %r373;
	ld.shared.u16 	%rs5, [%r75];
	add.s16 	%rs24, %rs5, 1;
	st.shared.u16 	[%r75], %rs24;
	// begin inline asm
	shr.b32 %r271, %r736, %r312;
	// end inline asm
	and.b32  	%r374, %r253, %r271;
	shl.b32 	%r375, %r374, 10;
	and.b32  	%r376, %r375, 31744;
	add.s32 	%r377, %r43, %r376;
	shr.u32 	%r378, %r374, 4;
	and.b32  	%r379, %r378, 268435454;
	add.s32 	%r76, %r377, %r379;
	ld.shared.u16 	%rs6, [%r76];
	add.s16 	%rs25, %rs6, 1;
	st.shared.u16 	[%r76], %rs25;
	// begin inline asm
	shr.b32 %r274, %r735, %r312;
	// end inline asm
	and.b32  	%r380, %r253, %r274;
	shl.b32 	%r381, %r380, 10;
	and.b32  	%r382, %r381, 31744;
	add.s32 	%r383, %r43, %r382;
	shr.u32 	%r384, %r380, 4;
	and.b32  	%r385, %r384, 268435454;
	add.s32 	%r77, %r383, %r385;
	ld.shared.u16 	%rs7, [%r77];
	add.s16 	%rs26, %rs7, 1;
	st.shared.u16 	[%r77], %rs26;
	// begin inline asm
	shr.b32 %r277, %r734, %r312;
	// end inline asm
	and.b32  	%r386, %r253, %r277;
	shl.b32 	%r387, %r386, 10;
	and.b32  	%r388, %r387, 31744;
	add.s32 	%r389, %r43, %r388;
	shr.u32 	%r390, %r386, 4;
	and.b32  	%r391, %r390, 268435454;
	add.s32 	%r78, %r389, %r391;
	ld.shared.u16 	%rs8, [%r78];
	add.s16 	%rs27, %rs8, 1;
	st.shared.u16 	[%r78], %rs27;
	// begin inline asm
	shr.b32 %r280, %r733, %r312;
	// end inline asm
	and.b32  	%r392, %r253, %r280;
	shl.b32 	%r393, %r392, 10;
	and.b32  	%r394, %r393, 31744;
	add.s32 	%r395, %r43, %r394;
	shr.u32 	%r396, %r392, 4;
	and.b32  	%r397, %r396, 268435454;
	add.s32 	%r79, %r395, %r397;
	ld.shared.u16 	%rs9, [%r79];
	add.s16 	%rs28, %rs9, 1;
	st.shared.u16 	[%r79], %rs28;
	// begin inline asm
	shr.b32 %r283, %r732, %r312;
	// end inline asm
	and.b32  	%r398, %r253, %r283;
	shl.b32 	%r399, %r398, 10;
	and.b32  	%r400, %r399, 31744;
	add.s32 	%r401, %r43, %r400;
	shr.u32 	%r402, %r398, 4;
	and.b32  	%r403, %r402, 268435454;
	add.s32 	%r80, %r401, %r403;
	ld.shared.u16 	%rs10, [%r80];
	add.s16 	%rs29, %rs10, 1;
	st.shared.u16 	[%r80], %rs29;
	// begin inline asm
	shr.b32 %r286, %r731, %r312;
	// end inline asm
	and.b32  	%r404, %r253, %r286;
	shl.b32 	%r405, %r404, 10;
	and.b32  	%r406, %r405, 31744;
	add.s32 	%r407, %r43, %r406;
	shr.u32 	%r408, %r404, 4;
	and.b32  	%r409, %r408, 268435454;
	add.s32 	%r81, %r407, %r409;
	ld.shared.u16 	%rs11, [%r81];
	add.s16 	%rs30, %rs11, 1;
	st.shared.u16 	[%r81], %rs30;
	// begin inline asm
	shr.b32 %r289, %r730, %r312;
	// end inline asm
	and.b32  	%r410, %r253, %r289;
	shl.b32 	%r411, %r410, 10;
	and.b32  	%r412, %r411, 31744;
	add.s32 	%r413, %r43, %r412;
	shr.u32 	%r414, %r410, 4;
	and.b32  	%r415, %r414, 268435454;
	add.s32 	%r82, %r413, %r415;
	ld.shared.u16 	%rs12, [%r82];
	add.s16 	%rs31, %rs12, 1;
	st.shared.u16 	[%r82], %rs31;
	// begin inline asm
	shr.b32 %r292, %r729, %r312;
	// end inline asm
	and.b32  	%r416, %r253, %r292;
	shl.b32 	%r417, %r416, 10;
	and.b32  	%r418, %r417, 31744;
	add.s32 	%r419, %r43, %r418;
	shr.u32 	%r420, %r416, 4;
	and.b32  	%r421, %r420, 268435454;
	add.s32 	%r83, %r419, %r421;
	ld.shared.u16 	%rs13, [%r83];
	add.s16 	%rs32, %rs13, 1;
	st.shared.u16 	[%r83], %rs32;
	// begin inline asm
	shr.b32 %r295, %r728, %r312;
	// end inline asm
	and.b32  	%r422, %r253, %r295;
	shl.b32 	%r423, %r422, 10;
	and.b32  	%r424, %r423, 31744;
	add.s32 	%r425, %r43, %r424;
	shr.u32 	%r426, %r422, 4;
	and.b32  	%r427, %r426, 268435454;
	add.s32 	%r84, %r425, %r427;
	ld.shared.u16 	%rs14, [%r84];
	add.s16 	%rs33, %rs14, 1;
	st.shared.u16 	[%r84], %rs33;
	// begin inline asm
	shr.b32 %r298, %r727, %r312;
	// end inline asm
	and.b32  	%r428, %r253, %r298;
	shl.b32 	%r429, %r428, 10;
	and.b32  	%r430, %r429, 31744;
	add.s32 	%r431, %r43, %r430;
	shr.u32 	%r432, %r428, 4;
	and.b32  	%r433, %r432, 268435454;
	add.s32 	%r85, %r431, %r433;
	ld.shared.u16 	%rs15, [%r85];
	add.s16 	%rs34, %rs15, 1;
	st.shared.u16 	[%r85], %rs34;
	// begin inline asm
	shr.b32 %r301, %r726, %r312;
	// end inline asm
	and.b32  	%r434, %r253, %r301;
	shl.b32 	%r435, %r434, 10;
	and.b32  	%r436, %r435, 31744;
	add.s32 	%r437, %r43, %r436;
	shr.u32 	%r438, %r434, 4;
	and.b32  	%r439, %r438, 268435454;
	add.s32 	%r86, %r437, %r439;
	ld.shared.u16 	%rs16, [%r86];
	add.s16 	%rs35, %rs16, 1;
	st.shared.u16 	[%r86], %rs35;
	// begin inline asm
	shr.b32 %r304, %r725, %r312;
	// end inline asm
	and.b32  	%r440, %r253, %r304;
	shl.b32 	%r441, %r440, 10;
	and.b32  	%r442, %r441, 31744;
	add.s32 	%r443, %r43, %r442;
	shr.u32 	%r444, %r440, 4;
	and.b32  	%r445, %r444, 268435454;
	add.s32 	%r87, %r443, %r445;
	ld.shared.u16 	%rs17, [%r87];
	add.s16 	%rs36, %rs17, 1;
	st.shared.u16 	[%r87], %rs36;
	// begin inline asm
	shr.b32 %r307, %r724, %r312;
	// end inline asm
	and.b32  	%r446, %r253, %r307;
	shl.b32 	%r447, %r446, 10;
	and.b32  	%r448, %r447, 31744;
	add.s32 	%r449, %r43, %r448;
	shr.u32 	%r450, %r446, 4;
	and.b32  	%r451, %r450, 268435454;
	add.s32 	%r88, %r449, %r451;
	ld.shared.u16 	%rs18, [%r88];
	add.s16 	%rs37, %rs18, 1;
	st.shared.u16 	[%r88], %rs37;
	// begin inline asm
	shr.b32 %r310, %r723, %r312;
	// end inline asm
	and.b32  	%r452, %r253, %r310;
	shl.b32 	%r453, %r452, 10;
	and.b32  	%r454, %r453, 31744;
	add.s32 	%r455, %r43, %r454;
	shr.u32 	%r456, %r452, 4;
	and.b32  	%r457, %r456, 268435454;
	add.s32 	%r89, %r455, %r457;
	ld.shared.u16 	%rs19, [%r89];
	add.s16 	%rs38, %rs19, 1;
	st.shared.u16 	[%r89], %rs38;
	bar.sync 	0;
	ld.shared.u32 	%r90, [%r44];
	ld.shared.u32 	%r458, [%r44+4];
	ld.shared.u32 	%r459, [%r44+8];
	ld.shared.u32 	%r460, [%r44+12];
	ld.shared.u32 	%r461, [%r44+16];
	ld.shared.u32 	%r462, [%r44+20];
	ld.shared.u32 	%r463, [%r44+24];
	ld.shared.u32 	%r464, [%r44+28];
	ld.shared.u32 	%r465, [%r44+32];
	ld.shared.u32 	%r466, [%r44+36];
	ld.shared.u32 	%r467, [%r44+40];
	ld.shared.u32 	%r468, [%r44+44];
	ld.shared.u32 	%r469, [%r44+48];
	ld.shared.u32 	%r470, [%r44+52];
	ld.shared.u32 	%r471, [%r44+56];
	ld.shared.u32 	%r472, [%r44+60];
	ld.shared.u32 	%r473, [%r44+64];
	ld.shared.u32 	%r474, [%r44+68];
	ld.shared.u32 	%r475, [%r44+72];
	ld.shared.u32 	%r476, [%r44+76];
	ld.shared.u32 	%r477, [%r44+80];
	ld.shared.u32 	%r478, [%r44+84];
	ld.shared.u32 	%r479, [%r44+88];
	ld.shared.u32 	%r480, [%r44+92];
	ld.shared.u32 	%r481, [%r44+96];
	ld.shared.u32 	%r482, [%r44+100];
	ld.shared.u32 	%r483, [%r44+104];
	ld.shared.u32 	%r484, [%r44+108];
	ld.shared.u32 	%r485, [%r44+112];
	ld.shared.u32 	%r486, [%r44+116];
	ld.shared.u32 	%r487, [%r44+120];
	ld.shared.u32 	%r488, [%r44+124];
	ld.shared.u32 	%r489, [%r44+128];
	add.s32 	%r91, %r458, %r90;
	add.s32 	%r92, %r459, %r91;
	add.s32 	%r93, %r460, %r92;
	add.s32 	%r94, %r461, %r93;
	add.s32 	%r95, %r462, %r94;
	add.s32 	%r96, %r463, %r95;
	add.s32 	%r97, %r464, %r96;
	add.s32 	%r98, %r465, %r97;
	add.s32 	%r99, %r466, %r98;
	add.s32 	%r100, %r467, %r99;
	add.s32 	%r101, %r468, %r100;
	add.s32 	%r102, %r469, %r101;
	add.s32 	%r103, %r470, %r102;
	add.s32 	%r104, %r471, %r103;
	add.s32 	%r105, %r472, %r104;
	add.s32 	%r106, %r473, %r105;
	add.s32 	%r107, %r474, %r106;
	add.s32 	%r108, %r475, %r107;
	add.s32 	%r109, %r476, %r108;
	add.s32 	%r110, %r477, %r109;
	add.s32 	%r111, %r478, %r110;
	add.s32 	%r112, %r479, %r111;
	add.s32 	%r113, %r480, %r112;
	add.s32 	%r114, %r481, %r113;
	add.s32 	%r115, %r482, %r114;
	add.s32 	%r116, %r483, %r115;
	add.s32 	%r117, %r484, %r116;
	add.s32 	%r118, %r485, %r117;
	add.s32 	%r119, %r486, %r118;
	add.s32 	%r120, %r487, %r119;
	add.s32 	%r121, %r488, %r120;
	add.s32 	%r318, %r489, %r121;
	// begin inline asm
	mov.u32 %r313, %laneid;
	// end inline asm
	mov.b32 	%r316, 1;
	mov.b32 	%r343, -1;
	// begin inline asm
	{  .reg .u32 r0;  .reg .pred p;  shfl.sync.up.b32 r0|p, %r318, %r316, %r341, %r343;  @p add.u32 r0, r0, %r318;  mov.u32 %r314, r0;}
	// end inline asm
	mov.b32 	%r322, 2;
	// begin inline asm
	{  .reg .u32 r0;  .reg .pred p;  shfl.sync.up.b32 r0|p, %r314, %r322, %r341, %r343;  @p add.u32 r0, r0, %r314;  mov.u32 %r320, r0;}
	// end inline asm
	mov.b32 	%r328, 4;
	// begin inline asm
	{  .reg .u32 r0;  .reg .pred p;  shfl.sync.up.b32 r0|p, %r320, %r328, %r341, %r343;  @p add.u32 r0, r0, %r320;  mov.u32 %r326, r0;}
	// end inline asm
	mov.b32 	%r334, 8;
	// begin inline asm
	{  .reg .u32 r0;  .reg .pred p;  shfl.sync.up.b32 r0|p, %r326, %r334, %r341, %r343;  @p add.u32 r0, r0, %r326;  mov.u32 %r332, r0;}
	// end inline asm
	mov.b32 	%r340, 16;
	// begin inline asm
	{  .reg .u32 r0;  .reg .pred p;  shfl.sync.up.b32 r0|p, %r332, %r340, %r341, %r343;  @p add.u32 r0, r0, %r332;  mov.u32 %r338, r0;}
	// end inline asm
	setp.ne.s32 	%p20, %r313, 31;
	@%p20 bra 	$L__BB9_41;
	st.shared.u32 	[%r45], %r338;
$L__BB9_41:
	sub.s32 	%r490, %r338, %r318;
	setp.gt.u32 	%p21, %r2, 31;
	setp.eq.s32 	%p22, %r42, 7;
	setp.eq.s32 	%p23, %r42, 6;
	setp.eq.s32 	%p24, %r42, 5;
	setp.eq.s32 	%p25, %r42, 4;
	setp.eq.s32 	%p26, %r42, 3;
	setp.eq.s32 	%p27, %r42, 2;
	setp.eq.s32 	%p28, %r42, 1;
	bar.sync 	0;
	ld.shared.v4.u32 	{%r491, %r492, %r493, %r494}, [_ZZN3cub18CUB_300001_SM_10006detail10radix_sort31DeviceRadixSortSingleTileKernelINS1_5radix10policy_hubIiNS0_8NullTypeEyE10Policy1000ELNS0_9SortOrderE0EiS6_yNS1_21identity_decomposer_tEEEvPKT1_PSB_PKT2_PSF_T3_iiT4_E12temp_storage+33792];
	selp.b32 	%r495, %r491, %r742, %p28;
	add.s32 	%r496, %r492, %r491;
	selp.b32 	%r497, %r496, %r495, %p27;
	add.s32 	%r498, %r496, %r493;
	selp.b32 	%r499, %r498, %r497, %p26;
	add.s32 	%r500, %r498, %r494;
	selp.b32 	%r501, %r500, %r499, %p25;
	ld.shared.v4.u32 	{%r502, %r503, %r504, %r505}, [_ZZN3cub18CUB_300001_SM_10006detail10radix_sort31DeviceRadixSortSingleTileKernelINS1_5radix10policy_hubIiNS0_8NullTypeEyE10Policy1000ELNS0_9SortOrderE0EiS6_yNS1_21identity_decomposer_tEEEvPKT1_PSB_PKT2_PSF_T3_iiT4_E12temp_storage+33808];
	add.s32 	%r506, %r500, %r502;
	selp.b32 	%r507, %r506, %r501, %p24;
	add.s32 	%r508, %r506, %r503;
	selp.b32 	%r509, %r508, %r507, %p23;
	add.s32 	%r510, %r508, %r504;
	selp.b32 	%r742, %r510, %r509, %p22;
	add.s32 	%r126, %r510, %r505;
	setp.ne.s32 	%p29, %r313, 0;
	selp.b32 	%r511, %r490, 0, %p29;
	add.s32 	%r512, %r742, %r511;
	or.pred  	%p30, %p21, %p29;
	selp.b32 	%r743, %r512, %r490, %p21;
	@%p30 bra 	$L__BB9_43;
	shl.b32 	%r743, %r126, 16;
	st.shared.u32 	[_ZZN3cub18CUB_300001_SM_10006detail10radix_sort31DeviceRadixSortSingleTileKernelINS1_5radix10policy_hubIiNS0_8NullTypeEyE10Policy1000ELNS0_9SortOrderE0EiS6_yNS1_21identity_decomposer_tEEEvPKT1_PSB_PKT2_PSF_T3_iiT4_E12temp_storage+33832], %r743;
$L__BB9_43:
	setp.eq.s32 	%p31, %r2, 0;
	bar.sync 	0;
	ld.shared.u32 	%r513, [_ZZN3cub18CUB_300001_SM_10006detail10radix_sort31DeviceRadixSortSingleTileKernelINS1_5radix10policy_hubIiNS0_8NullTypeEyE10Policy1000ELNS0_9SortOrderE0EiS6_yNS1_21identity_decomposer_tEEEvPKT1_PSB_PKT2_PSF_T3_iiT4_E12temp_storage+33832];
	selp.b32 	%r514, 0, %r513, %p31;
	add.s32 	%r515, %r743, %r514;
	add.s32 	%r516, %r90, %r515;
	add.s32 	%r517, %r91, %r515;
	add.s32 	%r518, %r92, %r515;
	add.s32 	%r519, %r93, %r515;
	add.s32 	%r520, %r94, %r515;
	add.s32 	%r521, %r95, %r515;
	add.s32 	%r522, %r96, %r515;
	add.s32 	%r523, %r97, %r515;
	add.s32 	%r524, %r98, %r515;
	add.s32 	%r525, %r99, %r515;
	add.s32 	%r526, %r100, %r515;
	add.s32 	%r527, %r101, %r515;
	add.s32 	%r528, %r102, %r515;
	add.s32 	%r529, %r103, %r515;
	add.s32 	%r530, %r104, %r515;
	add.s32 	%r531, %r105, %r515;
	add.s32 	%r532, %r106, %r515;
	add.s32 	%r533, %r107, %r515;
	add.s32 	%r534, %r108, %r515;
	add.s32 	%r535, %r109, %r515;
	add.s32 	%r536, %r110, %r515;
	add.s32 	%r537, %r111, %r515;
	add.s32 	%r538, %r112, %r515;
	add.s32 	%r539, %r113, %r515;
	add.s32 	%r540, %r114, %r515;
	add.s32 	%r541, %r115, %r515;
	add.s32 	%r542, %r116, %r515;
	add.s32 	%r543, %r117, %r515;
	add.s32 	%r544, %r118, %r515;
	add.s32 	%r545, %r119, %r515;
	add.s32 	%r546, %r120, %r515;
	add.s32 	%r547, %r121, %r515;
	st.shared.u32 	[%r44], %r515;
	st.shared.u32 	[%r44+4], %r516;
	st.shared.u32 	[%r44+8], %r517;
	st.shared.u32 	[%r44+12], %r518;
	st.shared.u32 	[%r44+16], %r519;
	st.shared.u32 	[%r44+20], %r520;
	st.shared.u32 	[%r44+24], %r521;
	st.shared.u32 	[%r44+28], %r522;
	st.shared.u32 	[%r44+32], %r523;
	st.shared.u32 	[%r44+36], %r524;
	st.shared.u32 	[%r44+40], %r525;
	st.shared.u32 	[%r44+44], %r526;
	st.shared.u32 	[%r44+48], %r527;
	st.shared.u32 	[%r44+52], %r528;
	st.shared.u32 	[%r44+56], %r529;
	st.shared.u32 	[%r44+60], %r530;
	st.shared.u32 	[%r44+64], %r531;
	st.shared.u32 	[%r44+68], %r532;
	st.shared.u32 	[%r44+72], %r533;
	st.shared.u32 	[%r44+76], %r534;
	st.shared.u32 	[%r44+80], %r535;
	st.shared.u32 	[%r44+84], %r536;
	st.shared.u32 	[%r44+88], %r537;
	st.shared.u32 	[%r44+92], %r538;
	st.shared.u32 	[%r44+96], %r539;
	st.shared.u32 	[%r44+100], %r540;
	st.shared.u32 	[%r44+104], %r541;
	st.shared.u32 	[%r44+108], %r542;
	st.shared.u32 	[%r44+112], %r543;
	st.shared.u32 	[%r44+116], %r544;
	st.shared.u32 	[%r44+120], %r545;
	st.shared.u32 	[%r44+124], %r546;
	st.shared.u32 	[%r44+128], %r547;
	bar.sync 	0;
	cvt.u32.u16 	%r548, %rs1;
	ld.shared.u16 	%r549, [%r71];
	add.s32 	%r130, %r549, %r548;
	cvt.u32.u16 	%r550, %rs2;
	ld.shared.u16 	%r551, [%r72];
	add.s32 	%r131, %r551, %r550;
	cvt.u32.u16 	%r552, %rs3;
	ld.shared.u16 	%r553, [%r73];
	add.s32 	%r132, %r553, %r552;
	cvt.u32.u16 	%r554, %rs4;
	ld.shared.u16 	%r555, [%r74];
	add.s32 	%r133, %r555, %r554;
	cvt.u32.u16 	%r556, %rs5;
	ld.shared.u16 	%r557, [%r75];
	add.s32 	%r134, %r557, %r556;
	cvt.u32.u16 	%r558, %rs6;
	ld.shared.u16 	%r559, [%r76];
	add.s32 	%r135, %r559, %r558;
	cvt.u32.u16 	%r560, %rs7;
	ld.shared.u16 	%r561, [%r77];
	add.s32 	%r136, %r561, %r560;
	cvt.u32.u16 	%r562, %rs8;
	ld.shared.u16 	%r563, [%r78];
	add.s32 	%r137, %r563, %r562;
	cvt.u32.u16 	%r564, %rs9;
	ld.shared.u16 	%r565, [%r79];
	add.s32 	%r138, %r565, %r564;
	cvt.u32.u16 	%r566, %rs10;
	ld.shared.u16 	%r567, [%r80];
	add.s32 	%r139, %r567, %r566;
	cvt.u32.u16 	%r568, %rs11;
	ld.shared.u16 	%r569, [%r81];
	add.s32 	%r140, %r569, %r568;
	cvt.u32.u16 	%r570, %rs12;
	ld.shared.u16 	%r571, [%r82];
	add.s32 	%r141, %r571, %r570;
	cvt.u32.u16 	%r572, %rs13;
	ld.shared.u16 	%r573, [%r83];
	add.s32 	%r142, %r573, %r572;
	cvt.u32.u16 	%r574, %rs14;
	ld.shared.u16 	%r575, [%r84];
	add.s32 	%r143, %r575, %r574;
	cvt.u32.u16 	%r576, %rs15;
	ld.shared.u16 	%r577, [%r85];
	add.s32 	%r144, %r577, %r576;
	cvt.u32.u16 	%r578, %rs16;
	ld.shared.u16 	%r579, [%r86];
	add.s32 	%r145, %r579, %r578;
	cvt.u32.u16 	%r580, %rs17;
	ld.shared.u16 	%r581, [%r87];
	add.s32 	%r146, %r581, %r580;
	cvt.u32.u16 	%r582, %rs18;
	ld.shared.u16 	%r583, [%r88];
	add.s32 	%r147, %r583, %r582;
	cvt.u32.u16 	%r584, %rs19;
	ld.shared.u16 	%r585, [%r89];
	add.s32 	%r148, %r585, %r584;
	bar.sync 	0;
	setp.lt.s32 	%p32, %r722, %r190;
	@%p32 bra 	$L__BB9_83;
	cvt.u64.u32 	%rd8, %r2;
	shl.b32 	%r586, %r130, 2;
	mov.u32 	%r587, _ZZN3cub18CUB_300001_SM_10006detail10radix_sort31DeviceRadixSortSingleTileKernelINS1_5radix10policy_hubIiNS0_8NullTypeEyE10Policy1000ELNS0_9SortOrderE0EiS6_yNS1_21identity_decomposer_tEEEvPKT1_PSB_PKT2_PSF_T3_iiT4_E12temp_storage;
	add.s32 	%r588, %r587, %r586;
	st.shared.u32 	[%r588], %r741;
	shl.b32 	%r589, %r131, 2;
	add.s32 	%r590, %r587, %r589;
	st.shared.u32 	[%r590], %r740;
	shl.b32 	%r591, %r132, 2;
	add.s32 	%r592, %r587, %r591;
	st.shared.u32 	[%r592], %r739;
	shl.b32 	%r593, %r133, 2;
	add.s32 	%r594, %r587, %r593;
	st.shared.u32 	[%r594], %r738;
	shl.b32 	%r595, %r134, 2;
	add.s32 	%r596, %r587, %r595;
	st.shared.u32 	[%r596], %r737;
	shl.b32 	%r597, %r135, 2;
	add.s32 	%r598, %r587, %r597;
	st.shared.u32 	[%r598], %r736;
	shl.b32 	%r599, %r136, 2;
	add.s32 	%r600, %r587, %r599;
	st.shared.u32 	[%r600], %r735;
	shl.b32 	%r601, %r137, 2;
	add.s32 	%r602, %r587, %r601;
	st.shared.u32 	[%r602], %r734;
	shl.b32 	%r603, %r138, 2;
	add.s32 	%r604, %r587, %r603;
	st.shared.u32 	[%r604], %r733;
	shl.b32 	%r605, %r139, 2;
	add.s32 	%r606, %r587, %r605;
	st.shared.u32 	[%r606], %r732;
	shl.b32 	%r607, %r140, 2;
	add.s32 	%r608, %r587, %r607;
	st.shared.u32 	[%r608], %r731;
	shl.b32 	%r609, %r141, 2;
	add.s32 	%r610, %r587, %r609;
	st.shared.u32 	[%r610], %r730;
	shl.b32 	%r611, %r142, 2;
	add.s32 	%r612, %r587, %r611;
	st.shared.u32 	[%r612], %r729;
	shl.b32 	%r613, %r143, 2;
	add.s32 	%r614, %r587, %r613;
	st.shared.u32 	[%r614], %r728;
	shl.b32 	%r615, %r144, 2;
	add.s32 	%r616, %r587, %r615;
	st.shared.u32 	[%r616], %r727;
	shl.b32 	%r617, %r145, 2;
	add.s32 	%r618, %r587, %r617;
	st.shared.u32 	[%r618], %r726;
	shl.b32 	%r619, %r146, 2;
	add.s32 	%r620, %r587, %r619;
	st.shared.u32 	[%r620], %r725;
	shl.b32 	%r621, %r147, 2;
	add.s32 	%r622, %r587, %r621;
	st.shared.u32 	[%r622], %r724;
	shl.b32 	%r623, %r148, 2;
	add.s32 	%r624, %r587, %r623;
	st.shared.u32 	[%r624], %r723;
	bar.sync 	0;
	mad.lo.s32 	%r149, %r2, -72, %r46;
	ld.shared.u32 	%r150, [%r149+1024];
	ld.shared.u32 	%r151, [%r149+2048];
	ld.shared.u32 	%r152, [%r149+3072];
	ld.shared.u32 	%r153, [%r149+4096];
	ld.shared.u32 	%r154, [%r149+5120];
	ld.shared.u32 	%r155, [%r149+6144];
	ld.shared.u32 	%r156, [%r149+7168];
	ld.shared.u32 	%r157, [%r149+8192];
	ld.shared.u32 	%r158, [%r149+9216];
	ld.shared.u32 	%r159, [%r149+10240];
	ld.shared.u32 	%r160, [%r149+11264];
	ld.shared.u32 	%r161, [%r149+12288];
	ld.shared.u32 	%r162, [%r149+13312];
	ld.shared.u32 	%r163, [%r149+14336];
	ld.shared.u32 	%r164, [%r149+15360];
	ld.shared.u32 	%r165, [%r149+16384];
	ld.shared.u32 	%r166, [%r149+17408];
	ld.shared.u32 	%r167, [%r149+18432];
	setp.gt.u64 	%p33, %rd4, %rd8;
	cvta.to.global.u64 	%rd9, %rd3;
	mul.wide.u32 	%rd10, %r2, 4;
	add.s64 	%rd2, %rd9, %rd10;
	@%p33 bra 	$L__BB9_45;
	bra.uni 	$L__BB9_46;
$L__BB9_45:
	ld.shared.u32 	%r625, [%r149];
	xor.b32  	%r626, %r625, -2147483648;
	st.global.u32 	[%rd2], %r626;
$L__BB9_46:
	add.s32 	%r627, %r2, 256;
	cvt.u64.u32 	%rd11, %r627;
	setp.le.u64 	%p34, %rd4, %rd11;
	@%p34 bra 	$L__BB9_48;
	xor.b32  	%r628, %r150, -2147483648;
	st.global.u32 	[%rd2+1024], %r628;
$L__BB9_48:
	add.s32 	%r629, %r2, 512;
	cvt.u64.u32 	%rd12, %r629;
	setp.le.u64 	%p35, %rd4, %rd12;
	@%p35 bra 	$L__BB9_50;
	xor.b32  	%r630, %r151, -2147483648;
	st.global.u32 	[%rd2+2048], %r630;
$L__BB9_50:
	add.s32 	%r631, %r2, 768;
	cvt.u64.u32 	%rd13, %r631;
	setp.le.u64 	%p36, %rd4, %rd13;
	@%p36 bra 	$L__BB9_52;
	xor.b32  	%r632, %r152, -2147483648;
	st.global.u32 	[%rd2+3072], %r632;
$L__BB9_52:
	or.b32  	%r633, %r2, 1024;
	cvt.u64.u32 	%rd14, %r633;
	setp.le.u64 	%p37, %rd4, %rd14;
	@%p37 bra 	$L__BB9_54;
	xor.b32  	%r634, %r153, -2147483648;
	st.global.u32 	[%rd2+4096], %r634;
$L__BB9_54:
	add.s32 	%r635, %r2, 1280;
	cvt.u64.u32 	%rd15, %r635;
	setp.le.u64 	%p38, %rd4, %rd15;
	@%p38 bra 	$L__BB9_56;
	xor.b32  	%r636, %r154, -2147483648;
	st.global.u32 	[%rd2+5120], %r636;
$L__BB9_56:
	add.s32 	%r637, %r2, 1536;
	cvt.u64.u32 	%rd16, %r637;
	setp.le.u64 	%p39, %rd4, %rd16;
	@%p39 bra 	$L__BB9_58;
	xor.b32  	%r638, %r155, -2147483648;
	st.global.u32 	[%rd2+6144], %r638;
$L__BB9_58:
	add.s32 	%r639, %r2, 1792;
	cvt.u64.u32 	%rd17, %r639;
	setp.le.u64 	%p40, %rd4, %rd17;
	@%p40 bra 	$L__BB9_60;
	xor.b32  	%r640, %r156, -2147483648;
	st.global.u32 	[%rd2+7168], %r640;
$L__BB9_60:
	or.b32  	%r641, %r2, 2048;
	cvt.u64.u32 	%rd18, %r641;
	setp.le.u64 	%p41, %rd4, %rd18;
	@%p41 bra 	$L__BB9_62;
	xor.b32  	%r642, %r157, -2147483648;
	st.global.u32 	[%rd2+8192], %r642;
$L__BB9_62:
	add.s32 	%r643, %r2, 2304;
	cvt.u64.u32 	%rd19, %r643;
	setp.le.u64 	%p42, %rd4, %rd19;
	@%p42 bra 	$L__BB9_64;
	xor.b32  	%r644, %r158, -2147483648;
	st.global.u32 	[%rd2+9216], %r644;
$L__BB9_64:
	add.s32 	%r645, %r2, 2560;
	cvt.u64.u32 	%rd20, %r645;
	setp.le.u64 	%p43, %rd4, %rd20;
	@%p43 bra 	$L__BB9_66;
	xor.b32  	%r646, %r159, -2147483648;
	st.global.u32 	[%rd2+10240], %r646;
$L__BB9_66:
	add.s32 	%r647, %r2, 2816;
	cvt.u64.u32 	%rd21, %r647;
	setp.le.u64 	%p44, %rd4, %rd21;
	@%p44 bra 	$L__BB9_68;
	xor.b32  	%r648, %r160, -2147483648;
	st.global.u32 	[%rd2+11264], %r648;
$L__BB9_68:
	or.b32  	%r649, %r2, 3072;
	cvt.u64.u32 	%rd22, %r649;
	setp.le.u64 	%p45, %rd4, %rd22;
	@%p45 bra 	$L__BB9_70;
	xor.b32  	%r650, %r161, -2147483648;
	st.global.u32 	[%rd2+12288], %r650;
$L__BB9_70:
	add.s32 	%r651, %r2, 3328;
	cvt.u64.u32 	%rd23, %r651;
	setp.le.u64 	%p46, %rd4, %rd23;
	@%p46 bra 	$L__BB9_72;
	xor.b32  	%r652, %r162, -2147483648;
	st.global.u32 	[%rd2+13312], %r652;
$L__BB9_72:
	add.s32 	%r653, %r2, 3584;
	cvt.u64.u32 	%rd24, %r653;
	setp.le.u64 	%p47, %rd4, %rd24;
	@%p47 bra 	$L__BB9_74;
	xor.b32  	%r654, %r163, -2147483648;
	st.global.u32 	[%rd2+14336], %r654;
$L__BB9_74:
	add.s32 	%r655, %r2, 3840;
	cvt.u64.u32 	%rd25, %r655;
	setp.le.u64 	%p48, %rd4, %rd25;
	@%p48 bra 	$L__BB9_76;
	xor.b32  	%r656, %r164, -2147483648;
	st.global.u32 	[%rd2+15360], %r656;
$L__BB9_76:
	or.b32  	%r657, %r2, 4096;
	cvt.u64.u32 	%rd26, %r657;
	setp.le.u64 	%p49, %rd4, %rd26;
	@%p49 bra 	$L__BB9_78;
	xor.b32  	%r658, %r165, -2147483648;
	st.global.u32 	[%rd2+16384], %r658;
$L__BB9_78:
	add.s32 	%r659, %r2, 4352;
	cvt.u64.u32 	%rd27, %r659;
	setp.le.u64 	%p50, %rd4, %rd27;
	@%p50 bra 	$L__BB9_80;
	xor.b32  	%r660, %r166, -2147483648;
	st.global.u32 	[%rd2+17408], %r660;
$L__BB9_80:
	add.s32 	%r661, %r2, 4608;
	cvt.u64.u32 	%rd28, %r661;
	setp.le.u64 	%p51, %rd4, %rd28;
	@%p51 bra 	$L__BB9_82;
	xor.b32  	%r662, %r167, -2147483648;
	st.global.u32 	[%rd2+18432], %r662;
$L__BB9_82:
	ret;
$L__BB9_83:
	shl.b32 	%r663, %r130, 2;
	mov.u32 	%r664, _ZZN3cub18CUB_300001_SM_10006detail10radix_sort31DeviceRadixSortSingleTileKernelINS1_5radix10policy_hubIiNS0_8NullTypeEyE10Policy1000ELNS0_9SortOrderE0EiS6_yNS1_21identity_decomposer_tEEEvPKT1_PSB_PKT2_PSF_T3_iiT4_E12temp_storage;
	add.s32 	%r665, %r664, %r663;
	st.shared.u32 	[%r665], %r741;
	shl.b32 	%r666, %r131, 2;
	add.s32 	%r667, %r664, %r666;
	st.shared.u32 	[%r667], %r740;
	shl.b32 	%r668, %r132, 2;
	add.s32 	%r669, %r664, %r668;
	st.shared.u32 	[%r669], %r739;
	shl.b32 	%r670, %r133, 2;
	add.s32 	%r671, %r664, %r670;
	st.shared.u32 	[%r671], %r738;
	shl.b32 	%r672, %r134, 2;
	add.s32 	%r673, %r664, %r672;
	st.shared.u32 	[%r673], %r737;
	shl.b32 	%r674, %r135, 2;
	add.s32 	%r675, %r664, %r674;
	st.shared.u32 	[%r675], %r736;
	shl.b32 	%r676, %r136, 2;
	add.s32 	%r677, %r664, %r676;
	st.shared.u32 	[%r677], %r735;
	shl.b32 	%r678, %r137, 2;
	add.s32 	%r679, %r664, %r678;
	st.shared.u32 	[%r679], %r734;
	shl.b32 	%r680, %r138, 2;
	add.s32 	%r681, %r664, %r680;
	st.shared.u32 	[%r681], %r733;
	shl.b32 	%r682, %r139, 2;
	add.s32 	%r683, %r664, %r682;
	st.shared.u32 	[%r683], %r732;
	shl.b32 	%r684, %r140, 2;
	add.s32 	%r685, %r664, %r684;
	st.shared.u32 	[%r685], %r731;
	shl.b32 	%r686, %r141, 2;
	add.s32 	%r687, %r664, %r686;
	st.shared.u32 	[%r687], %r730;
	shl.b32 	%r688, %r142, 2;
	add.s32 	%r689, %r664, %r688;
	st.shared.u32 	[%r689], %r729;
	shl.b32 	%r690, %r143, 2;
	add.s32 	%r691, %r664, %r690;
	st.shared.u32 	[%r691], %r728;
	shl.b32 	%r692, %r144, 2;
	add.s32 	%r693, %r664, %r692;
	st.shared.u32 	[%r693], %r727;
	shl.b32 	%r694, %r145, 2;
	add.s32 	%r695, %r664, %r694;
	st.shared.u32 	[%r695], %r726;
	shl.b32 	%r696, %r146, 2;
	add.s32 	%r697, %r664, %r696;
	st.shared.u32 	[%r697], %r725;
	shl.b32 	%r698, %r147, 2;
	add.s32 	%r699, %r664, %r698;
	st.shared.u32 	[%r699], %r724;
	shl.b32 	%r700, %r148, 2;
	add.s32 	%r701, %r664, %r700;
	st.shared.u32 	[%r701], %r723;
	bar.sync 	0;
	ld.shared.u32 	%r741, [%r46];
	ld.shared.u32 	%r740, [%r46+4];
	ld.shared.u32 	%r739, [%r46+8];
	ld.shared.u32 	%r738, [%r46+12];
	ld.shared.u32 	%r737, [%r46+16];
	ld.shared.u32 	%r736, [%r46+20];
	ld.shared.u32 	%r735, [%r46+24];
	ld.shared.u32 	%r734, [%r46+28];
	ld.shared.u32 	%r733, [%r46+32];
	ld.shared.u32 	%r732, [%r46+36];
	ld.shared.u32 	%r731, [%r46+40];
	ld.shared.u32 	%r730, [%r46+44];
	ld.shared.u32 	%r729, [%r46+48];
	ld.shared.u32 	%r728, [%r46+52];
	ld.shared.u32 	%r727, [%r46+56];
	ld.shared.u32 	%r726, [%r46+60];
	ld.shared.u32 	%r725, [%r46+64];
	ld.shared.u32 	%r724, [%r46+68];
	ld.shared.u32 	%r723, [%r46+72];
	bar.sync 	0;
	add.s32 	%r722, %r722, 6;
	add.s32 	%r721, %r721, -6;
	bra.uni 	$L__BB9_39;

}
	// .globl	_ZN3cub18CUB_300001_SM_10006detail10radix_sort30DeviceRadixSortHistogramKernelINS1_5radix10policy_hubIiNS0_8NullTypeEyE10Policy1000ELNS0_9SortOrderE0EiyNS1_21identity_decomposer_tEEEvPT2_PKT1_SB_iiT3_
.visible .entry _ZN3cub18CUB_300001_SM_10006detail10radix_sort30DeviceRadixSortHistogramKernelINS1_5radix10policy_hubIiNS0_8NullTypeEyE10Policy1000ELNS0_9SortOrderE0EiyNS1_21identity_decomposer_tEEEvPT2_PKT1_SB_iiT3_(
	.param .u64 .ptr .align 1 _ZN3cub18CUB_300001_SM_10006detail10radix_sort30DeviceRadixSortHistogramKernelINS1_5radix10policy_hubIiNS0_8NullTypeEyE10Policy1000ELNS0_9SortOrderE0EiyNS1_21identity_decomposer_tEEEvPT2_PKT1_SB_iiT3__param_0,
	.param .u64 .ptr .align 1 _ZN3cub18CUB_300001_SM_10006detail10radix_sort30DeviceRadixSortHistogramKernelINS1_5radix10policy_hubIiNS0_8NullTypeEyE10Policy1000ELNS0_9SortOrderE0EiyNS1_21identity_decomposer_tEEEvPT2_PKT1_SB_iiT3__param_1,
	.param .u64 _ZN3cub18CUB_300001_SM_10006detail10radix_sort30DeviceRadixSortHistogramKernelINS1_5radix10policy_hubIiNS0_8NullTypeEyE10Policy1000ELNS0_9SortOrderE0EiyNS1_21identity_decomposer_tEEEvPT2_PKT1_SB_iiT3__param_2,
	.param .u32 _ZN3cub18CUB_300001_SM_10006detail10radix_sort30DeviceRadixSortHistogramKernelINS1_5radix10policy_hubIiNS0_8NullTypeEyE10Policy1000ELNS0_9SortOrderE0EiyNS1_21identity_decomposer_tEEEvPT2_PKT1_SB_iiT3__param_3,
	.param .u32 _ZN3cub18CUB_300001_SM_10006detail10radix_sort30DeviceRadixSortHistogramKernelINS1_5radix10policy_hubIiNS0_8NullTypeEyE10Policy1000ELNS0_9SortOrderE0EiyNS1_21identity_decomposer_tEEEvPT2_PKT1_SB_iiT3__param_4,
	.param .align 1 .b8 _ZN3cub18CUB_300001_SM_10006detail10radix_sort30DeviceRadixSortHistogramKernelINS1_5radix10policy_hubIiNS0_8NullTypeEyE10Policy1000ELNS0_9SortOrderE0EiyNS1_21identity_decomposer_tEEEvPT2_PKT1_SB_iiT3__param_5[1]
)
.maxntid 128
{
	.reg .pred 	%p<91>;
	.reg .b32 	%r<486>;
	.reg .b64 	%rd<137>;
	// demoted variable
	.shared .align 4 .b8 _ZZN3cub18CUB_300001_SM_10006detail10radix_sort30DeviceRadixSortHistogramKernelINS1_5radix10policy_hubIiNS0_8NullTypeEyE10Policy1000ELNS0_9SortOrderE0EiyNS1_21identity_decomposer_tEEEvPT2_PKT1_SB_iiT3_E12temp_storage[4096];
	ld.param.u64 	%rd18, [_ZN3cub18CUB_300001_SM_10006detail10radix_sort30DeviceRadixSortHistogramKernelINS1_5radix10policy_hubIiNS0_8NullTypeEyE10Policy1000ELNS0_9SortOrderE0EiyNS1_21identity_decomposer_tEEEvPT2_PKT1_SB_iiT3__param_0];
	ld.param.u64 	%rd19, [_ZN3cub18CUB_300001_SM_10006detail10radix_sort30DeviceRadixSortHistogramKernelINS1_5radix10policy_hubIiNS0_8NullTypeEyE10Policy1000ELNS0_9SortOrderE0EiyNS1_21identity_decomposer_tEEEvPT2_PKT1_SB_iiT3__param_1];
	ld.param.u64 	%rd17, [_ZN3cub18CUB_300001_SM_10006detail10radix_sort30DeviceRadixSortHistogramKernelINS1_5radix10policy_hubIiNS0_8NullTypeEyE10Policy1000ELNS0_9SortOrderE0EiyNS1_21identity_decomposer_tEEEvPT2_PKT1_SB_iiT3__param_2];
	ld.param.u32 	%r174, [_ZN3cub18CUB_300001_SM_10006detail10radix_sort30DeviceRadixSortHistogramKernelINS1_5radix10policy_hubIiNS0_8NullTypeEyE10Policy1000ELNS0_9SortOrderE0EiyNS1_21identity_decomposer_tEEEvPT2_PKT1_SB_iiT3__param_3];
	ld.param.u32 	%r175, [_ZN3cub18CUB_300001_SM_10006detail10radix_sort30DeviceRadixSortHistogramKernelINS1_5radix10policy_hubIiNS0_8NullTypeEyE10Policy1000ELNS0_9SortOrderE0EiyNS1_21identity_decomposer_tEEEvPT2_PKT1_SB_iiT3__param_4];
	cvta.to.global.u64 	%rd1, %rd19;
	cvta.to.global.u64 	%rd2, %rd18;
	setp.eq.s64 	%p2, %rd17, 0;
	@%p2 bra 	$L__BB10_153;
	sub.s32 	%r176, %r175, %r174;
	add.s32 	%r177, %r176, 7;
	shr.s32 	%r178, %r177, 31;
	shr.u32 	%r179, %r178, 29;
	add.s32 	%r180, %r177, %r179;
	shr.s32 	%r181, %r180, 3;
	mov.u32 	%r182, %tid.x;
	setp.gt.u32 	%p3, %r182, 255;
	setp.lt.s32 	%p4, %r177, 8;
	mov.u32 	%r183, %ctaid.x;
	shl.b32 	%r184, %r183, 11;
	cvt.u64.u32 	%rd3, %r184;
	mov.u32 	%r185, %nctaid.x;
	shl.b32 	%r186, %r185, 11;
	cvt.u64.u32 	%rd4, %r186;
	add.s32 	%r1, %r181, -1;
	and.b32  	%r2, %r181, 15;
	and.b32  	%r3, %r181, 7;
	add.s32 	%r4, %r3, -1;
	and.b32  	%r5, %r181, 3;
	or.pred  	%p1, %p3, %p4;
	shl.b32 	%r187, %r182, 2;
	mov.u32 	%r188, _ZZN3cub18CUB_300001_SM_10006detail10radix_sort30DeviceRadixSortHistogramKernelINS1_5radix10policy_hubIiNS0_8NullTypeEyE10Policy1000ELNS0_9SortOrderE0EiyNS1_21identity_decomposer_tEEEvPT2_PKT1_SB_iiT3_E12temp_storage;
	add.s32 	%r6, %r188, %r187;
	and.b32  	%r7, %r181, 268435440;
	cvt.u64.u32 	%rd5, %r182;
	add.s32 	%r8, %r182, 128;
	add.s32 	%r9, %r182, 256;
	add.s32 	%r10, %r182, 384;
	add.s32 	%r11, %r182, 512;
	add.s32 	%r12, %r182, 640;
	add.s32 	%r13, %r182, 768;
	or.b32  	%r14, %r182, 1024;
	add.s32 	%r15, %r182, 1920;
	and.b32  	%r16, %r181, 268435448;
	and.b32  	%r17, %r181, 1;
	neg.s32 	%r18, %r7;
	add.s32 	%r19, %r6, 8192;
	add.s64 	%rd21, %rd17, -1;
	shr.u64 	%rd22, %rd21, 30;
	add.s64 	%rd23, %rd22, 1;
	min.u64 	%rd6, %rd23, %rd17;
	mov.b64 	%rd135, 0;
$L__BB10_2:
	@%p1 bra 	$L__BB10_30;
	setp.lt.u32 	%p5, %r1, 15;
	mov.b32 	%r439, 0;
	@%p5 bra 	$L__BB10_6;
	mov.u32 	%r436, %r19;
	mov.u32 	%r437, %r18;
$L__BB10_5:
	.pragma "nounroll";
	mov.b32 	%r190, 0;
	st.shared.u32 	[%r436+-8192], %r190;
	st.shared.u32 	[%r436+-7168], %r190;
	st.shared.u32 	[%r436+-6144], %r190;
	st.shared.u32 	[%r436+-5120], %r190;
	st.shared.u32 	[%r436+-4096], %r190;
	st.shared.u32 	[%r436+-3072], %r190;
	st.shared.u32 	[%r436+-2048], %r190;
	st.shared.u32 	[%r436+-1024], %r190;
	st.shared.u32 	[%r436], %r190;
	st.shared.u32 	[%r436+1024], %r190;
	st.shared.u32 	[%r436+2048], %r190;
	st.shared.u32 	[%r436+3072], %r190;
	st.shared.u32 	[%r436+4096], %r190;
	st.shared.u32 	[%r436+5120], %r190;
	st.shared.u32 	[%r436+6144], %r190;
	st.shared.u32 	[%r436+7168], %r190;
	add.s32 	%r437, %r437, 16;
	add.s32 	%r436, %r436, 16384;
	setp.ne.s32 	%p6, %r437, 0;
	mov.u32 	%r439, %r7;
	@%p6 bra 	$L__BB10_5;
$L__BB10_6:
	add.s32 	%r25, %r2, -1;
	setp.eq.s32 	%p7, %r2, 0;
	@%p7 bra 	$L__BB10_16;
	setp.lt.u32 	%p8, %r25, 7;
	@%p8 bra 	$L__BB10_9;
	shl.b32 	%r191, %r439, 10;
	add.s32 	%r192, %r6, %r191;
	mov.b32 	%r193, 0;
	st.shared.u32 	[%r192], %r193;
	st.shared.u32 	[%r192+1024], %r193;
	st.shared.u32 	[%r192+2048], %r193;
	st.shared.u32 	[%r192+3072], %r193;
	st.shared.u32 	[%r192+4096], %r193;
	st.shared.u32 	[%r192+5120], %r193;
	st.shared.u32 	[%r192+6144], %r193;
	st.shared.u32 	[%r192+7168], %r193;
	add.s32 	%r439, %r439, 8;
$L__BB10_9:
	setp.eq.s32 	%p9, %r3, 0;
	@%p9 bra 	$L__BB10_16;
	setp.lt.u32 	%p10, %r4, 3;
	@%p10 bra 	$L__BB10_12;
	shl.b32 	%r194, %r439, 10;
	add.s32 	%r195, %r6, %r194;
	mov.b32 	%r196, 0;
	st.shared.u32 	[%r195], %r196;
	st.shared.u32 	[%r195+1024], %r196;
	st.shared.u32 	[%r195+2048], %r196;
	st.shared.u32 	[%r195+3072], %r196;
	add.s32 	%r439, %r439, 4;
$L__BB10_12:
	setp.eq.s32 	%p11, %r5, 0;
	@%p11 bra 	$L__BB10_16;
	setp.eq.s32 	%p12, %r5, 1;
	shl.b32 	%r197, %r439, 10;
	add.s32 	%r30, %r6, %r197;
	mov.b32 	%r198, 0;
	st.shared.u32 	[%r30], %r198;
	@%p12 bra 	$L__BB10_16;
	setp.eq.s32 	%p13, %r5, 2;
	mov.b32 	%r199, 0;
	st.shared.u32 	[%r30+1024], %r199;
	@%p13 bra 	$L__BB10_16;
	mov.b32 	%r200, 0;
	st.shared.u32 	[%r30+2048], %r200;
$L__BB10_16:
	cvt.u32.u64 	%r201, %rd5;
	setp.gt.u32 	%p14, %r201, 127;
	@%p14 bra 	$L__BB10_30;
	setp.lt.u32 	%p15, %r1, 15;
	mov.b32 	%r443, 0;
	@%p15 bra 	$L__BB10_20;
	mov.b32 	%r441, 0;
$L__BB10_19:
	.pragma "nounroll";
	shl.b32 	%r204, %r441, 10;
	add.s32 	%r205, %r6, %r204;
	mov.b32 	%r206, 0;
	st.shared.u32 	[%r205+512], %r206;
	st.shared.u32 	[%r205+1536], %r206;
	st.shared.u32 	[%r205+2560], %r206;
	st.shared.u32 	[%r205+3584], %r206;
	st.shared.u32 	[%r205+4608], %r206;
	st.shared.u32 	[%r205+5632], %r206;
	st.shared.u32 	[%r205+6656], %r206;
	st.shared.u32 	[%r205+7680], %r206;
	st.shared.u32 	[%r205+8704], %r206;
	st.shared.u32 	[%r205+9728], %r206;
	st.shared.u32 	[%r205+10752], %r206;
	st.shared.u32 	[%r205+11776], %r206;
	st.shared.u32 	[%r205+12800], %r206;
	st.shared.u32 	[%r205+13824], %r206;
	st.shared.u32 	[%r205+14848], %r206;
	st.shared.u32 	[%r205+15872], %r206;
	add.s32 	%r441, %r441, 16;
	setp.ne.s32 	%p16, %r441, %r7;
	mov.u32 	%r443, %r7;
	@%p16 bra 	$L__BB10_19;
$L__BB10_20:
	setp.eq.s32 	%p17, %r2, 0;
	@%p17 bra 	$L__BB10_30;
	setp.lt.u32 	%p18, %r25, 7;
	@%p18 bra 	$L__BB10_23;
	shl.b32 	%r207, %r443, 10;
	add.s32 	%r208, %r6, %r207;
	mov.b32 	%r209, 0;
	st.shared.u32 	[%r208+512], %r209;
	st.shared.u32 	[%r208+1536], %r209;
	st.shared.u32 	[%r208+2560], %r209;
	st.shared.u32 	[%r208+3584], %r209;
	st.shared.u32 	[%r208+4608], %r209;
	st.shared.u32 	[%r208+5632], %r209;
	st.shared.u32 	[%r208+6656], %r209;
	st.shared.u32 	[%r208+7680], %r209;
	add.s32 	%r443, %r443, 8;
$L__BB10_23:
	setp.eq.s32 	%p19, %r3, 0;
	@%p19 bra 	$L__BB10_30;
	setp.lt.u32 	%p20, %r4, 3;
	@%p20 bra 	$L__BB10_26;
	shl.b32 	%r210, %r443, 10;
	add.s32 	%r211, %r6, %r210;
	mov.b32 	%r212, 0;
	st.shared.u32 	[%r211+512], %r212;
	st.shared.u32 	[%r211+1536], %r212;
	st.shared.u32 	[%r211+2560], %r212;
	st.shared.u32 	[%r211+3584], %r212;
	add.s32 	%r443, %r443, 4;
$L__BB10_26:
	setp.eq.s32 	%p21, %r5, 0;
	@%p21 bra 	$L__BB10_30;
	setp.eq.s32 	%p22, %r5, 1;
	shl.b32 	%r213, %r443, 10;
	add.s32 	%r38, %r6, %r213;
	mov.b32 	%r214, 0;
	st.shared.u32 	[%r38+512], %r214;
	@%p22 bra 	$L__BB10_30;
	setp.eq.s32 	%p23, %r5, 2;
	mov.b32 	%r215, 0;
	st.shared.u32 	[%r38+1536], %r215;
	@%p23 bra 	$L__BB10_30;
	mov.b32 	%r216, 0;
	st.shared.u32 	[%r38+2560], %r216;
$L__BB10_30:
	bar.sync 	0;
	bar.sync 	0;
	shl.b64 	%rd8, %rd135, 30;
	sub.s64 	%rd24, %rd17, %rd8;
	min.u64 	%rd9, %rd24, 1073741824;
	setp.le.u64 	%p24, %rd9, %rd3;
	@%p24 bra 	$L__BB10_70;
	mov.u64 	%rd136, %rd3;
$L__BB10_32:
	add.s64 	%rd11, %rd136, %rd8;
	sub.s64 	%rd12, %rd17, %rd11;
	setp.lt.u64 	%p25, %rd12, 2048;
	@%p25 bra 	$L__BB10_34;
	add.s64 	%rd27, %rd11, %rd5;
	shl.b64 	%rd28, %rd27, 2;
	add.s64 	%rd29, %rd1, %rd28;
	ld.global.u32 	%r475, [%rd29];
	ld.global.u32 	%r474, [%rd29+512];
	ld.global.u32 	%r473, [%rd29+1024];
	ld.global.u32 	%r472, [%rd29+1536];
	ld.global.u32 	%r471, [%rd29+2048];
	ld.global.u32 	%r470, [%rd29+2560];
	ld.global.u32 	%r469, [%rd29+3072];
	ld.global.u32 	%r468, [%rd29+3584];
	ld.global.u32 	%r467, [%rd29+4096];
	ld.global.u32 	%r466, [%rd29+4608];
	ld.global.u32 	%r465, [%rd29+5120];
	ld.global.u32 	%r464, [%rd29+5632];
	ld.global.u32 	%r463, [%rd29+6144];
	ld.global.u32 	%r462, [%rd29+6656];
	ld.global.u32 	%r461, [%rd29+7168];
	ld.global.u32 	%r460, [%rd29+7680];
	bra.uni 	$L__BB10_66;
$L__BB10_34:
	cvt.u32.u64 	%r218, %rd5;
	cvt.u32.u64 	%r55, %rd12;
	setp.ge.s32 	%p26, %r218, %r55;
	add.s64 	%rd25, %rd11, %rd5;
	shl.b64 	%rd26, %rd25, 2;
	add.s64 	%rd13, %rd1, %rd26;
	mov.b32 	%r475, 2147483647;
	@%p26 bra 	$L__BB10_36;
	ld.global.u32 	%r475, [%rd13];
$L__BB10_36:
	setp.ge.s32 	%p27, %r8, %r55;
	mov.b32 	%r474, 2147483647;
	@%p27 bra 	$L__BB10_38;
	ld.global.u32 	%r474, [%rd13+512];
$L__BB10_38:
	setp.ge.s32 	%p28, %r9, %r55;
	mov.b32 	%r473, 2147483647;
	@%p28 bra 	$L__BB10_40;
	ld.global.u32 	%r473, [%rd13+1024];
$L__BB10_40:
	setp.ge.s32 	%p29, %r10, %r55;
	mov.b32 	%r472, 2147483647;
	@%p29 bra 	$L__BB10_42;
	ld.global.u32 	%r472, [%rd13+1536];
$L__BB10_42:
	setp.ge.s32 	%p30, %r11, %r55;
	mov.b32 	%r471, 2147483647;
	@%p30 bra 	$L__BB10_44;
	ld.global.u32 	%r471, [%rd13+2048];
$L__BB10_44:
	setp.ge.s32 	%p31, %r12, %r55;
	mov.b32 	%r470, 2147483647;
	@%p31 bra 	$L__BB10_46;
	ld.global.u32 	%r470, [%rd13+2560];
$L__BB10_46:
	setp.ge.s32 	%p32, %r13, %r55;
	mov.b32 	%r469, 2147483647;
	@%p32 bra 	$L__BB10_48;
	ld.global.u32 	%r469, [%rd13+3072];
$L__BB10_48:
	mov.u32 	%r226, %tid.x;
	add.s32 	%r227, %r226, 896;
	setp.ge.s32 	%p33, %r227, %r55;
	mov.b32 	%r468, 2147483647;
	@%p33 bra 	$L__BB10_50;
	ld.global.u32 	%r468, [%rd13+3584];
$L__BB10_50:
	setp.ge.s32 	%p34, %r14, %r55;
	mov.b32 	%r467, 2147483647;
	@%p34 bra 	$L__BB10_52;
	ld.global.u32 	%r467, [%rd13+4096];
$L__BB10_52:
	add.s32 	%r231, %r226, 1152;
	setp.ge.s32 	%p35, %r231, %r55;
	mov.b32 	%r466, 2147483647;
	@%p35 bra 	$L__BB10_54;
	ld.global.u32 	%r466, [%rd13+4608];
$L__BB10_54:
	add.s32 	%r234, %r226, 1280;
	setp.ge.s32 	%p36, %r234, %r55;
	mov.b32 	%r465, 2147483647;
	@%p36 bra 	$L__BB10_56;
	ld.global.u32 	%r465, [%rd13+5120];
$L__BB10_56:
	add.s32 	%r237, %r226, 1408;
	setp.ge.s32 	%p37, %r237, %r55;
	mov.b32 	%r464, 2147483647;
	@%p37 bra 	$L__BB10_58;
	ld.global.u32 	%r464, [%rd13+5632];
$L__BB10_58:
	add.s32 	%r240, %r226, 1536;
	setp.ge.s32 	%p38, %r240, %r55;
	mov.b32 	%r463, 2147483647;
	@%p38 bra 	$L__BB10_60;
	ld.global.u32 	%r463, [%rd13+6144];
$L__BB10_60:
	add.s32 	%r243, %r226, 1664;
	setp.ge.s32 	%p39, %r243, %r55;
	mov.b32 	%r462, 2147483647;
	@%p39 bra 	$L__BB10_62;
	ld.global.u32 	%r462, [%rd13+6656];
$L__BB10_62:
	add.s32 	%r246, %r226, 1792;
	setp.ge.s32 	%p40, %r246, %r55;
	mov.b32 	%r461, 2147483647;
	@%p40 bra 	$L__BB10_64;
	ld.global.u32 	%r461, [%rd13+7168];
$L__BB10_64:
	setp.ge.s32 	%p41, %r15, %r55;
	mov.b32 	%r460, 2147483647;
	@%p41 bra 	$L__BB10_66;
	ld.global.u32 	%r460, [%rd13+7680];
$L__BB10_66:
	setp.le.s32 	%p42, %r175, %r174;
	@%p42 bra 	$L__BB10_69;
	xor.b32  	%r103, %r460, -2147483648;
	xor.b32  	%r104, %r461, -2147483648;
	xor.b32  	%r105, %r462, -2147483648;
	xor.b32  	%r106, %r463, -2147483648;
	xor.b32  	%r107, %r464, -2147483648;
	xor.b32  	%r108, %r465, -2147483648;
	xor.b32  	%r109, %r466, -2147483648;
	xor.b32  	%r110, %r467, -2147483648;
	xor.b32  	%r111, %r468, -2147483648;
	xor.b32  	%r112, %r469, -2147483648;
	xor.b32  	%r113, %r470, -2147483648;
	xor.b32  	%r114, %r471, -2147483648;
	xor.b32  	%r115, %r472, -2147483648;
	xor.b32  	%r116, %r473, -2147483648;
	xor.b32  	%r117, %r474, -2147483648;
	xor.b32  	%r118, %r475, -2147483648;
	mov.b32 	%r476, 0;
	mov.u32 	%r477, %r174;
$L__BB10_68:
	sub.s32 	%r249, %r175, %r477;
	shl.b32 	%r250, %r476, 10;
	mov.u32 	%r251, _ZZN3cub18CUB_300001_SM_10006detail10radix_sort30DeviceRadixSortHistogramKernelINS1_5radix10policy_hubIiNS0_8NullTypeEyE10Policy1000ELNS0_9SortOrderE0EiyNS1_21identity_decomposer_tEEEvPT2_PKT1_SB_iiT3_E12temp_storage;
	add.s32 	%r252, %r251, %r250;
	min.s32 	%r253, %r249, 8;
	mov.b32 	%r254, -1;
	shl.b32 	%r255, %r254, %r253;
	not.b32 	%r256, %r255;
	shr.u32 	%r257, %r118, %r477;
	and.b32  	%r258, %r257, %r256;
	shl.b32 	%r259, %r258, 2;
	add.s32 	%r260, %r252, %r259;
	atom.shared.add.u32 	%r261, [%r260], 1;
	shr.u32 	%r262, %r117, %r477;
	and.b32  	%r263, %r262, %r256;
	shl.b32 	%r264, %r263, 2;
	add.s32 	%r265, %r252, %r264;
	atom.shared.add.u32 	%r266, [%r265], 1;
	shr.u32 	%r267, %r116, %r477;
	and.b32  	%r268, %r267, %r256;
	shl.b32 	%r269, %r268, 2;
	add.s32 	%r270, %r252, %r269;
	atom.shared.add.u32 	%r271, [%r270], 1;
	shr.u32 	%r272, %r115, %r477;
	and.b32  	%r273, %r272, %r256;
	shl.b32 	%r274, %r273, 2;
	add.s32 	%r275, %r252, %r274;
	atom.shared.add.u32 	%r276, [%r275], 1;
	shr.u32 	%r277, %r114, %r477;
	and.b32  	%r278, %r277, %r256;
	shl.b32 	%r279, %r278, 2;
	add.s32 	%r280, %r252, %r279;
	atom.shared.add.u32 	%r281, [%r280], 1;
	shr.u32 	%r282, %r113, %r477;
	and.b32  	%r283, %r282, %r256;
	shl.b32 	%r284, %r283, 2;
	add.s32 	%r285, %r252, %r284;
	atom.shared.add.u32 	%r286, [%r285], 1;
	shr.u32 	%r287, %r112, %r477;
	and.b32  	%r288, %r287, %r256;
	shl.b32 	%r289, %r288, 2;
	add.s32 	%r290, %r252, %r289;
	atom.shared.add.u32 	%r291, [%r290], 1;
	shr.u32 	%r292, %r111, %r477;
	and.b32  	%r293, %r292, %r256;
	shl.b32 	%r294, %r293, 2;
	add.s32 	%r295, %r252, %r294;
	atom.shared.add.u32 	%r296, [%r295], 1;
	shr.u32 	%r297, %r110, %r477;
	and.b32  	%r298, %r297, %r256;
	shl.b32 	%r299, %r298, 2;
	add.s32 	%r300, %r252, %r299;
	atom.shared.add.u32 	%r301, [%r300], 1;
	shr.u32 	%r302, %r109, %r477;
	and.b32  	%r303, %r302, %r256;
	shl.b32 	%r304, %r303, 2;
	add.s32 	%r305, %r252, %r304;
	atom.shared.add.u32 	%r306, [%r305], 1;
	shr.u32 	%r307, %r108, %r477;
	and.b32  	%r308, %r307, %r256;
	shl.b32 	%r309, %r308, 2;
	add.s32 	%r310, %r252, %r309;
	atom.shared.add.u32 	%r311, [%r310], 1;
	shr.u32 	%r312, %r107, %r477;
	and.b32  	%r313, %r312, %r256;
	shl.b32 	%r314, %r313, 2;
	add.s32 	%r315, %r252, %r314;
	atom.shared.add.u32 	%r316, [%r315], 1;
	shr.u32 	%r317, %r106, %r477;
	and.b32  	%r318, %r317, %r256;
	shl.b32 	%r319, %r318, 2;
	add.s32 	%r320, %r252, %r319;
	atom.shared.add.u32 	%r321, [%r320], 1;
	shr.u32 	%r322, %r105, %r477;
	and.b32  	%r323, %r322, %r256;
	shl.b32 	%r324, %r323, 2;
	add.s32 	%r325, %r252, %r324;
	atom.shared.add.u32 	%r326, [%r325], 1;
	shr.u32 	%r327, %r104, %r477;
	and.b32  	%r328, %r327, %r256;
	shl.b32 	%r329, %r328, 2;
	add.s32 	%r330, %r252, %r329;
	atom.shared.add.u32 	%r331, [%r330], 1;
	shr.u32 	%r332, %r103, %r477;
	and.b32  	%r333, %r332, %r256;
	shl.b32 	%r334, %r333, 2;
	add.s32 	%r335, %r252, %r334;
	atom.shared.add.u32 	%r336, [%r335], 1;
	add.s32 	%r477, %r477, 8;
	add.s32 	%r476, %r476, 1;
	setp.lt.s32 	%p43, %r477, %r175;
	@%p43 bra 	$L__BB10_68;
$L__BB10_69:
	add.s64 	%rd136, %rd136, %rd4;
	setp.lt.u64 	%p44, %rd136, %rd9;
	@%p44 bra 	$L__BB10_32;
$L__BB10_70:
	bar.sync 	0;
	@%p1 bra 	$L__BB10_152;
	setp.lt.u32 	%p45, %r1, 7;
	mov.b32 	%r480, 0;
	@%p45 bra 	$L__BB10_90;
	mov.b32 	%r478, 0;
$L__BB10_73:
	.pragma "nounroll";
	shl.b32 	%r339, %r478, 10;
	add.s32 	%r124, %r6, %r339;
	ld.shared.u32 	%r125, [%r124];
	setp.eq.s32 	%p46, %r125, 0;
	@%p46 bra 	$L__BB10_75;
	cvt.u32.u64 	%r340, %rd5;
	shl.b32 	%r341, %r478, 8;
	add.s32 	%r342, %r341, %r340;
	mul.wide.u32 	%rd30, %r342, 8;
	add.s64 	%rd31, %rd2, %rd30;
	cvt.u64.u32 	%rd32, %r125;
	atom.global.add.u64 	%rd33, [%rd31], %rd32;
$L__BB10_75:
	ld.shared.u32 	%r126, [%r124+1024];
	setp.eq.s32 	%p47, %r126, 0;
	@%p47 bra 	$L__BB10_77;
	cvt.u32.u64 	%r343, %rd5;
	shl.b32 	%r344, %r478, 8;
	add.s32 	%r345, %r344, %r343;
	add.s32 	%r346, %r345, 256;
	mul.wide.u32 	%rd34, %r346, 8;
	add.s64 	%rd35, %rd2, %rd34;
	cvt.u64.u32 	%rd36, %r126;
	atom.global.add.u64 	%rd37, [%rd35], %rd36;
$L__BB10_77:
	ld.shared.u32 	%r127, [%r124+2048];
	setp.eq.s32 	%p48, %r127, 0;
	@%p48 bra 	$L__BB10_79;
	cvt.u32.u64 	%r347, %rd5;
	shl.b32 	%r348, %r478, 8;
	add.s32 	%r349, %r348, %r347;
	add.s32 	%r350, %r349, 512;
	mul.wide.u32 	%rd38, %r350, 8;
	add.s64 	%rd39, %rd2, %rd38;
	cvt.u64.u32 	%rd40, %r127;
	atom.global.add.u64 	%rd41, [%rd39], %rd40;
$L__BB10_79:
	ld.shared.u32 	%r128, [%r124+3072];
	setp.eq.s32 	%p49, %r128, 0;
	@%p49 bra 	$L__BB10_81;
	cvt.u32.u64 	%r351, %rd5;
	shl.b32 	%r352, %r478, 8;
	add.s32 	%r353, %r352, %r351;
	add.s32 	%r354, %r353, 768;
	mul.wide.u32 	%rd42, %r354, 8;
	add.s64 	%rd43, %rd2, %rd42;
	cvt.u64.u32 	%rd44, %r128;
	atom.global.add.u64 	%rd45, [%rd43], %rd44;
$L__BB10_81:
	ld.shared.u32 	%r129, [%r124+4096];
	setp.eq.s32 	%p50, %r129, 0;
	@%p50 bra 	$L__BB10_83;
	cvt.u32.u64 	%r355, %rd5;
	shl.b32 	%r356, %r478, 8;
	add.s32 	%r357, %r356, %r355;
	add.s32 	%r358, %r357, 1024;
	mul.wide.u32 	%rd46, %r358, 8;
	add.s64 	%rd47, %rd2, %rd46;
	cvt.u64.u32 	%rd48, %r129;
	atom.global.add.u64 	%rd49, [%rd47], %rd48;
$L__BB10_83:
	ld.shared.u32 	%r130, [%r124+5120];
	setp.eq.s32 	%p51, %r130, 0;
	@%p51 bra 	$L__BB10_85;
	cvt.u32.u64 	%r359, %rd5;
	shl.b32 	%r360, %r478, 8;
	add.s32 	%r361, %r360, %r359;
	add.s32 	%r362, %r361, 1280;
	mul.wide.u32 	%rd50, %r362, 8;
	add.s64 	%rd51, %rd2, %rd50;
	cvt.u64.u32 	%rd52, %r130;
	atom.global.add.u64 	%rd53, [%rd51], %rd52;
$L__BB10_85:
	ld.shared.u32 	%r131, [%r124+6144];
	setp.eq.s32 	%p52, %r131, 0;
	@%p52 bra 	$L__BB10_87;
	cvt.u32.u64 	%r363, %rd5;
	shl.b32 	%r364, %r478, 8;
	add.s32 	%r365, %r364, %r363;
	add.s32 	%r366, %r365, 1536;
	mul.wide.u32 	%rd54, %r366, 8;
	add.s64 	%rd55, %rd2, %rd54;
	cvt.u64.u32 	%rd56, %r131;
	atom.global.add.u64 	%rd57, [%rd55], %rd56;
$L__BB10_87:
	ld.shared.u32 	%r132, [%r124+7168];
	setp.eq.s32 	%p53, %r132, 0;
	@%p53 bra 	$L__BB10_89;
	cvt.u32.u64 	%r367, %rd5;
	shl.b32 	%r368, %r478, 8;
	add.s32 	%r369, %r368, %r367;
	add.s32 	%r370, %r369, 1792;
	mul.wide.u32 	%rd58, %r370, 8;
	add.s64 	%rd59, %rd2, %rd58;
	cvt.u64.u32 	%rd60, %r132;
	atom.global.add.u64 	%rd61, [%rd59], %rd60;
$L__BB10_89:
	add.s32 	%r478, %r478, 8;
	setp.ne.s32 	%p54, %r478, %r16;
	mov.u32 	%r480, %r16;
	@%p54 bra 	$L__BB10_73;
$L__BB10_90:
	add.s32 	%r135, %r5, -1;
	setp.eq.s32 	%p55, %r3, 0;
	@%p55 bra 	$L__BB10_111;
	setp.lt.u32 	%p56, %r4, 3;
	@%p56 bra 	$L__BB10_101;
	shl.b32 	%r371, %r480, 10;
	add.s32 	%r136, %r6, %r371;
	ld.shared.u32 	%r137, [%r136];
	setp.eq.s32 	%p57, %r137, 0;
	@%p57 bra 	$L__BB10_94;
	cvt.u32.u64 	%r372, %rd5;
	shl.b32 	%r373, %r480, 8;
	add.s32 	%r374, %r373, %r372;
	mul.wide.u32 	%rd62, %r374, 8;
	add.s64 	%rd63, %rd2, %rd62;
	cvt.u64.u32 	%rd64, %r137;
	atom.global.add.u64 	%rd65, [%rd63], %rd64;
$L__BB10_94:
	ld.shared.u32 	%r138, [%r136+1024];
	setp.eq.s32 	%p58, %r138, 0;
	@%p58 bra 	$L__BB10_96;
	cvt.u32.u64 	%r375, %rd5;
	shl.b32 	%r376, %r480, 8;
	add.s32 	%r377, %r376, %r375;
	add.s32 	%r378, %r377, 256;
	mul.wide.u32 	%rd66, %r378, 8;
	add.s64 	%rd67, %rd2, %rd66;
	cvt.u64.u32 	%rd68, %r138;
	atom.global.add.u64 	%rd69, [%rd67], %rd68;
$L__BB10_96:
	ld.shared.u32 	%r139, [%r136+2048];
	setp.eq.s32 	%p59, %r139, 0;
	@%p59 bra 	$L__BB10_98;
	cvt.u32.u64 	%r379, %rd5;
	shl.b32 	%r380, %r480, 8;
	add.s32 	%r381, %r380, %r379;
	add.s32 	%r382, %r381, 512;
	mul.wide.u32 	%rd70, %r382, 8;
	add.s64 	%rd71, %rd2, %rd70;
	cvt.u64.u32 	%rd72, %r139;
	atom.global.add.u64 	%rd73, [%rd71], %rd72;
$L__BB10_98:
	ld.shared.u32 	%r140, [%r136+3072];
	setp.eq.s32 	%p60, %r140, 0;
	@%p60 bra 	$L__BB10_100;
	cvt.u32.u64 	%r383, %rd5;
	shl.b32 	%r384, %r480, 8;
	add.s32 	%r385, %r384, %r383;
	add.s32 	%r386, %r385, 768;
	mul.wide.u32 	%rd74, %r386, 8;
	add.s64 	%rd75, %rd2, %rd74;
	cvt.u64.u32 	%rd76, %r140;
	atom.global.add.u64 	%rd77, [%rd75], %rd76;
$L__BB10_100:
	add.s32 	%r480, %r480, 4;
$L__BB10_101:
	setp.eq.s32 	%p61, %r5, 0;
	@%p61 bra 	$L__BB10_111;
	setp.eq.s32 	%p62, %r135, 0;
	@%p62 bra 	$L__BB10_108;
	shl.b32 	%r387, %r480, 10;
	add.s32 	%r143, %r6, %r387;
	ld.shared.u32 	%r144, [%r143];
	setp.eq.s32 	%p63, %r144, 0;
	@%p63 bra 	$L__BB10_105;
	cvt.u32.u64 	%r388, %rd5;
	shl.b32 	%r389, %r480, 8;
	add.s32 	%r390, %r389, %r388;
	mul.wide.u32 	%rd78, %r390, 8;
	add.s64 	%rd79, %rd2, %rd78;
	cvt.u64.u32 	%rd80, %r144;
	atom.global.add.u64 	%rd81, [%rd79], %rd80;
$L__BB10_105:
	ld.shared.u32 	%r145, [%r143+1024];
	setp.eq.s32 	%p64, %r145, 0;
	@%p64 bra 	$L__BB10_107;
	cvt.u32.u64 	%r391, %rd5;
	shl.b32 	%r392, %r480, 8;
	add.s32 	%r393, %r392, %r391;
	add.s32 	%r394, %r393, 256;
	mul.wide.u32 	%rd82, %r394, 8;
	add.s64 	%rd83, %rd2, %rd82;
	cvt.u64.u32 	%rd84, %r145;
	atom.global.add.u64 	%rd85, [%rd83], %rd84;
$L__BB10_107:
	add.s32 	%r480, %r480, 2;
$L__BB10_108:
	setp.eq.s32 	%p65, %r17, 0;
	@%p65 bra 	$L__BB10_111;
	shl.b32 	%r395, %r480, 10;
	add.s32 	%r396, %r6, %r395;
	ld.shared.u32 	%r148, [%r396];
	setp.eq.s32 	%p66, %r148, 0;
	@%p66 bra 	$L__BB10_111;
	cvt.u32.u64 	%r397, %rd5;
	shl.b32 	%r398, %r480, 8;
	add.s32 	%r399, %r398, %r397;
	mul.wide.u32 	%rd86, %r399, 8;
	add.s64 	%rd87, %rd2, %rd86;
	cvt.u64.u32 	%rd88, %r148;
	atom.global.add.u64 	%rd89, [%rd87], %rd88;
$L__BB10_111:
	cvt.u32.u64 	%r400, %rd5;
	setp.gt.u32 	%p67, %r400, 127;
	@%p67 bra 	$L__BB10_152;
	setp.lt.u32 	%p68, %r1, 7;
	mov.b32 	%r484, 0;
	@%p68 bra 	$L__BB10_131;
	mov.b32 	%r482, 0;
$L__BB10_114:
	.pragma "nounroll";
	shl.b32 	%r404, %r482, 10;
	add.s32 	%r150, %r6, %r404;
	ld.shared.u32 	%r151, [%r150+512];
	setp.eq.s32 	%p69, %r151, 0;
	shl.b32 	%r405, %r482, 8;
	add.s32 	%r406, %r405, %r400;
	mul.wide.u32 	%rd90, %r406, 8;
	add.s64 	%rd15, %rd2, %rd90;
	@%p69 bra 	$L__BB10_116;
	cvt.u64.u32 	%rd91, %r151;
	atom.global.add.u64 	%rd92, [%rd15+1024], %rd91;
$L__BB10_116:
	ld.shared.u32 	%r152, [%r150+1536];
	setp.eq.s32 	%p70, %r152, 0;
	@%p70 bra 	$L__BB10_118;
	cvt.u64.u32 	%rd93, %r152;
	atom.global.add.u64 	%rd94, [%rd15+3072], %rd93;
$L__BB10_118:
	ld.shared.u32 	%r153, [%r150+2560];
	setp.eq.s32 	%p71, %r153, 0;
	@%p71 bra 	$L__BB10_120;
	cvt.u64.u32 	%rd95, %r153;
	atom.global.add.u64 	%rd96, [%rd15+5120], %rd95;
$L__BB10_120:
	ld.shared.u32 	%r154, [%r150+3584];
	setp.eq.s32 	%p72, %r154, 0;
	@%p72 bra 	$L__BB10_122;
	cvt.u64.u32 	%rd97, %r154;
	atom.global.add.u64 	%rd98, [%rd15+7168], %rd97;
$L__BB10_122:
	ld.shared.u32 	%r155, [%r150+4608];
	setp.eq.s32 	%p73, %r155, 0;
	@%p73 bra 	$L__BB10_124;
	cvt.u64.u32 	%rd99, %r155;
	atom.global.add.u64 	%rd100, [%rd15+9216], %rd99;
$L__BB10_124:
	ld.shared.u32 	%r156, [%r150+5632];
	setp.eq.s32 	%p74, %r156, 0;
	@%p74 bra 	$L__BB10_126;
	cvt.u64.u32 	%rd101, %r156;
	atom.global.add.u64 	%rd102, [%rd15+11264], %rd101;
$L__BB10_126:
	ld.shared.u32 	%r157, [%r150+6656];
	setp.eq.s32 	%p75, %r157, 0;
	@%p75 bra 	$L__BB10_128;
	cvt.u64.u32 	%rd103, %r157;
	atom.global.add.u64 	%rd104, [%rd15+13312], %rd103;
$L__BB10_128:
	ld.shared.u32 	%r158, [%r150+7680];
	setp.eq.s32 	%p76, %r158, 0;
	@%p76 bra 	$L__BB10_130;
	cvt.u64.u32 	%rd105, %r158;
	atom.global.add.u64 	%rd106, [%rd15+15360], %rd105;
$L__BB10_130:
	add.s32 	%r482, %r482, 8;
	setp.ne.s32 	%p77, %r482, %r16;
	mov.u32 	%r484, %r16;
	@%p77 bra 	$L__BB10_114;
$L__BB10_131:
	setp.eq.s32 	%p78, %r3, 0;
	@%p78 bra 	$L__BB10_152;
	setp.lt.u32 	%p79, %r4, 3;
	@%p79 bra 	$L__BB10_142;
	shl.b32 	%r407, %r484, 10;
	add.s32 	%r161, %r6, %r407;
	ld.shared.u32 	%r162, [%r161+512];
	setp.eq.s32 	%p80, %r162, 0;
	@%p80 bra 	$L__BB10_135;
	shl.b32 	%r409, %r484, 8;
	add.s32 	%r410, %r409, %r400;
	mul.wide.u32 	%rd107, %r410, 8;
	add.s64 	%rd108, %rd2, %rd107;
	cvt.u64.u32 	%rd109, %r162;
	atom.global.add.u64 	%rd110, [%rd108+1024], %rd109;
$L__BB10_135:
	ld.shared.u32 	%r163, [%r161+1536];
	setp.eq.s32 	%p81, %r163, 0;
	@%p81 bra 	$L__BB10_137;
	shl.b32 	%r412, %r484, 8;
	add.s32 	%r413, %r412, %r400;
	add.s32 	%r414, %r413, 256;
	mul.wide.u32 	%rd111, %r414, 8;
	add.s64 	%rd112, %rd2, %rd111;
	cvt.u64.u32 	%rd113, %r163;
	atom.global.add.u64 	%rd114, [%rd112+1024], %rd113;
$L__BB10_137:
	ld.shared.u32 	%r164, [%r161+2560];
	setp.eq.s32 	%p82, %r164, 0;
	@%p82 bra 	$L__BB10_139;
	shl.b32 	%r416, %r484, 8;
	add.s32 	%r417, %r416, %r400;
	add.s32 	%r418, %r417, 512;
	mul.wide.u32 	%rd115, %r418, 8;
	add.s64 	%rd116, %rd2, %rd115;
	cvt.u64.u32 	%rd117, %r164;
	atom.global.add.u64 	%rd118, [%rd116+1024], %rd117;
$L__BB10_139:
	ld.shared.u32 	%r165, [%r161+3584];
	setp.eq.s32 	%p83, %r165, 0;
	@%p83 bra 	$L__BB10_141;
	shl.b32 	%r420, %r484, 8;
	add.s32 	%r421, %r420, %r400;
	add.s32 	%r422, %r421, 768;
	mul.wide.u32 	%rd119, %r422, 8;
	add.s64 	%rd120, %rd2, %rd119;
	cvt.u64.u32 	%rd121, %r165;
	atom.global.add.u64 	%rd122, [%rd120+1024], %rd121;
$L__BB10_141:
	add.s32 	%r484, %r484, 4;
$L__BB10_142:
	setp.eq.s32 	%p84, %r5, 0;
	@%p84 bra 	$L__BB10_152;
	setp.eq.s32 	%p85, %r135, 0;
	@%p85 bra 	$L__BB10_149;
	shl.b32 	%r423, %r484, 10;
	add.s32 	%r168, %r6, %r423;
	ld.shared.u32 	%r169, [%r168+512];
	setp.eq.s32 	%p86, %r169, 0;
	@%p86 bra 	$L__BB10_146;
	shl.b32 	%r425, %r484, 8;
	add.s32 	%r426, %r425, %r400;
	mul.wide.u32 	%rd123, %r426, 8;
	add.s64 	%rd124, %rd2, %rd123;
	cvt.u64.u32 	%rd125, %r169;
	atom.global.add.u64 	%rd126, [%rd124+1024], %rd125;
$L__BB10_146:
	ld.shared.u32 	%r170, [%r168+1536];
	setp.eq.s32 	%p87, %r170, 0;
	@%p87 bra 	$L__BB10_148;
	shl.b32 	%r428, %r484, 8;
	add.s32 	%r429, %r428, %r400;
	add.s32 	%r430, %r429, 256;
	mul.wide.u32 	%rd127, %r430, 8;
	add.s64 	%rd128, %rd2, %rd127;
	cvt.u64.u32 	%rd129, %r170;
	atom.global.add.u64 	%rd130, [%rd128+1024], %rd129;
$L__BB10_148:
	add.s32 	%r484, %r484, 2;
$L__BB10_149:
	setp.eq.s32 	%p88, %r17, 0;
	@%p88 bra 	$L__BB10_152;
	shl.b32 	%r431, %r484, 10;
	add.s32 	%r432, %r6, %r431;
	ld.shared.u32 	%r173, [%r432+512];
	setp.eq.s32 	%p89, %r173, 0;
	@%p89 bra 	$L__BB10_152;
	shl.b32 	%r434, %r484, 8;
	add.s32 	%r435, %r434, %r400;
	mul.wide.u32 	%rd131, %r435, 8;
	add.s64 	%rd132, %rd2, %rd131;
	cvt.u64.u32 	%rd133, %r173;
	atom.global.add.u64 	%rd134, [%rd132+1024], %rd133;
$L__BB10_152:
	bar.sync 	0;
	add.s64 	%rd135, %rd135, 1;
	setp.ne.s64 	%p90, %rd135, %rd6;
	@%p90 bra 	$L__BB10_2;
$L__BB10_153:
	ret;

}
	// .globl	_ZN3cub18CUB_300001_SM_10006detail10radix_sort33DeviceRadixSortExclusiveSumKernelINS1_5radix10policy_hubIiNS0_8NullTypeEyE10Policy1000EyEEvPT0_
.visible .entry _ZN3cub18CUB_300001_SM_10006detail10radix_sort33DeviceRadixSortExclusiveSumKernelINS1_5radix10policy_hubIiNS0_8NullTypeEyE10Policy1000EyEEvPT0_(
	.param .u64 .ptr .align 1 _ZN3cub18CUB_300001_SM_10006detail10radix_sort33DeviceRadixSortExclusiveSumKernelINS1_5radix10policy_hubIiNS0_8NullTypeEyE10Policy1000EyEEvPT0__param_0
)
{
	.reg .pred 	%p<4>;
	.reg .b32 	%r<28>;
	.reg .b64 	%rd<54>;
	// demoted variable
	.shared .align 16 .b8 _ZZN3cub18CUB_300001_SM_10006detail10radix_sort33DeviceRadixSortExclusiveSumKernelINS1_5radix10policy_hubIiNS0_8NullTypeEyE10Policy1000EyEEvPT0_E12temp_storage[2336];
	ld.param.u64 	%rd5, [_ZN3cub18CUB_300001_SM_10006detail10radix_sort33DeviceRadixSortExclusiveSumKernelINS1_5radix10policy_hubIiNS0_8NullTypeEyE10Policy1000EyEEvPT0__param_0];
	cvta.to.global.u64 	%rd6, %rd5;
	mov.u32 	%r3, %ctaid.x;
	shl.b32 	%r4, %r3, 8;
	mov.u32 	%r1, %tid.x;
	setp.gt.u32 	%p1, %r1, 255;
	add.s32 	%r5, %r4, %r1;
	mul.wide.s32 	%rd7, %r5, 8;
	add.s64 	%rd1, %rd6, %rd7;
	@%p1 bra 	$L__BB11_2;
	ld.global.u64 	%rd53, [%rd1];
$L__BB11_2:
	shr.u32 	%r6, %r1, 3;
	add.s32 	%r7, %r6, %r1;
	shl.b32 	%r8, %r7, 3;
	mov.u32 	%r9, _ZZN3cub18CUB_300001_SM_10006detail10radix_sort33DeviceRadixSortExclusiveSumKernelINS1_5radix10policy_hubIiNS0_8NullTypeEyE10Policy1000EyEEvPT0_E12temp_storage;
	add.s32 	%r10, %r9, %r8;
	add.s32 	%r2, %r10, 16;
	st.shared.u64 	[%r10+16], %rd53;
	bar.sync 	0;
	setp.gt.u32 	%p2, %r1, 31;
	@%p2 bra 	$L__BB11_4;
	mad.lo.s32 	%r27, %r1, 72, %r9;
	ld.shared.u64 	%rd23, [%r27+16];
	ld.shared.u64 	%rd24, [%r27+24];
	ld.shared.u64 	%rd25, [%r27+32];
	ld.shared.u64 	%rd26, [%r27+40];
	ld.shared.u64 	%rd27, [%r27+48];
	ld.shared.u64 	%rd28, [%r27+56];
	ld.shared.u64 	%rd29, [%r27+64];
	ld.shared.u64 	%rd30, [%r27+72];
	add.s64 	%rd31, %rd24, %rd23;
	add.s64 	%rd32, %rd31, %rd25;
	add.s64 	%rd33, %rd32, %rd26;
	add.s64 	%rd34, %rd33, %rd27;
	add.s64 	%rd35, %rd34, %rd28;
	add.s64 	%rd36, %rd35, %rd29;
	add.s64 	%rd10, %rd36, %rd30;
	mov.b32 	%r11, 1;
	mov.b32 	%r24, 0;
	mov.b32 	%r25, -1;
	// begin inline asm
	{  .reg .u64 r0;  .reg .u32 lo;  .reg .u32 hi;  .reg .pred p;  mov.b64 {lo, hi}, %rd10;  shfl.sync.up.b32 lo|p, lo, %r11, %r24, %r25;  shfl.sync.up.b32 hi|p, hi, %r11, %r24, %r25;  mov.b64 r0, {lo, hi};  @p add.u64 r0, r0, %rd10;  mov.u64 %rd8, r0;}
	// end inline asm
	mov.b32 	%r14, 2;
	// begin inline asm
	{  .reg .u64 r0;  .reg .u32 lo;  .reg .u32 hi;  .reg .pred p;  mov.b64 {lo, hi}, %rd8;  shfl.sync.up.b32 lo|p, lo, %r14, %r24, %r25;  shfl.sync.up.b32 hi|p, hi, %r14, %r24, %r25;  mov.b64 r0, {lo, hi};  @p add.u64 r0, r0, %rd8;  mov.u64 %rd11, r0;}
	// end inline asm
	mov.b32 	%r17, 4;
	// begin inline asm
	{  .reg .u64 r0;  .reg .u32 lo;  .reg .u32 hi;  .reg .pred p;  mov.b64 {lo, hi}, %rd11;  shfl.sync.up.b32 lo|p, lo, %r17, %r24, %r25;  shfl.sync.up.b32 hi|p, hi, %r17, %r24, %r25;  mov.b64 r0, {lo, hi};  @p add.u64 r0, r0, %rd11;  mov.u64 %rd14, r0;}
	// end inline asm
	mov.b32 	%r20, 8;
	// begin inline asm
	{  .reg .u64 r0;  .reg .u32 lo;  .reg .u32 hi;  .reg .pred p;  mov.b64 {lo, hi}, %rd14;  shfl.sync.up.b32 lo|p, lo, %r20, %r24, %r25;  shfl.sync.up.b32 hi|p, hi, %r20, %r24, %r25;  mov.b64 r0, {lo, hi};  @p add.u64 r0, r0, %rd14;  mov.u64 %rd17, r0;}
	// end inline asm
	mov.b32 	%r23, 16;
	// begin inline asm
	{  .reg .u64 r0;  .reg .u32 lo;  .reg .u32 hi;  .reg .pred p;  mov.b64 {lo, hi}, %rd17;  shfl.sync.up.b32 lo|p, lo, %r23, %r24, %r25;  shfl.sync.up.b32 hi|p, hi, %r23, %r24, %r25;  mov.b64 r0, {lo, hi};  @p add.u64 r0, r0, %rd17;  mov.u64 %rd20, r0;}
	// end inline asm
	sub.s64 	%rd37, %rd20, %rd10;
	ld.shared.u64 	%rd38, [%r27+16];
	ld.shared.u64 	%rd39, [%r27+24];
	ld.shared.u64 	%rd40, [%r27+32];
	ld.shared.u64 	%rd41, [%r27+40];
	ld.shared.u64 	%rd42, [%r27+48];
	ld.shared.u64 	%rd43, [%r27+56];
	ld.shared.u64 	%rd44, [%r27+64];
	add.s64 	%rd45, %rd38, %rd37;
	add.s64 	%rd46, %rd39, %rd45;
	add.s64 	%rd47, %rd40, %rd46;
	add.s64 	%rd48, %rd41, %rd47;
	add.s64 	%rd49, %rd42, %rd48;
	add.s64 	%rd50, %rd43, %rd49;
	add.s64 	%rd51, %rd44, %rd50;
	st.shared.u64 	[%r27+16], %rd37;
	st.shared.u64 	[%r27+24], %rd45;
	st.shared.u64 	[%r27+32], %rd46;
	st.shared.u64 	[%r27+40], %rd47;
	st.shared.u64 	[%r27+48], %rd48;
	st.shared.u64 	[%r27+56], %rd49;
	st.shared.u64 	[%r27+64], %rd50;
	st.shared.u64 	[%r27+72], %rd51;
$L__BB11_4:
	setp.gt.u32 	%p3, %r1, 255;
	bar.sync 	0;
	@%p3 bra 	$L__BB11_6;
	ld.shared.u64 	%rd52, [%r2];
	st.global.u64 	[%rd1], %rd52;
$L__BB11_6:
	ret;

}
	// .globl	_ZN3cub18CUB_300001_SM_10006detail10radix_sort29DeviceRadixSortOnesweepKernelINS1_5radix10policy_hubIiNS0_8NullTypeEyE10Policy1000ELNS0_9SortOrderE0EiS6_yiiNS1_21identity_decomposer_tEEEvPT5_SC_PT3_PKSD_PT1_PKSH_PT2_PKSL_T4_iiT6_
.visible .entry _ZN3cub18CUB_300001_SM_10006detail10radix_sort29DeviceRadixSortOnesweepKernelINS1_5radix10policy_hubIiNS0_8NullTypeEyE10Policy1000ELNS0_9SortOrderE0EiS6_yiiNS1_21identity_decomposer_tEEEvPT5_SC_PT3_PKSD_PT1_PKSH_PT2_PKSL_T4_iiT6_(
	.param .u64 .ptr .align 1 _ZN3cub18CUB_300001_SM_10006detail10radix_sort29DeviceRadixSortOnesweepKernelINS1_5radix10policy_hubIiNS0_8NullTypeEyE10Policy1000ELNS0_9SortOrderE0EiS6_yiiNS1_21identity_decomposer_tEEEvPT5_SC_PT3_PKSD_PT1_PKSH_PT2_PKSL_T4_iiT6__param_0,
	.param .u64 .ptr .align 1 _ZN3cub18CUB_300001_SM_10006detail10radix_sort29DeviceRadixSortOnesweepKernelINS1_5radix10policy_hubIiNS0_8NullTypeEyE10Policy1000ELNS0_9SortOrderE0EiS6_yiiNS1_21identity_decomposer_tEEEvPT5_SC_PT3_PKSD_PT1_PKSH_PT2_PKSL_T4_iiT6__param_1,
	.param .u64 .ptr .align 1 _ZN3cub18CUB_300001_SM_10006detail10radix_sort29DeviceRadixSortOnesweepKernelINS1_5radix10policy_hubIiNS0_8NullTypeEyE10Policy1000ELNS0_9SortOrderE0EiS6_yiiNS1_21identity_decomposer_tEEEvPT5_SC_PT3_PKSD_PT1_PKSH_PT2_PKSL_T4_iiT6__param_2,
	.param .u64 .ptr .align 1 _ZN3cub18CUB_300001_SM_10006detail10radix_sort29DeviceRadixSortOnesweepKernelINS1_5radix10policy_hubIiNS0_8NullTypeEyE10Policy1000ELNS0_9SortOrderE0EiS6_yiiNS1_21identity_decomposer_tEEEvPT5_SC_PT3_PKSD_PT1_PKSH_PT2_PKSL_T4_iiT6__param_3,
	.param .u64 .ptr .align 1 _ZN3cub18CUB_300001_SM_10006detail10radix_sort29DeviceRadixSortOnesweepKernelINS1_5radix10policy_hubIiNS0_8NullTypeEyE10Policy1000ELNS0_9SortOrderE0EiS6_yiiNS1_21identity_decomposer_tEEEvPT5_SC_PT3_PKSD_PT1_PKSH_PT2_PKSL_T4_iiT6__param_4,
	.param .u64 .ptr .align 1 _ZN3cub18CUB_300001_SM_10006detail10radix_sort29DeviceRadixSortOnesweepKernelINS1_5radix10policy_hubIiNS0_8NullTypeEyE10Policy1000ELNS0_9SortOrderE0EiS6_yiiNS1_21identity_decomposer_tEEEvPT5_SC_PT3_PKSD_PT1_PKSH_PT2_PKSL_T4_iiT6__param_5,
	.param .u64 .ptr .align 1 _ZN3cub18CUB_300001_SM_10006detail10radix_sort29DeviceRadixSortOnesweepKernelINS1_5radix10policy_hubIiNS0_8NullTypeEyE10Policy1000ELNS0_9SortOrderE0EiS6_yiiNS1_21identity_decomposer_tEEEvPT5_SC_PT3_PKSD_PT1_PKSH_PT2_PKSL_T4_iiT6__param_6,
	.param .u64 .ptr .align 1 _ZN3cub18CUB_300001_SM_10006detail10radix_sort29DeviceRadixSortOnesweepKernelINS1_5radix10policy_hubIiNS0_8NullTypeEyE10Policy1000ELNS0_9SortOrderE0EiS6_yiiNS1_21identity_decomposer_tEEEvPT5_SC_PT3_PKSD_PT1_PKSH_PT2_PKSL_T4_iiT6__param_7,
	.param .u32 _ZN3cub18CUB_300001_SM_10006detail10radix_sort29DeviceRadixSortOnesweepKernelINS1_5radix10policy_hubIiNS0_8NullTypeEyE10Policy1000ELNS0_9SortOrderE0EiS6_yiiNS1_21identity_decomposer_tEEEvPT5_SC_PT3_PKSD_PT1_PKSH_PT2_PKSL_T4_iiT6__param_8,
	.param .u32 _ZN3cub18CUB_300001_SM_10006detail10radix_sort29DeviceRadixSortOnesweepKernelINS1_5radix10policy_hubIiNS0_8NullTypeEyE10Policy1000ELNS0_9SortOrderE0EiS6_yiiNS1_21identity_decomposer_tEEEvPT5_SC_PT3_PKSD_PT1_PKSH_PT2_PKSL_T4_iiT6__param_9,
	.param .u32 _ZN3cub18CUB_300001_SM_10006detail10radix_sort29DeviceRadixSortOnesweepKernelINS1_5radix10policy_hubIiNS0_8NullTypeEyE10Policy1000ELNS0_9SortOrderE0EiS6_yiiNS1_21identity_decomposer_tEEEvPT5_SC_PT3_PKSD_PT1_PKSH_PT2_PKSL_T4_iiT6__param_10,
	.param .align 1 .b8 _ZN3cub18CUB_300001_SM_10006detail10radix_sort29DeviceRadixSortOnesweepKernelINS1_5radix10policy_hubIiNS0_8NullTypeEyE10Policy1000ELNS0_9SortOrderE0EiS6_yiiNS1_21identity_decomposer_tEEEvPT5_SC_PT3_PKSD_PT1_PKSH_PT2_PKSL_T4_iiT6__param_11[1]
)
.maxntid 384
{
	.reg .pred 	%p<142>;
	.reg .b32 	%r<1806>;
	.reg .b64 	%rd<239>;
	// demoted variable
	.shared .align 16 .b8 _ZZN3cub18CUB_300001_SM_10006detail10radix_sort29DeviceRadixSortOnesweepKernelINS1_5radix10policy_hubIiNS0_8NullTypeEyE10Policy1000ELNS0_9SortOrderE0EiS6_yiiNS1_21identity_decomposer_tEEEvPT5_SC_PT3_PKSD_PT1_PKSH_PT2_PKSL_T4_iiT6_E1s[31232];
	ld.param.u64 	%rd21, [_ZN3cub18CUB_300001_SM_10006detail10radix_sort29DeviceRadixSortOnesweepKernelINS1_5radix10policy_hubIiNS0_8NullTypeEyE10Policy1000ELNS0_9SortOrderE0EiS6_yiiNS1_21identity_decomposer_tEEEvPT5_SC_PT3_PKSD_PT1_PKSH_PT2_PKSL_T4_iiT6__param_1];
	ld.param.u64 	%rd24, [_ZN3cub18CUB_300001_SM_10006detail10radix_sort29DeviceRadixSortOnesweepKernelINS1_5radix10policy_hubIiNS0_8NullTypeEyE10Policy1000ELNS0_9SortOrderE0EiS6_yiiNS1_21identity_decomposer_tEEEvPT5_SC_PT3_PKSD_PT1_PKSH_PT2_PKSL_T4_iiT6__param_4];
	ld.param.u64 	%rd25, [_ZN3cub18CUB_300001_SM_10006detail10radix_sort29DeviceRadixSortOnesweepKernelINS1_5radix10policy_hubIiNS0_8NullTypeEyE10Policy1000ELNS0_9SortOrderE0EiS6_yiiNS1_21identity_decomposer_tEEEvPT5_SC_PT3_PKSD_PT1_PKSH_PT2_PKSL_T4_iiT6__param_5];
	ld.param.u32 	%r293, [_ZN3cub18CUB_300001_SM_10006detail10radix_sort29DeviceRadixSortOnesweepKernelINS1_5radix10policy_hubIiNS0_8NullTypeEyE10Policy1000ELNS0_9SortOrderE0EiS6_yiiNS1_21identity_decomposer_tEEEvPT5_SC_PT3_PKSD_PT1_PKSH_PT2_PKSL_T4_iiT6__param_9];
	ld.param.u32 	%r294, [_ZN3cub18CUB_300001_SM_10006detail10radix_sort29DeviceRadixSortOnesweepKernelINS1_5radix10policy_hubIiNS0_8NullTypeEyE10Policy1000ELNS0_9SortOrderE0EiS6_yiiNS1_21identity_decomposer_tEEEvPT5_SC_PT3_PKSD_PT1_PKSH_PT2_PKSL_T4_iiT6__param_10];
	cvta.to.global.u64 	%rd1, %rd24;
	cvta.to.global.u64 	%rd2, %rd25;
	mov.u32 	%r1, %tid.x;
	// begin inline asm
	mov.u32 %r295, %laneid;
	// end inline asm
	setp.ne.s32 	%p1, %r1, 0;
	@%p1 bra 	$L__BB12_2;
	cvta.to.global.u64 	%rd26, %rd21;
	atom.global.add.u32 	%r296, [%rd26], 1;
	st.shared.u32 	[_ZZN3cub18CUB_300001_SM_10006detail10radix_sort29DeviceRadixSortOnesweepKernelINS1_5radix10policy_hubIiNS0_8NullTypeEyE10Policy1000ELNS0_9SortOrderE0EiS6_yiiNS1_21identity_decomposer_tEEEvPT5_SC_PT3_PKSD_PT1_PKSH_PT2_PKSL_T4_iiT6_E1s+29184], %r296;
$L__BB12_2:
	ld.param.u32 	%r1706, [_ZN3cub18CUB_300001_SM_10006detail10radix_sort29DeviceRadixSortOnesweepKernelINS1_5radix10policy_hubIiNS0_8NullTypeEyE10Policy1000ELNS0_9SortOrderE0EiS6_yiiNS1_21identity_decomposer_tEEEvPT5_SC_PT3_PKSD_PT1_PKSH_PT2_PKSL_T4_iiT6__param_8];
	bar.sync 	0;
	ld.shared.u32 	%r3, [_ZZN3cub18CUB_300001_SM_10006detail10radix_sort29DeviceRadixSortOnesweepKernelINS1_5radix10policy_hubIiNS0_8NullTypeEyE10Policy1000ELNS0_9SortOrderE0EiS6_yiiNS1_21identity_decomposer_tEEEvPT5_SC_PT3_PKSD_PT1_PKSH_PT2_PKSL_T4_iiT6_E1s+29184];
	mul.lo.s32 	%r297, %r3, 7296;
	add.s32 	%r4, %r297, 7296;
	setp.gt.s32 	%p2, %r4, %r1706;
	cvt.s64.s32 	%rd3, %r297;
	@%p2 bra 	$L__BB12_4;
	and.b32  	%r298, %r1, 31;
	and.b32  	%r299, %r1, 992;
	mul.lo.s32 	%r300, %r299, 19;
	or.b32  	%r301, %r300, %r298;
	cvt.u64.u32 	%rd27, %r301;
	add.s64 	%rd28, %rd27, %rd3;
	shl.b64 	%rd29, %rd28, 2;
	add.s64 	%rd30, %rd2, %rd29;
	ld.global.u32 	%r1732, [%rd30];
	ld.global.u32 	%r1733, [%rd30+128];
	ld.global.u32 	%r1734, [%rd30+256];
	ld.global.u32 	%r1735, [%rd30+384];
	ld.global.u32 	%r1736, [%rd30+512];
	ld.global.u32 	%r1737, [%rd30+640];
	ld.global.u32 	%r1738, [%rd30+768];
	ld.global.u32 	%r1739, [%rd30+896];
	ld.global.u32 	%r1740, [%rd30+1024];
	ld.global.u32 	%r1741, [%rd30+1152];
	ld.global.u32 	%r1742, [%rd30+1280];
	ld.global.u32 	%r1743, [%rd30+1408];
	ld.global.u32 	%r1744, [%rd30+1536];
	ld.global.u32 	%r1745, [%rd30+1664];
	ld.global.u32 	%r1746, [%rd30+1792];
	ld.global.u32 	%r1747, [%rd30+1920];
	ld.global.u32 	%r1748, [%rd30+2048];
	ld.global.u32 	%r1749, [%rd30+2176];
	ld.global.u32 	%r1750, [%rd30+2304];
	bra.uni 	$L__BB12_42;
$L__BB12_4:
	ld.param.u32 	%r1707, [_ZN3cub18CUB_300001_SM_10006detail10radix_sort29DeviceRadixSortOnesweepKernelINS1_5radix10policy_hubIiNS0_8NullTypeEyE10Policy1000ELNS0_9SortOrderE0EiS6_yiiNS1_21identity_decomposer_tEEEvPT5_SC_PT3_PKSD_PT1_PKSH_PT2_PKSL_T4_iiT6__param_8];
	cvt.u32.u64 	%r303, %rd3;
	sub.s32 	%r24, %r1707, %r303;
	and.b32  	%r304, %r1, 31;
	and.b32  	%r305, %r1, 992;
	mul.lo.s32 	%r306, %r305, 19;
	or.b32  	%r25, %r306, %r304;
	setp.ge.s32 	%p3, %r25, %r24;
	cvt.u64.u32 	%rd31, %r25;
	add.s64 	%rd32, %rd31, %rd3;
	shl.b64 	%rd33, %rd32, 2;
	add.s64 	%rd4, %rd2, %rd33;
	mov.b32 	%r1732, 2147483647;
	@%p3 bra 	$L__BB12_6;
	ld.global.u32 	%r1732, [%rd4];
$L__BB12_6:
	add.s32 	%r308, %r25, 32;
	setp.ge.s32 	%p4, %r308, %r24;
	mov.b32 	%r1733, 2147483647;
	@%p4 bra 	$L__BB12_8;
	ld.global.u32 	%r1733, [%rd4+128];
$L__BB12_8:
	add.s32 	%r310, %r25, 64;
	setp.ge.s32 	%p5, %r310, %r24;
	mov.b32 	%r1734, 2147483647;
	@%p5 bra 	$L__BB12_10;
	ld.global.u32 	%r1734, [%rd4+256];
$L__BB12_10:
	add.s32 	%r312, %r25, 96;
	setp.ge.s32 	%p6, %r312, %r24;
	mov.b32 	%r1735, 2147483647;
	@%p6 bra 	$L__BB12_12;
	ld.global.u32 	%r1735, [%rd4+384];
$L__BB12_12:
	add.s32 	%r314, %r25, 128;
	setp.ge.s32 	%p7, %r314, %r24;
	mov.b32 	%r1736, 2147483647;
	@%p7 bra 	$L__BB12_14;
	ld.global.u32 	%r1736, [%rd4+512];
$L__BB12_14:
	add.s32 	%r316, %r25, 160;
	setp.ge.s32 	%p8, %r316, %r24;
	mov.b32 	%r1737, 2147483647;
	@%p8 bra 	$L__BB12_16;
	ld.global.u32 	%r1737, [%rd4+640];
$L__BB12_16:
	add.s32 	%r318, %r25, 192;
	setp.ge.s32 	%p9, %r318, %r24;
	mov.b32 	%r1738, 2147483647;
	@%p9 bra 	$L__BB12_18;
	ld.global.u32 	%r1738, [%rd4+768];
$L__BB12_18:
	add.s32 	%r320, %r25, 224;
	setp.ge.s32 	%p10, %r320, %r24;
	mov.b32 	%r1739, 2147483647;
	@%p10 bra 	$L__BB12_20;
	ld.global.u32 	%r1739, [%rd4+896];
$L__BB12_20:
	add.s32 	%r322, %r25, 256;
	setp.ge.s32 	%p11, %r322, %r24;
	mov.b32 	%r1740, 2147483647;
	@%p11 bra 	$L__BB12_22;
	ld.global.u32 	%r1740, [%rd4+1024];
$L__BB12_22:
	add.s32 	%r324, %r25, 288;
	setp.ge.s32 	%p12, %r324, %r24;
	mov.b32 	%r1741, 2147483647;
	@%p12 bra 	$L__BB12_24;
	ld.global.u32 	%r1741, [%rd4+1152];
$L__BB12_24:
	add.s32 	%r326, %r25, 320;
	setp.ge.s32 	%p13, %r326, %r24;
	mov.b32 	%r1742, 2147483647;
	@%p13 bra 	$L__BB12_26;
	ld.global.u32 	%r1742, [%rd4+1280];
$L__BB12_26:
	add.s32 	%r328, %r25, 352;
	setp.ge.s32 	%p14, %r328, %r24;
	mov.b32 	%r1743, 2147483647;
	@%p14 bra 	$L__BB12_28;
	ld.global.u32 	%r1743, [%rd4+1408];
$L__BB12_28:
	add.s32 	%r330, %r25, 384;
	setp.ge.s32 	%p15, %r330, %r24;
	mov.b32 	%r1744, 2147483647;
	@%p15 bra 	$L__BB12_30;
	ld.global.u32 	%r1744, [%rd4+1536];
$L__BB12_30:
	add.s32 	%r332, %r25, 416;
	setp.ge.s32 	%p16, %r332, %r24;
	mov.b32 	%r1745, 2147483647;
	@%p16 bra 	$L__BB12_32;
	ld.global.u32 	%r1745, [%rd4+1664];
$L__BB12_32:
	add.s32 	%r334, %r25, 448;
	setp.ge.s32 	%p17, %r334, %r24;
	mov.b32 	%r1746, 2147483647;
	@%p17 bra 	$L__BB12_34;
	ld.global.u32 	%r1746, [%rd4+1792];
$L__BB12_34:
	add.s32 	%r336, %r25, 480;
	setp.ge.s32 	%p18, %r336, %r24;
	mov.b32 	%r1747, 2147483647;
	@%p18 bra 	$L__BB12_36;
	ld.global.u32 	%r1747, [%rd4+1920];
$L__BB12_36:
	add.s32 	%r338, %r25, 512;
	setp.ge.s32 	%p19, %r338, %r24;
	mov.b32 	%r1748, 2147483647;
	@%p19 bra 	$L__BB12_38;
	ld.global.u32 	%r1748, [%rd4+2048];
$L__BB12_38:
	add.s32 	%r340, %r25, 544;
	setp.ge.s32 	%p20, %r340, %r24;
	mov.b32 	%r1749, 2147483647;
	@%p20 bra 	$L__BB12_40;
	ld.global.u32 	%r1749, [%rd4+2176];
$L__BB12_40:
	add.s32 	%r342, %r25, 576;
	setp.ge.s32 	%p21, %r342, %r24;
	mov.b32 	%r1750, 2147483647;
	@%p21 bra 	$L__BB12_42;
	ld.global.u32 	%r1750, [%rd4+2304];
$L__BB12_42:
	mov.b32 	%r343, -1;
	shl.b32 	%r344, %r343, %r294;
	not.b32 	%r82, %r344;
	shr.u32 	%r83, %r1, 5;
	shl.b32 	%r345, %r83, 10;
	mov.u32 	%r346, _ZZN3cub18CUB_300001_SM_10006detail10radix_sort29DeviceRadixSortOnesweepKernelINS1_5radix10policy_hubIiNS0_8NullTypeEyE10Policy1000ELNS0_9SortOrderE0EiS6_yiiNS1_21identity_decomposer_tEEEvPT5_SC_PT3_PKSD_PT1_PKSH_PT2_PKSL_T4_iiT6_E1s;
	add.s32 	%r84, %r346, %r345;
	setp.gt.s32 	%p22, %r295, 255;
	@%p22 bra 	$L__BB12_55;
	max.s32 	%r347, %r295, 224;
	sub.s32 	%r348, %r347, %r295;
	add.s32 	%r349, %r348, 31;
	shr.u32 	%r350, %r349, 5;
	add.s32 	%r85, %r350, 1;
	and.b32  	%r86, %r85, 15;
	setp.lt.u32 	%p23, %r349, 480;
	mov.u32 	%r1754, %r295;
	@%p23 bra 	$L__BB12_46;
	and.b32  	%r351, %r85, 268435440;
	neg.s32 	%r1752, %r351;
	shl.b32 	%r353, %r295, 2;
	add.s32 	%r354, %r345, %r353;
	add.s32 	%r356, %r354, %r346;
	add.s32 	%r1751, %r356, 1024;
	mov.u32 	%r1754, %r295;
$L__BB12_45:
	.pragma "nounroll";
	mov.b32 	%r357, 0;
	st.shared.u32 	[%r1751+-1024], %r357;
	st.shared.u32 	[%r1751+-896], %r357;
	st.shared.u32 	[%r1751+-768], %r357;
	st.shared.u32 	[%r1751+-640], %r357;
	st.shared.u32 	[%r1751+-512], %r357;
	st.shared.u32 	[%r1751+-384], %r357;
	st.shared.u32 	[%r1751+-256], %r357;
	st.shared.u32 	[%r1751+-128], %r357;
	st.shared.u32 	[%r1751], %r357;
	st.shared.u32 	[%r1751+128], %r357;
	st.shared.u32 	[%r1751+256], %r357;
	st.shared.u32 	[%r1751+384], %r357;
	st.shared.u32 	[%r1751+512], %r357;
	st.shared.u32 	[%r1751+640], %r357;
	st.shared.u32 	[%r1751+768], %r357;
	st.shared.u32 	[%r1751+896], %r357;
	add.s32 	%r1754, %r1754, 512;
	add.s32 	%r1752, %r1752, 16;
	add.s32 	%r1751, %r1751, 2048;
	setp.ne.s32 	%p24, %r1752, 0;
	@%p24 bra 	$L__BB12_45;
$L__BB12_46:
	setp.eq.s32 	%p25, %r86, 0;
	@%p25 bra 	$L__BB12_55;
	and.b32  	%r96, %r85, 7;
	setp.lt.u32 	%p26, %r86, 8;
	@%p26 bra 	$L__BB12_49;
	shl.b32 	%r358, %r1754, 2;
	add.s32 	%r359, %r84, %r358;
	mov.b32 	%r360, 0;
	st.shared.u32 	[%r359], %r360;
	st.shared.u32 	[%r359+128], %r360;
	st.shared.u32 	[%r359+256], %r360;
	st.shared.u32 	[%r359+384], %r360;
	st.shared.u32 	[%r359+512], %r360;
	st.shared.u32 	[%r359+640], %r360;
	st.shared.u32 	[%r359+768], %r360;
	st.shared.u32 	[%r359+896], %r360;
	add.s32 	%r1754, %r1754, 256;
$L__BB12_49:
	setp.eq.s32 	%p27, %r96, 0;
	@%p27 bra 	$L__BB12_55;
	and.b32  	%r99, %r85, 3;
	setp.lt.u32 	%p28, %r96, 4;
	@%p28 bra 	$L__BB12_52;
	shl.b32 	%r361, %r1754, 2;
	add.s32 	%r362, %r84, %r361;
	mov.b32 	%r363, 0;
	st.shared.u32 	[%r362], %r363;
	st.shared.u32 	[%r362+128], %r363;
	st.shared.u32 	[%r362+256], %r363;
	st.shared.u32 	[%r362+384], %r363;
	add.s32 	%r1754, %r1754, 128;
$L__BB12_52:
	setp.eq.s32 	%p29, %r99, 0;
	@%p29 bra 	$L__BB12_55;
	shl.b32 	%r365, %r1754, 2;
	add.s32 	%r366, %r345, %r365;
	add.s32 	%r1758, %r346, %r366;
	neg.s32 	%r1757, %r99;
$L__BB12_54:
	.pragma "nounroll";
	mov.b32 	%r368, 0;
	st.shared.u32 	[%r1758], %r368;
	add.s32 	%r1758, %r1758, 128;
	add.s32 	%r1757, %r1757, 1;
	setp.ne.s32 	%p30, %r1757, 0;
	@%p30 bra 	$L__BB12_54;
$L__BB12_55:
	bar.warp.sync 	-1;
	xor.b32  	%r370, %r1732, -2147483648;
	shr.u32 	%r371, %r370, %r293;
	and.b32  	%r108, %r371, %r82;
	shl.b32 	%r372, %r108, 2;
	add.s32 	%r373, %r84, %r372;
	atom.shared.add.u32 	%r374, [%r373], 1;
	xor.b32  	%r375, %r1733, -2147483648;
	shr.u32 	%r376, %r375, %r293;
	and.b32  	%r377, %r376, %r82;
	shl.b32 	%r378, %r377, 2;
	add.s32 	%r379, %r84, %r378;
	atom.shared.add.u32 	%r380, [%r379], 1;
	xor.b32  	%r381, %r1734, -2147483648;
	shr.u32 	%r382, %r381, %r293;
	and.b32  	%r383, %r382, %r82;
	shl.b32 	%r384, %r383, 2;
	add.s32 	%r385, %r84, %r384;
	atom.shared.add.u32 	%r386, [%r385], 1;
	xor.b32  	%r387, %r1735, -2147483648;
	shr.u32 	%r388, %r387, %r293;
	and.b32  	%r389, %r388, %r82;
	shl.b32 	%r390, %r389, 2;
	add.s32 	%r391, %r84, %r390;
	atom.shared.add.u32 	%r392, [%r391], 1;
	xor.b32  	%r393, %r1736, -2147483648;
	shr.u32 	%r394, %r393, %r293;
	and.b32  	%r395, %r394, %r82;
	shl.b32 	%r396, %r395, 2;
	add.s32 	%r397, %r84, %r396;
	atom.shared.add.u32 	%r398, [%r397], 1;
	xor.b32  	%r399, %r1737, -2147483648;
	shr.u32 	%r400, %r399, %r293;
	and.b32  	%r401, %r400, %r82;
	shl.b32 	%r402, %r401, 2;
	add.s32 	%r403, %r84, %r402;
	atom.shared.add.u32 	%r404, [%r403], 1;
	xor.b32  	%r405, %r1738, -2147483648;
	shr.u32 	%r406, %r405, %r293;
	and.b32  	%r407, %r406, %r82;
	shl.b32 	%r408, %r407, 2;
	add.s32 	%r409, %r84, %r408;
	atom.shared.add.u32 	%r410, [%r409], 1;
	xor.b32  	%r1771, %r1739, -2147483648;
	shr.u32 	%r411, %r1771, %r293;
	and.b32  	%r412, %r411, %r82;
	shl.b32 	%r413, %r412, 2;
	add.s32 	%r414, %r84, %r413;
	atom.shared.add.u32 	%r415, [%r414], 1;
	xor.b32  	%r1772, %r1740, -2147483648;
	shr.u32 	%r416, %r1772, %r293;
	and.b32  	%r417, %r416, %r82;
	shl.b32 	%r418, %r417, 2;
	add.s32 	%r419, %r84, %r418;
	atom.shared.add.u32 	%r420, [%r419], 1;
	xor.b32  	%r421, %r1741, -2147483648;
	shr.u32 	%r422, %r421, %r293;
	and.b32  	%r423, %r422, %r82;
	shl.b32 	%r424, %r423, 2;
	add.s32 	%r425, %r84, %r424;
	atom.shared.add.u32 	%r426, [%r425], 1;
	xor.b32  	%r427, %r1742, -2147483648;
	shr.u32 	%r428, %r427, %r293;
	and.b32  	%r429, %r428, %r82;
	shl.b32 	%r430, %r429, 2;
	add.s32 	%r431, %r84, %r430;
	atom.shared.add.u32 	%r432, [%r431], 1;
	xor.b32  	%r433, %r1743, -2147483648;
	shr.u32 	%r434, %r433, %r293;
	and.b32  	%r435, %r434, %r82;
	shl.b32 	%r436, %r435, 2;
	add.s32 	%r437, %r84, %r436;
	atom.shared.add.u32 	%r438, [%r437], 1;
	xor.b32  	%r439, %r1744, -2147483648;
	shr.u32 	%r440, %r439, %r293;
	and.b32  	%r441, %r440, %r82;
	shl.b32 	%r442, %r441, 2;
	add.s32 	%r443, %r84, %r442;
	atom.shared.add.u32 	%r444, [%r443], 1;
	xor.b32  	%r445, %r1745, -2147483648;
	shr.u32 	%r446, %r445, %r293;
	and.b32  	%r447, %r446, %r82;
	shl.b32 	%r448, %r447, 2;
	add.s32 	%r449, %r84, %r448;
	atom.shared.add.u32 	%r450, [%r449], 1;
	xor.b32  	%r451, %r1746, -2147483648;
	shr.u32 	%r452, %r451, %r293;
	and.b32  	%r453, %r452, %r82;
	shl.b32 	%r454, %r453, 2;
	add.s32 	%r455, %r84, %r454;
	atom.shared.add.u32 	%r456, [%r455], 1;
	xor.b32  	%r457, %r1747, -2147483648;
	shr.u32 	%r458, %r457, %r293;
	and.b32  	%r459, %r458, %r82;
	shl.b32 	%r460, %r459, 2;
	add.s32 	%r461, %r84, %r460;
	atom.shared.add.u32 	%r462, [%r461], 1;
	xor.b32  	%r463, %r1748, -2147483648;
	shr.u32 	%r464, %r463, %r293;
	and.b32  	%r465, %r464, %r82;
	shl.b32 	%r466, %r465, 2;
	add.s32 	%r467, %r84, %r466;
	atom.shared.add.u32 	%r468, [%r467], 1;
	xor.b32  	%r469, %r1749, -2147483648;
	shr.u32 	%r470, %r469, %r293;
	and.b32  	%r471, %r470, %r82;
	shl.b32 	%r472, %r471, 2;
	add.s32 	%r473, %r84, %r472;
	atom.shared.add.u32 	%r474, [%r473], 1;
	xor.b32  	%r475, %r1750, -2147483648;
	shr.u32 	%r476, %r475, %r293;
	and.b32  	%r477, %r476, %r82;
	shl.b32 	%r478, %r477, 2;
	add.s32 	%r479, %r84, %r478;
	atom.shared.add.u32 	%r480, [%r479], 1;
	bar.sync 	0;
	setp.gt.u32 	%p31, %r1, 255;
	shl.b32 	%r481, %r1, 2;
	add.s32 	%r111, %r346, %r481;
	mov.b32 	%r1759, 0;
	@%p31 bra 	$L__BB12_57;
	ld.shared.u32 	%r483, [%r111];
	mov.b32 	%r484, 0;
	st.shared.u32 	[%r111], %r484;
	ld.shared.u32 	%r485, [%r111+1024];
	st.shared.u32 	[%r111+1024], %r483;
	add.s32 	%r486, %r485, %r483;
	ld.shared.u32 	%r487, [%r111+2048];
	st.shared.u32 	[%r111+2048], %r486;
	add.s32 	%r488, %r487, %r486;
	ld.shared.u32 	%r489, [%r111+3072];
	st.shared.u32 	[%r111+3072], %r488;
	add.s32 	%r490, %r489, %r488;
	ld.shared.u32 	%r491, [%r111+4096];
	st.shared.u32 	[%r111+4096], %r490;
	add.s32 	%r492, %r491, %r490;
	ld.shared.u32 	%r493, [%r111+5120];
	st.shared.u32 	[%r111+5120], %r492;
	add.s32 	%r494, %r493, %r492;
	ld.shared.u32 	%r495, [%r111+6144];
	st.shared.u32 	[%r111+6144], %r494;
	add.s32 	%r496, %r495, %r494;
	ld.shared.u32 	%r497, [%r111+7168];
	st.shared.u32 	[%r111+7168], %r496;
	add.s32 	%r498, %r497, %r496;
	ld.shared.u32 	%r499, [%r111+8192];
	st.shared.u32 	[%r111+8192], %r498;
	add.s32 	%r500, %r499, %r498;
	ld.shared.u32 	%r501, [%r111+9216];
	st.shared.u32 	[%r111+9216], %r500;
	add.s32 	%r502, %r501, %r500;
	ld.shared.u32 	%r503, [%r111+10240];
	st.shared.u32 	[%r111+10240], %r502;
	add.s32 	%r504, %r503, %r502;
	ld.shared.u32 	%r505, [%r111+11264];
	st.shared.u32 	[%r111+11264], %r504;
	add.s32 	%r1759, %r505, %r504;
$L__BB12_57:
	ld.param.u64 	%rd228, [_ZN3cub18CUB_300001_SM_10006detail10radix_sort29DeviceRadixSortOnesweepKernelINS1_5radix10policy_hubIiNS0_8NullTypeEyE10Policy1000ELNS0_9SortOrderE0EiS6_yiiNS1_21identity_decomposer_tEEEvPT5_SC_PT3_PKSD_PT1_PKSH_PT2_PKSL_T4_iiT6__param_0];
	setp.gt.u32 	%p32, %r1, 255;
	shl.b32 	%r506, %r3, 8;
	add.s32 	%r507, %r506, %r1;
	cvta.to.global.u64 	%rd5, %rd228;
	mul.wide.s32 	%rd34, %r507, 4;
	add.s64 	%rd6, %rd5, %rd34;
	@%p32 bra 	$L__BB12_59;
	or.b32  	%r508, %r1759, 1073741824;
	st.volatile.global.u32 	[%rd6], %r508;
$L__BB12_59:
	ld.param.u64 	%rd235, [_ZN3cub18CUB_300001_SM_10006detail10radix_sort29DeviceRadixSortOnesweepKernelINS1_5radix10policy_hubIiNS0_8NullTypeEyE10Policy1000ELNS0_9SortOrderE0EiS6_yiiNS1_21identity_decomposer_tEEEvPT5_SC_PT3_PKSD_PT1_PKSH_PT2_PKSL_T4_iiT6__param_3];
	xor.b32  	%r1773, %r1741, -2147483648;
	xor.b32  	%r1774, %r1742, -2147483648;
	xor.b32  	%r1765, %r1733, -2147483648;
	xor.b32  	%r1766, %r1734, -2147483648;
	xor.b32  	%r1777, %r1745, -2147483648;
	xor.b32  	%r1778, %r1746, -2147483648;
	xor.b32  	%r1764, %r1732, -2147483648;
	xor.b32  	%r1779, %r1747, -2147483648;
	xor.b32  	%r1780, %r1748, -2147483648;
	xor.b32  	%r1768, %r1736, -2147483648;
	xor.b32  	%r1767, %r1735, -2147483648;
	xor.b32  	%r1775, %r1743, -2147483648;
	xor.b32  	%r1782, %r1750, -2147483648;
	xor.b32  	%r1781, %r1749, -2147483648;
	xor.b32  	%r1769, %r1737, -2147483648;
	xor.b32  	%r1776, %r1744, -2147483648;
	xor.b32  	%r1770, %r1738, -2147483648;
	setp.lt.u32 	%p33, %r1, 256;
	setp.eq.s32 	%p34, %r1759, 7296;
	and.pred  	%p35, %p33, %p34;
	selp.u32 	%r509, 1, 0, %p35;
	{ 
	.reg .pred 	%p1; 
	.reg .pred 	%p2; 
	setp.ne.u32 	%p1, %r509, 0; 
	bar.red.or.pred 	%p2, 0, %p1; 
	selp.u32 	%r510, 1, 0, %p2; 
	}
	setp.eq.s32 	%p36, %r510, 0;
	cvt.u64.u32 	%rd7, %r1;
	cvta.to.global.u64 	%rd35, %rd235;
	mul.wide.u32 	%rd36, %r1, 8;
	add.s64 	%rd8, %rd35, %rd36;
	@%p36 bra 	$L__BB12_111;
	setp.gt.u32 	%p37, %r1, 255;
	setp.gt.u32 	%p38, %r1, %r108;
	selp.b32 	%r131, 7296, 0, %p38;
	shl.b32 	%r511, %r1, 3;
	mov.u32 	%r512, _ZZN3cub18CUB_300001_SM_10006detail10radix_sort29DeviceRadixSortOnesweepKernelINS1_5radix10policy_hubIiNS0_8NullTypeEyE10Policy1000ELNS0_9SortOrderE0EiS6_yiiNS1_21identity_decomposer_tEEEvPT5_SC_PT3_PKSD_PT1_PKSH_PT2_PKSL_T4_iiT6_E1s;
	add.s32 	%r513, %r512, %r511;
	add.s32 	%r132, %r513, 29184;
	@%p37 bra 	$L__BB12_68;
	ld.global.u64 	%rd37, [%rd8];
	cvt.u64.u32 	%rd38, %r131;
	sub.s64 	%rd237, %rd37, %rd38;
	st.shared.u64 	[%r132], %rd237;
	setp.lt.s32 	%p39, %r3, 1;
	mov.u32 	%r1763, %r1759;
	@%p39 bra 	$L__BB12_67;
	mov.b32 	%r1761, -1;
	mov.u32 	%r1760, %r3;
	mov.u32 	%r1763, %r1759;
$L__BB12_63:
	add.s32 	%r136, %r1760, -1;
	shl.b32 	%r515, %r136, 8;
	add.s32 	%r516, %r515, %r1;
	mul.wide.s32 	%rd39, %r516, 4;
	add.s64 	%rd10, %rd5, %rd39;
$L__BB12_64:
	membar.cta;
	ld.volatile.global.u32 	%r137, [%rd10];
	setp.eq.s32 	%p40, %r137, 0;
	@%p40 bra 	$L__BB12_64;
	and.b32  	%r517, %r137, 1073741823;
	add.s32 	%r1763, %r517, %r1763;
	setp.gt.s32 	%p41, %r137, -1;
	vote.sync.ballot.b32 	%r1761, %p41, %r1761;
	setp.gt.u32 	%p43, %r1760, 1;
	and.pred  	%p44, %p41, %p43;
	mov.u32 	%r1760, %r136;
	@%p44 bra 	$L__BB12_63;
	ld.shared.u64 	%rd237, [%r132];
$L__BB12_67:
	or.b32  	%r518, %r1763, -2147483648;
	st.volatile.global.u32 	[%rd6], %r518;
	sub.s32 	%r519, %r1763, %r1759;
	cvt.s64.s32 	%rd40, %r519;
	add.s64 	%rd41, %rd237, %rd40;
	st.shared.u64 	[%r132], %rd41;
$L__BB12_68:
	ld.param.u32 	%r1708, [_ZN3cub18CUB_300001_SM_10006detail10radix_sort29DeviceRadixSortOnesweepKernelINS1_5radix10policy_hubIiNS0_8NullTypeEyE10Policy1000ELNS0_9SortOrderE0EiS6_yiiNS1_21identity_decomposer_tEEEvPT5_SC_PT3_PKSD_PT1_PKSH_PT2_PKSL_T4_iiT6__param_8];
	ld.param.u64 	%rd231, [_ZN3cub18CUB_300001_SM_10006detail10radix_sort29DeviceRadixSortOnesweepKernelINS1_5radix10policy_hubIiNS0_8NullTypeEyE10Policy1000ELNS0_9SortOrderE0EiS6_yiiNS1_21identity_decomposer_tEEEvPT5_SC_PT3_PKSD_PT1_PKSH_PT2_PKSL_T4_iiT6__param_2];
	setp.gt.u32 	%p45, %r1, 255;
	setp.lt.s32 	%p46, %r4, %r1708;
	setp.eq.s64 	%p47, %rd231, 0;
	or.pred  	%p48, %p47, %p46;
	or.pred  	%p49, %p45, %p48;
	@%p49 bra 	$L__BB12_70;
	ld.param.u64 	%rd232, [_ZN3cub18CUB_300001_SM_10006detail10radix_sort29DeviceRadixSortOnesweepKernelINS1_5radix10policy_hubIiNS0_8NullTypeEyE10Policy1000ELNS0_9SortOrderE0EiS6_yiiNS1_21identity_decomposer_tEEEvPT5_SC_PT3_PKSD_PT1_PKSH_PT2_PKSL_T4_iiT6__param_2];
	ld.shared.u64 	%rd42, [%r132];
	cvt.u64.u32 	%rd43, %r131;
	cvt.s64.s32 	%rd44, %r1759;
	add.s64 	%rd45, %rd43, %rd44;
	add.s64 	%rd46, %rd45, %rd42;
	cvta.to.global.u64 	%rd47, %rd232;
	shl.b64 	%rd48, %rd7, 3;
	add.s64 	%rd49, %rd47, %rd48;
	st.global.u64 	[%rd49], %rd46;
$L__BB12_70:
	ld.param.u32 	%r1709, [_ZN3cub18CUB_300001_SM_10006detail10radix_sort29DeviceRadixSortOnesweepKernelINS1_5radix10policy_hubIiNS0_8NullTypeEyE10Policy1000ELNS0_9SortOrderE0EiS6_yiiNS1_21identity_decomposer_tEEEvPT5_SC_PT3_PKSD_PT1_PKSH_PT2_PKSL_T4_iiT6__param_8];
	setp.gt.s32 	%p50, %r4, %r1709;
	bar.sync 	0;
	shl.b32 	%r520, %r108, 3;
	add.s32 	%r522, %r512, %r520;
	ld.shared.u64 	%rd13, [%r522+29184];
	@%p50 bra 	$L__BB12_72;
	and.b32  	%r523, %r1, 31;
	and.b32  	%r524, %r1, 992;
	mul.lo.s32 	%r525, %r524, 19;
	or.b32  	%r526, %r525, %r523;
	cvt.u64.u32 	%rd50, %r526;
	add.s64 	%rd51, %rd13, %rd50;
	shl.b64 	%rd52, %rd51, 2;
	add.s64 	%rd53, %rd1, %rd52;
	st.global.u32 	[%rd53], %r1732;
	st.global.u32 	[%rd53+128], %r1733;
	st.global.u32 	[%rd53+256], %r1734;
	st.global.u32 	[%rd53+384], %r1735;
	st.global.u32 	[%rd53+512], %r1736;
	st.global.u32 	[%rd53+640], %r1737;
	st.global.u32 	[%rd53+768], %r1738;
	st.global.u32 	[%rd53+896], %r1739;
	st.global.u32 	[%rd53+1024], %r1740;
	st.global.u32 	[%rd53+1152], %r1741;
	st.global.u32 	[%rd53+1280], %r1742;
	st.global.u32 	[%rd53+1408], %r1743;
	st.global.u32 	[%rd53+1536], %r1744;
	st.global.u32 	[%rd53+1664], %r1745;
	st.global.u32 	[%rd53+1792], %r1746;
	st.global.u32 	[%rd53+1920], %r1747;
	st.global.u32 	[%rd53+2048], %r1748;
	st.global.u32 	[%rd53+2176], %r1749;
	st.global.u32 	[%rd53+2304], %r1750;
	bra.uni 	$L__BB12_110;
$L__BB12_72:
	ld.param.u32 	%r1710, [_ZN3cub18CUB_300001_SM_10006detail10radix_sort29DeviceRadixSortOnesweepKernelINS1_5radix10policy_hubIiNS0_8NullTypeEyE10Policy1000ELNS0_9SortOrderE0EiS6_yiiNS1_21identity_decomposer_tEEEvPT5_SC_PT3_PKSD_PT1_PKSH_PT2_PKSL_T4_iiT6__param_8];
	mad.lo.s32 	%r141, %r3, -7296, %r1710;
	and.b32  	%r527, %r1, 31;
	and.b32  	%r528, %r1, 992;
	mul.lo.s32 	%r529, %r528, 19;
	or.b32  	%r142, %r529, %r527;
	setp.ge.s32 	%p51, %r142, %r141;
	cvt.u64.u32 	%rd54, %r142;
	add.s64 	%rd55, %rd13, %rd54;
	shl.b64 	%rd56, %rd55, 2;
	add.s64 	%rd14, %rd1, %rd56;
	@%p51 bra 	$L__BB12_74;
	st.global.u32 	[%rd14], %r1732;
$L__BB12_74:
	add.s32 	%r530, %r142, 32;
	setp.ge.s32 	%p52, %r530, %r141;
	@%p52 bra 	$L__BB12_76;
	st.global.u32 	[%rd14+128], %r1733;
$L__BB12_76:
	add.s32 	%r531, %r142, 64;
	setp.ge.s32 	%p53, %r531, %r141;
	@%p53 bra 	$L__BB12_78;
	st.global.u32 	[%rd14+256], %r1734;
$L__BB12_78:
	add.s32 	%r532, %r142, 96;
	setp.ge.s32 	%p54, %r532, %r141;
	@%p54 bra 	$L__BB12_80;
	st.global.u32 	[%rd14+384], %r1735;
$L__BB12_80:
	add.s32 	%r533, %r142, 128;
	setp.ge.s32 	%p55, %r533, %r141;
	@%p55 bra 	$L__BB12_82;
	st.global.u32 	[%rd14+512], %r1736;
$L__BB12_82:
	add.s32 	%r534, %r142, 160;
	setp.ge.s32 	%p56, %r534, %r141;
	@%p56 bra 	$L__BB12_84;
	st.global.u32 	[%rd14+640], %r1737;
$L__BB12_84:
	add.s32 	%r535, %r142, 192;
	setp.ge.s32 	%p57, %r535, %r141;
	@%p57 bra 	$L__BB12_86;
	st.global.u32 	[%rd14+768], %r1738;
$L__BB12_86:
	add.s32 	%r536, %r142, 224;
	setp.ge.s32 	%p58, %r536, %r141;
	@%p58 bra 	$L__BB12_88;
	st.global.u32 	[%rd14+896], %r1739;
$L__BB12_88:
	add.s32 	%r537, %r142, 256;
	setp.ge.s32 	%p59, %r537, %r141;
	@%p59 bra 	$L__BB12_90;
	st.global.u32 	[%rd14+1024], %r1740;
$L__BB12_90:
	add.s32 	%r538, %r142, 288;
	setp.ge.s32 	%p60, %r538, %r141;
	@%p60 bra 	$L__BB12_92;
	st.global.u32 	[%rd14+1152], %r1741;
$L__BB12_92:
	add.s32 	%r539, %r142, 320;
	setp.ge.s32 	%p61, %r539, %r141;
	@%p61 bra 	$L__BB12_94;
	st.global.u32 	[%rd14+1280], %r1742;
$L__BB12_94:
	add.s32 	%r540, %r142, 352;
	setp.ge.s32 	%p62, %r540, %r141;
	@%p62 bra 	$L__BB12_96;
	st.global.u32 	[%rd14+1408], %r1743;
$L__BB12_96:
	add.s32 	%r541, %r142, 384;
	setp.ge.s32 	%p63, %r541, %r141;
	@%p63 bra 	$L__BB12_98;
	st.global.u32 	[%rd14+1536], %r1744;
$L__BB12_98:
	add.s32 	%r542, %r142, 416;
	setp.ge.s32 	%p64, %r542, %r141;
	@%p64 bra 	$L__BB12_100;
	st.global.u32 	[%rd14+1664], %r1745;
$L__BB12_100:
	add.s32 	%r543, %r142, 448;
	setp.ge.s32 	%p65, %r543, %r141;
	@%p65 bra 	$L__BB12_102;
	st.global.u32 	[%rd14+1792], %r1746;
$L__BB12_102:
	add.s32 	%r544, %r142, 480;
	setp.ge.s32 	%p66, %r544, %r141;
	@%p66 bra 	$L__BB12_104;
	st.global.u32 	[%rd14+1920], %r1747;
$L__BB12_104:
	add.s32 	%r545, %r142, 512;
	setp.ge.s32 	%p67, %r545, %r141;
	@%p67 bra 	$L__BB12_106;
	st.global.u32 	[%rd14+2048], %r1748;
$L__BB12_106:
	add.s32 	%r546, %r142, 544;
	setp.ge.s32 	%p68, %r546, %r141;
	@%p68 bra 	$L__BB12_108;
	st.global.u32 	[%rd14+2176], %r1749;
$L__BB12_108:
	add.s32 	%r547, %r142, 576;
	setp.ge.s32 	%p69, %r547, %r141;
	@%p69 bra 	$L__BB12_110;
	st.global.u32 	[%rd14+2304], %r1750;
$L__BB12_110:
	// begin inline asm
	exit;
	// end inline asm
	mov.u32 	%r1764, %r1732;
	mov.u32 	%r1765, %r1733;
	mov.u32 	%r1766, %r1734;
	mov.u32 	%r1767, %r1735;
	mov.u32 	%r1768, %r1736;
	mov.u32 	%r1769, %r1737;
	mov.u32 	%r1770, %r1738;
	mov.u32 	%r1771, %r1739;
	mov.u32 	%r1772, %r1740;
	mov.u32 	%r1773, %r1741;
	mov.u32 	%r1774, %r1742;
	mov.u32 	%r1775, %r1743;
	mov.u32 	%r1776, %r1744;
	mov.u32 	%r1777, %r1745;
	mov.u32 	%r1778, %r1746;
	mov.u32 	%r1779, %r1747;
	mov.u32 	%r1780, %r1748;
	mov.u32 	%r1781, %r1749;
	mov.u32 	%r1782, %r1750;
$L__BB12_111:
	mul.hi.u32 	%r548, %r1, 357913942;
	add.s32 	%r549, %r548, %r1;
	shl.b32 	%r550, %r549, 2;
	mov.u32 	%r551, _ZZN3cub18CUB_300001_SM_10006detail10radix_sort29DeviceRadixSortOnesweepKernelINS1_5radix10policy_hubIiNS0_8NullTypeEyE10Policy1000ELNS0_9SortOrderE0EiS6_yiiNS1_21identity_decomposer_tEEEvPT5_SC_PT3_PKSD_PT1_PKSH_PT2_PKSL_T4_iiT6_E1s;
	add.s32 	%r552, %r551, %r550;
	add.s32 	%r162, %r552, 13328;
	st.shared.u32 	[%r552+13328], %r1759;
	bar.sync 	0;
	setp.gt.u32 	%p70, %r1, 31;
	@%p70 bra 	$L__BB12_113;
	mad.lo.s32 	%r584, %r1, 52, %r551;
	ld.shared.u32 	%r585, [%r584+13328];
	ld.shared.u32 	%r586, [%r584+13332];
	ld.shared.u32 	%r587, [%r584+13336];
	ld.shared.u32 	%r588, [%r584+13340];
	ld.shared.u32 	%r589, [%r584+13344];
	ld.shared.u32 	%r590, [%r584+13348];
	ld.shared.u32 	%r591, [%r584+13352];
	ld.shared.u32 	%r592, [%r584+13356];
	ld.shared.u32 	%r593, [%r584+13360];
	ld.shared.u32 	%r594, [%r584+13364];
	ld.shared.u32 	%r595, [%r584+13368];
	ld.shared.u32 	%r596, [%r584+13372];
	add.s32 	%r597, %r586, %r585;
	add.s32 	%r598, %r597, %r587;
	add.s32 	%r599, %r598, %r588;
	add.s32 	%r600, %r599, %r589;
	add.s32 	%r601, %r600, %r590;
	add.s32 	%r602, %r601, %r591;
	add.s32 	%r603, %r602, %r592;
	add.s32 	%r604, %r603, %r593;
	add.s32 	%r605, %r604, %r594;
	add.s32 	%r606, %r605, %r595;
	add.s32 	%r557, %r606, %r596;
	mov.b32 	%r555, 1;
	mov.b32 	%r580, 0;
	mov.b32 	%r582, -1;
	// begin inline asm
	{  .reg .s32 r0;  .reg .pred p;  shfl.sync.up.b32 r0|p, %r557, %r555, %r580, %r582;  @p add.s32 r0, r0, %r557;  mov.s32 %r553, r0;}
	// end inline asm
	mov.b32 	%r561, 2;
	// begin inline asm
	{  .reg .s32 r0;  .reg .pred p;  shfl.sync.up.b32 r0|p, %r553, %r561, %r580, %r582;  @p add.s32 r0, r0, %r553;  mov.s32 %r559, r0;}
	// end inline asm
	mov.b32 	%r567, 4;
	// begin inline asm
	{  .reg .s32 r0;  .reg .pred p;  shfl.sync.up.b32 r0|p, %r559, %r567, %r580, %r582;  @p add.s32 r0, r0, %r559;  mov.s32 %r565, r0;}
	// end inline asm
	mov.b32 	%r573, 8;
	// begin inline asm
	{  .reg .s32 r0;  .reg .pred p;  shfl.sync.up.b32 r0|p, %r565, %r573, %r580, %r582;  @p add.s32 r0, r0, %r565;  mov.s32 %r571, r0;}
	// end inline asm
	mov.b32 	%r579, 16;
	// begin inline asm
	{  .reg .s32 r0;  .reg .pred p;  shfl.sync.up.b32 r0|p, %r571, %r579, %r580, %r582;  @p add.s32 r0, r0, %r571;  mov.s32 %r577, r0;}
	// end inline asm
	sub.s32 	%r607, %r577, %r557;
	add.s32 	%r608, %r585, %r607;
	add.s32 	%r609, %r586, %r608;
	add.s32 	%r610, %r587, %r609;
	add.s32 	%r611, %r588, %r610;
	add.s32 	%r612, %r589, %r611;
	add.s32 	%r613, %r590, %r612;
	add.s32 	%r614, %r591, %r613;
	add.s32 	%r615, %r592, %r614;
	add.s32 	%r616, %r593, %r615;
	add.s32 	%r617, %r594, %r616;
	add.s32 	%r618, %r595, %r617;
	st.shared.u32 	[%r584+13328], %r607;
	st.shared.u32 	[%r584+13332], %r608;
	st.shared.u32 	[%r584+13336], %r609;
	st.shared.u32 	[%r584+13340], %r610;
	st.shared.u32 	[%r584+13344], %r611;
	st.shared.u32 	[%r584+13348], %r612;
	st.shared.u32 	[%r584+13352], %r613;
	st.shared.u32 	[%r584+13356], %r614;
	st.shared.u32 	[%r584+13360], %r615;
	st.shared.u32 	[%r584+13364], %r616;
	st.shared.u32 	[%r584+13368], %r617;
	st.shared.u32 	[%r584+13372], %r618;
$L__BB12_113:
	setp.gt.u32 	%p71, %r1, 255;
	bar.sync 	0;
	ld.shared.u32 	%r163, [%r162];
	@%p71 bra 	$L__BB12_115;
	shl.b32 	%r619, %r1, 2;
	add.s32 	%r621, %r551, %r619;
	ld.shared.u32 	%r622, [%r621];
	add.s32 	%r623, %r622, %r163;
	st.shared.u32 	[%r621], %r623;
	ld.shared.u32 	%r624, [%r621+1024];
	add.s32 	%r625, %r624, %r163;
	st.shared.u32 	[%r621+1024], %r625;
	ld.shared.u32 	%r626, [%r621+2048];
	add.s32 	%r627, %r626, %r163;
	st.shared.u32 	[%r621+2048], %r627;
	ld.shared.u32 	%r628, [%r621+3072];
	add.s32 	%r629, %r628, %r163;
	st.shared.u32 	[%r621+3072], %r629;
	ld.shared.u32 	%r630, [%r621+4096];
	add.s32 	%r631, %r630, %r163;
	st.shared.u32 	[%r621+4096], %r631;
	ld.shared.u32 	%r632, [%r621+5120];
	add.s32 	%r633, %r632, %r163;
	st.shared.u32 	[%r621+5120], %r633;
	ld.shared.u32 	%r634, [%r621+6144];
	add.s32 	%r635, %r634, %r163;
	st.shared.u32 	[%r621+6144], %r635;
	ld.shared.u32 	%r636, [%r621+7168];
	add.s32 	%r637, %r636, %r163;
	st.shared.u32 	[%r621+7168], %r637;
	ld.shared.u32 	%r638, [%r621+8192];
	add.s32 	%r639, %r638, %r163;
	st.shared.u32 	[%r621+8192], %r639;
	ld.shared.u32 	%r640, [%r621+9216];
	add.s32 	%r641, %r640, %r163;
	st.shared.u32 	[%r621+9216], %r641;
	ld.shared.u32 	%r642, [%r621+10240];
	add.s32 	%r643, %r642, %r163;
	st.shared.u32 	[%r621+10240], %r643;
	ld.shared.u32 	%r644, [%r621+11264];
	add.s32 	%r645, %r644, %r163;
	st.shared.u32 	[%r621+11264], %r645;
$L__BB12_115:
	shl.b32 	%r672, %r1, 5;
	and.b32  	%r673, %r672, 31744;
	add.s32 	%r164, %r551, %r673;
	bar.sync 	0;
	// begin inline asm
	mov.u32 %r646, %lanemask_le;
	// end inline asm
	shr.u32 	%r675, %r1764, %r293;
	and.b32  	%r669, %r675, %r82;
	mov.b32 	%r649, 1;
	// begin inline asm
	{
    .reg .pred p;
    and.b32 %r647, %r669, %r649;    setp.ne.u32 p, %r647, 0;
    vote.ballot.sync.b32 %r647, p, 0xffffffff;
    @!p not.b32 %r647, %r647;
}

	// end inline asm
	mov.b32 	%r652, 2;
	// begin inline asm
	{
    .reg .pred p;
    and.b32 %r650, %r669, %r652;    setp.ne.u32 p, %r650, 0;
    vote.ballot.sync.b32 %r650, p, 0xffffffff;
    @!p not.b32 %r650, %r650;
}

	// end inline asm
	and.b32  	%r676, %r650, %r647;
	mov.b32 	%r655, 4;
	// begin inline asm
	{
    .reg .pred p;
    and.b32 %r653, %r669, %r655;    setp.ne.u32 p, %r653, 0;
    vote.ballot.sync.b32 %r653, p, 0xffffffff;
    @!p not.b32 %r653, %r653;
}

	// end inline asm
	and.b32  	%r677, %r653, %r676;
	mov.b32 	%r658, 8;
	// begin inline asm
	{
    .reg .pred p;
    and.b32 %r656, %r669, %r658;    setp.ne.u32 p, %r656, 0;
    vote.ballot.sync.b32 %r656, p, 0xffffffff;
    @!p not.b32 %r656, %r656;
}

	// end inline asm
	and.b32  	%r678, %r656, %r677;
	mov.b32 	%r661, 16;
	// begin inline asm
	{
    .reg .pred p;
    and.b32 %r659, %r669, %r661;    setp.ne.u32 p, %r659, 0;
    vote.ballot.sync.b32 %r659, p, 0xffffffff;
    @!p not.b32 %r659, %r659;
}

	// end inline asm
	and.b32  	%r679, %r659, %r678;
	mov.b32 	%r664, 32;
	// begin inline asm
	{
    .reg .pred p;
    and.b32 %r662, %r669, %r664;    setp.ne.u32 p, %r662, 0;
    vote.ballot.sync.b32 %r662, p, 0xffffffff;
    @!p not.b32 %r662, %r662;
}

	// end inline asm
	and.b32  	%r680, %r662, %r679;
	mov.b32 	%r667, 64;
	// begin inline asm
	{
    .reg .pred p;
    and.b32 %r665, %r669, %r667;    setp.ne.u32 p, %r665, 0;
    vote.ballot.sync.b32 %r665, p, 0xffffffff;
    @!p not.b32 %r665, %r665;
}

	// end inline asm
	and.b32  	%r681, %r665, %r680;
	mov.b32 	%r670, 128;
	// begin inline asm
	{
    .reg .pred p;
    and.b32 %r668, %r669, %r670;    setp.ne.u32 p, %r668, 0;
    vote.ballot.sync.b32 %r668, p, 0xffffffff;
    @!p not.b32 %r668, %r668;
}

	// end inline asm
	and.b32  	%r682, %r668, %r681;
	clz.b32 	%r683, %r682;
	sub.s32 	%r167, 31, %r683;
	and.b32  	%r684, %r646, %r682;
	popc.b32 	%r168, %r684;
	setp.ne.s32 	%p72, %r295, %r167;
	mov.b32 	%r1783, 0;
	@%p72 bra 	$L__BB12_117;
	shl.b32 	%r685, %r669, 2;
	add.s32 	%r686, %r164, %r685;
	atom.shared.add.u32 	%r1783, [%r686], %r168;
$L__BB12_117:
	shfl.sync.idx.b32	%r712|%p73, %r1783, %r167, 31, -1;
	add.s32 	%r171, %r168, %r712;
	shr.u32 	%r713, %r1765, %r293;
	and.b32  	%r709, %r713, %r82;
	mov.b32 	%r689, 1;
	// begin inline asm
	{
    .reg .pred p;
    and.b32 %r687, %r709, %r689;    setp.ne.u32 p, %r687, 0;
    vote.ballot.sync.b32 %r687, p, 0xffffffff;
    @!p not.b32 %r687, %r687;
}

	// end inline asm
	mov.b32 	%r692, 2;
	// begin inline asm
	{
    .reg .pred p;
    and.b32 %r690, %r709, %r692;    setp.ne.u32 p, %r690, 0;
    vote.ballot.sync.b32 %r690, p, 0xffffffff;
    @!p not.b32 %r690, %r690;
}

	// end inline asm
	and.b32  	%r714, %r690, %r687;
	mov.b32 	%r695, 4;
	// begin inline asm
	{
    .reg .pred p;
    and.b32 %r693, %r709, %r695;    setp.ne.u32 p, %r693, 0;
    vote.ballot.sync.b32 %r693, p, 0xffffffff;
    @!p not.b32 %r693, %r693;
}

	// end inline asm
	and.b32  	%r715, %r693, %r714;
	mov.b32 	%r698, 8;
	// begin inline asm
	{
    .reg .pred p;
    and.b32 %r696, %r709, %r698;    setp.ne.u32 p, %r696, 0;
    vote.ballot.sync.b32 %r696, p, 0xffffffff;
    @!p not.b32 %r696, %r696;
}

	// end inline asm
	and.b32  	%r716, %r696, %r715;
	mov.b32 	%r701, 16;
	// begin inline asm
	{
    .reg .pred p;
    and.b32 %r699, %r709, %r701;    setp.ne.u32 p, %r699, 0;
    vote.ballot.sync.b32 %r699, p, 0xffffffff;
    @!p not.b32 %r699, %r699;
}

	// end inline asm
	and.b32  	%r717, %r699, %r716;
	mov.b32 	%r704, 32;
	// begin inline asm
	{
    .reg .pred p;
    and.b32 %r702, %r709, %r704;    setp.ne.u32 p, %r702, 0;
    vote.ballot.sync.b32 %r702, p, 0xffffffff;
    @!p not.b32 %r702, %r702;
}

	// end inline asm
	and.b32  	%r718, %r702, %r717;
	mov.b32 	%r707, 64;
	// begin inline asm
	{
    .reg .pred p;
    and.b32 %r705, %r709, %r707;    setp.ne.u32 p, %r705, 0;
    vote.ballot.sync.b32 %r705, p, 0xffffffff;
    @!p not.b32 %r705, %r705;
}

	// end inline asm
	and.b32  	%r719, %r705, %r718;
	mov.b32 	%r710, 128;
	// begin inline asm
	{
    .reg .pred p;
    and.b32 %r708, %r709, %r710;    setp.ne.u32 p, %r708, 0;
    vote.ballot.sync.b32 %r708, p, 0xffffffff;
    @!p not.b32 %r708, %r708;
}

	// end inline asm
	and.b32  	%r720, %r708, %r719;
	clz.b32 	%r721, %r720;
	sub.s32 	%r173, 31, %r721;
	and.b32  	%r722, %r646, %r720;
	popc.b32 	%r174, %r722;
	setp.ne.s32 	%p74, %r295, %r173;
	mov.b32 	%r1784, 0;
	@%p74 bra 	$L__BB12_119;
	shl.b32 	%r723, %r709, 2;
	add.s32 	%r724, %r164, %r723;
	atom.shared.add.u32 	%r1784, [%r724], %r174;
$L__BB12_119:
	shfl.sync.idx.b32	%r750|%p75, %r1784, %r173, 31, -1;
	add.s32 	%r177, %r174, %r750;
	shr.u32 	%r751, %r1766, %r293;
	and.b32  	%r747, %r751, %r82;
	mov.b32 	%r727, 1;
	// begin inline asm
	{
    .reg .pred p;
    and.b32 %r725, %r747, %r727;    setp.ne.u32 p, %r725, 0;
    vote.ballot.sync.b32 %r725, p, 0xffffffff;
    @!p not.b32 %r725, %r725;
}

	// end inline asm
	mov.b32 	%r730, 2;
	// begin inline asm
	{
    .reg .pred p;
    and.b32 %r728, %r747, %r730;    setp.ne.u32 p, %r728, 0;
    vote.ballot.sync.b32 %r728, p, 0xffffffff;
    @!p not.b32 %r728, %r728;
}

	// end inline asm
	and.b32  	%r752, %r728, %r725;
	mov.b32 	%r733, 4;
	// begin inline asm
	{
    .reg .pred p;
    and.b32 %r731, %r747, %r733;    setp.ne.u32 p, %r731, 0;
    vote.ballot.sync.b32 %r731, p, 0xffffffff;
    @!p not.b32 %r731, %r731;
}

	// end inline asm
	and.b32  	%r753, %r731, %r752;
	mov.b32 	%r736, 8;
	// begin inline asm
	{
    .reg .pred p;
    and.b32 %r734, %r747, %r736;    setp.ne.u32 p, %r734, 0;
    vote.ballot.sync.b32 %r734, p, 0xffffffff;
    @!p not.b32 %r734, %r734;
}

	// end inline asm
	and.b32  	%r754, %r734, %r753;
	mov.b32 	%r739, 16;
	// begin inline asm
	{
    .reg .pred p;
    and.b32 %r737, %r747, %r739;    setp.ne.u32 p, %r737, 0;
    vote.ballot.sync.b32 %r737, p, 0xffffffff;
    @!p not.b32 %r737, %r737;
}

	// end inline asm
	and.b32  	%r755, %r737, %r754;
	mov.b32 	%r742, 32;
	// begin inline asm
	{
    .reg .pred p;
    and.b32 %r740, %r747, %r742;    setp.ne.u32 p, %r740, 0;
    vote.ballot.sync.b32 %r740, p, 0xffffffff;
    @!p not.b32 %r740, %r740;
}

	// end inline asm
	and.b32  	%r756, %r740, %r755;
	mov.b32 	%r745, 64;
	// begin inline asm
	{
    .reg .pred p;
    and.b32 %r743, %r747, %r745;    setp.ne.u32 p, %r743, 0;
    vote.ballot.sync.b32 %r743, p, 0xffffffff;
    @!p not.b32 %r743, %r743;
}

	// end inline asm
	and.b32  	%r757, %r743, %r756;
	mov.b32 	%r748, 128;
	// begin inline asm
	{
    .reg .pred p;
    and.b32 %r746, %r747, %r748;    setp.ne.u32 p, %r746, 0;
    vote.ballot.sync.b32 %r746, p, 0xffffffff;
    @!p not.b32 %r746, %r746;
}

	// end inline asm
	and.b32  	%r758, %r746, %r757;
	clz.b32 	%r759, %r758;
	sub.s32 	%r179, 31, %r759;
	and.b32  	%r760, %r646, %r758;
	popc.b32 	%r180, %r760;
	setp.ne.s32 	%p76, %r295, %r179;
	mov.b32 	%r1785, 0;
	@%p76 bra 	$L__BB12_121;
	shl.b32 	%r761, %r747, 2;
	add.s32 	%r762, %r164, %r761;
	atom.shared.add.u32 	%r1785, [%r762], %r180;
$L__BB12_121:
	shfl.sync.idx.b32	%r788|%p77, %r1785, %r179, 31, -1;
	add.s32 	%r183, %r180, %r788;
	shr.u32 	%r789, %r1767, %r293;
	and.b32  	%r785, %r789, %r82;
	mov.b32 	%r765, 1;
	// begin inline asm
	{
    .reg .pred p;
    and.b32 %r763, %r785, %r765;    setp.ne.u32 p, %r763, 0;
    vote.ballot.sync.b32 %r763, p, 0xffffffff;
    @!p not.b32 %r763, %r763;
}

	// end inline asm
	mov.b32 	%r768, 2;
	// begin inline asm
	{
    .reg .pred p;
    and.b32 %r766, %r785, %r768;    setp.ne.u32 p, %r766, 0;
    vote.ballot.sync.b32 %r766, p, 0xffffffff;
    @!p not.b32 %r766, %r766;
}

	// end inline asm
	and.b32  	%r790, %r766, %r763;
	mov.b32 	%r771, 4;
	// begin inline asm
	{
    .reg .pred p;
    and.b32 %r769, %r785, %r771;    setp.ne.u32 p, %r769, 0;
    vote.ballot.sync.b32 %r769, p, 0xffffffff;
    @!p not.b32 %r769, %r769;
}

	// end inline asm
	and.b32  	%r791, %r769, %r790;
	mov.b32 	%r774, 8;
	// begin inline asm
	{
    .reg .pred p;
    and.b32 %r772, %r785, %r774;    setp.ne.u32 p, %r772, 0;
    vote.ballot.sync.b32 %r772, p, 0xffffffff;
    @!p not.b32 %r772, %r772;
}

	// end inline asm
	and.b32  	%r792, %r772, %r791;
	mov.b32 	%r777, 16;
	// begin inline asm
	{
    .reg .pred p;
    and.b32 %r775, %r785, %r777;    setp.ne.u32 p, %r775, 0;
    vote.ballot.sync.b32 %r775, p, 0xffffffff;
    @!p not.b32 %r775, %r775;
}

	// end inline asm
	and.b32  	%r793, %r775, %r792;
	mov.b32 	%r780, 32;
	// begin inline asm
	{
    .reg .pred p;
    and.b32 %r778, %r785, %r780;    setp.ne.u32 p, %r778, 0;
    vote.ballot.sync.b32 %r778, p, 0xffffffff;
    @!p not.b32 %r778, %r778;
}

	// end inline asm
	and.b32  	%r794, %r778, %r793;
	mov.b32 	%r783, 64;
	// begin inline asm
	{
    .reg .pred p;
    and.b32 %r781, %r785, %r783;    setp.ne.u32 p, %r781, 0;
    vote.ballot.sync.b32 %r781, p, 0xffffffff;
    @!p not.b32 %r781, %r781;
}

	// end inline asm
	and.b32  	%r795, %r781, %r794;
	mov.b32 	%r786, 128;
	// begin inline asm
	{
    .reg .pred p;
    and.b32 %r784, %r785, %r786;    setp.ne.u32 p, %r784, 0;
    vote.ballot.sync.b32 %r784, p, 0xffffffff;
    @!p not.b32 %r784, %r784;
}

	// end inline asm
	and.b32  	%r796, %r784, %r795;
	clz.b32 	%r797, %r796;
	sub.s32 	%r185, 31, %r797;
	and.b32  	%r798, %r646, %r796;
	popc.b32 	%r186, %r798;
	setp.ne.s32 	%p78, %r295, %r185;
	mov.b32 	%r1786, 0;
	@%p78 bra 	$L__BB12_123;
	shl.b32 	%r799, %r785, 2;
	add.s32 	%r800, %r164, %r799;
	atom.shared.add.u32 	%r1786, [%r800], %r186;
$L__BB12_123:
	shfl.sync.idx.b32	%r826|%p79, %r1786, %r185, 31, -1;
	add.s32 	%r189, %r186, %r826;
	shr.u32 	%r827, %r1768, %r293;
	and.b32  	%r823, %r827, %r82;
	mov.b32 	%r803, 1;
	// begin inline asm
	{
    .reg .pred p;
    and.b32 %r801, %r823, %r803;    setp.ne.u32 p, %r801, 0;
    vote.ballot.sync.b32 %r801, p, 0xffffffff;
    @!p not.b32 %r801, %r801;
}

	// end inline asm
	mov.b32 	%r806, 2;
	// begin inline asm
	{
    .reg .pred p;
    and.b32 %r804, %r823, %r806;    setp.ne.u32 p, %r804, 0;
    vote.ballot.sync.b32 %r804, p, 0xffffffff;
    @!p not.b32 %r804, %r804;
}

	// end inline asm
	and.b32  	%r828, %r804, %r801;
	mov.b32 	%r809, 4;
	// begin inline asm
	{
    .reg .pred p;
    and.b32 %r807, %r823, %r809;    setp.ne.u32 p, %r807, 0;
    vote.ballot.sync.b32 %r807, p, 0xffffffff;
    @!p not.b32 %r807, %r807;
}

	// end inline asm
	and.b32  	%r829, %r807, %r828;
	mov.b32 	%r812, 8;
	// begin inline asm
	{
    .reg .pred p;
    and.b32 %r810, %r823, %r812;    setp.ne.u32 p, %r810, 0;
    vote.ballot.sync.b32 %r810, p, 0xffffffff;
    @!p not.b32 %r810, %r810;
}

	// end inline asm
	and.b32  	%r830, %r810, %r829;
	mov.b32 	%r815, 16;
	// begin inline asm
	{
    .reg .pred p;
    and.b32 %r813, %r823, %r815;    setp.ne.u32 p, %r813, 0;
    vote.ballot.sync.b32 %r813, p, 0xffffffff;
    @!p not.b32 %r813, %r813;
}

	// end inline asm
	and.b32  	%r831, %r813, %r830;
	mov.b32 	%r818, 32;
	// begin inline asm
	{
    .reg .pred p;
    and.b32 %r816, %r823, %r818;    setp.ne.u32 p, %r816, 0;
    vote.ballot.sync.b32 %r816, p, 0xffffffff;
    @!p not.b32 %r816, %r816;
}

	// end inline asm
	and.b32  	%r832, %r816, %r831;
	mov.b32 	%r821, 64;
	// begin inline asm
	{
    .reg .pred p;
    and.b32 %r819, %r823, %r821;    setp.ne.u32 p, %r819, 0;
    vote.ballot.sync.b32 %r819, p, 0xffffffff;
    @!p not.b32 %r819, %r819;
}

	// end inline asm
	and.b32  	%r833, %r819, %r832;
	mov.b32 	%r824, 128;
	// begin inline asm
	{
    .reg .pred p;
    and.b32 %r822, %r823, %r824;    setp.ne.u32 p, %r822, 0;
    vote.ballot.sync.b32 %r822, p, 0xffffffff;
    @!p not.b32 %r822, %r822;
}

	// end inline asm
	and.b32  	%r834, %r822, %r833;
	clz.b32 	%r835, %r834;
	sub.s32 	%r191, 31, %r835;
	and.b32  	%r836, %r646, %r834;
	popc.b32 	%r192, %r836;
	setp.ne.s32 	%p80, %r295, %r191;
	mov.b32 	%r1787, 0;
	@%p80 bra 	$L__BB12_125;
	shl.b32 	%r837, %r823, 2;
	add.s32 	%r838, %r164, %r837;
	atom.shared.add.u32 	%r1787, [%r838], %r192;
$L__BB12_125:
	shfl.sync.idx.b32	%r864|%p81, %r1787, %r191, 31, -1;
	add.s32 	%r195, %r192, %r864;
	shr.u32 	%r865, %r1769, %r293;
	and.b32  	%r861, %r865, %r82;
	mov.b32 	%r841, 1;
	// begin inline asm
	{
    .reg .pred p;
    and.b32 %r839, %r861, %r841;    setp.ne.u32 p, %r839, 0;
    vote.ballot.sync.b32 %r839, p, 0xffffffff;
    @!p not.b32 %r839, %r839;
}

	// end inline asm
	mov.b32 	%r844, 2;
	// begin inline asm
	{
    .reg .pred p;
    and.b32 %r842, %r861, %r844;    setp.ne.u32 p, %r842, 0;
    vote.ballot.sync.b32 %r842, p, 0xffffffff;
    @!p not.b32 %r842, %r842;
}

	// end inline asm
	and.b32  	%r866, %r842, %r839;
	mov.b32 	%r847, 4;
	// begin inline asm
	{
    .reg .pred p;
    and.b32 %r845, %r861, %r847;    setp.ne.u32 p, %r845, 0;
    vote.ballot.sync.b32 %r845, p, 0xffffffff;
    @!p not.b32 %r845, %r845;
}

	// end inline asm
	and.b32  	%r867, %r845, %r866;
	mov.b32 	%r850, 8;
	// begin inline asm
	{
    .reg .pred p;
    and.b32 %r848, %r861, %r850;    setp.ne.u32 p, %r848, 0;
    vote.ballot.sync.b32 %r848, p, 0xffffffff;
    @!p not.b32 %r848, %r848;
}

	// end inline asm
	and.b32  	%r868, %r848, %r867;
	mov.b32 	%r853, 16;
	// begin inline asm
	{
    .reg .pred p;
    and.b32 %r851, %r861, %r853;    setp.ne.u32 p, %r851, 0;
    vote.ballot.sync.b32 %r851, p, 0xffffffff;
    @!p not.b32 %r851, %r851;
}

	// end inline asm
	and.b32  	%r869, %r851, %r868;
	mov.b32 	%r856, 32;
	// begin inline asm
	{
    .reg .pred p;
    and.b32 %r854, %r861, %r856;    setp.ne.u32 p, %r854, 0;
    vote.ballot.sync.b32 %r854, p, 0xffffffff;
    @!p not.b32 %r854, %r854;
}

	// end inline asm
	and.b32  	%r870, %r854, %r869;
	mov.b32 	%r859, 64;
	// begin inline asm
	{
    .reg .pred p;
    and.b32 %r857, %r861, %r859;    setp.ne.u32 p, %r857, 0;
    vote.ballot.sync.b32 %r857, p, 0xffffffff;
    @!p not.b32 %r857, %r857;
}

	// end inline asm
	and.b32  	%r871, %r857, %r870;
	mov.b32 	%r862, 128;
	// begin inline asm
	{
    .reg .pred p;
    and.b32 %r860, %r861, %r862;    setp.ne.u32 p, %r860, 0;
    vote.ballot.sync.b32 %r860, p, 0xffffffff;
    @!p not.b32 %r860, %r860;
}

	// end inline asm
	and.b32  	%r872, %r860, %r871;
	clz.b32 	%r873, %r872;
	sub.s32 	%r197, 31, %r873;
	and.b32  	%r874, %r646, %r872;
	popc.b32 	%r198, %r874;
	setp.ne.s32 	%p82, %r295, %r197;
	mov.b32 	%r1788, 0;
	@%p82 bra 	$L__BB12_127;
	shl.b32 	%r875, %r861, 2;
	add.s32 	%r876, %r164, %r875;
	atom.shared.add.u32 	%r1788, [%r876], %r198;
$L__BB12_127:
	shfl.sync.idx.b32	%r902|%p83, %r1788, %r197, 31, -1;
	add.s32 	%r201, %r198, %r902;
	shr.u32 	%r903, %r1770, %r293;
	and.b32  	%r899, %r903, %r82;
	mov.b32 	%r879, 1;
	// begin inline asm
	{
    .reg .pred p;
    and.b32 %r877, %r899, %r879;    setp.ne.u32 p, %r877, 0;
    vote.ballot.sync.b32 %r877, p, 0xffffffff;
    @!p not.b32 %r877, %r877;
}

	// end inline asm
	mov.b32 	%r882, 2;
	// begin inline asm
	{
    .reg .pred p;
    and.b32 %r880, %r899, %r882;    setp.ne.u32 p, %r880, 0;
    vote.ballot.sync.b32 %r880, p, 0xffffffff;
    @!p not.b32 %r880, %r880;
}

	// end inline asm
	and.b32  	%r904, %r880, %r877;
	mov.b32 	%r885, 4;
	// begin inline asm
	{
    .reg .pred p;
    and.b32 %r883, %r899, %r885;    setp.ne.u32 p, %r883, 0;
    vote.ballot.sync.b32 %r883, p, 0xffffffff;
    @!p not.b32 %r883, %r883;
}

	// end inline asm
	and.b32  	%r905, %r883, %r904;
	mov.b32 	%r888, 8;
	// begin inline asm
	{
    .reg .pred p;
    and.b32 %r886, %r899, %r888;    setp.ne.u32 p, %r886, 0;
    vote.ballot.sync.b32 %r886, p, 0xffffffff;
    @!p not.b32 %r886, %r886;
}

	// end inline asm
	and.b32  	%r906, %r886, %r905;
	mov.b32 	%r891, 16;
	// begin inline asm
	{
    .reg .pred p;
    and.b32 %r889, %r899, %r891;    setp.ne.u32 p, %r889, 0;
    vote.ballot.sync.b32 %r889, p, 0xffffffff;
    @!p not.b32 %r889, %r889;
}

	// end inline asm
	and.b32  	%r907, %r889, %r906;
	mov.b32 	%r894, 32;
	// begin inline asm
	{
    .reg .pred p;
    and.b32 %r892, %r899, %r894;    setp.ne.u32 p, %r892, 0;
    vote.ballot.sync.b32 %r892, p, 0xffffffff;
    @!p not.b32 %r892, %r892;
}

	// end inline asm
	and.b32  	%r908, %r892, %r907;
	mov.b32 	%r897, 64;
	// begin inline asm
	{
    .reg .pred p;
    and.b32 %r895, %r899, %r897;    setp.ne.u32 p, %r895, 0;
    vote.ballot.sync.b32 %r895, p, 0xffffffff;
    @!p not.b32 %r895, %r895;
}

	// end inline asm
	and.b32  	%r909, %r895, %r908;
	mov.b32 	%r900, 128;
	// begin inline asm
	{
    .reg .pred p;
    and.b32 %r898, %r899, %r900;    setp.ne.u32 p, %r898, 0;
    vote.ballot.sync.b32 %r898, p, 0xffffffff;
    @!p not.b32 %r898, %r898;
}

	// end inline asm
	and.b32  	%r910, %r898, %r909;
	clz.b32 	%r911, %r910;
	sub.s32 	%r203, 31, %r911;
	and.b32  	%r912, %r646, %r910;
	popc.b32 	%r204, %r912;
	setp.ne.s32 	%p84, %r295, %r203;
	mov.b32 	%r1789, 0;
	@%p84 bra 	$L__BB12_129;
	shl.b32 	%r913, %r899, 2;
	add.s32 	%r914, %r164, %r913;
	atom.shared.add.u32 	%r1789, [%r914], %r204;
$L__BB12_129:
	shfl.sync.idx.b32	%r940|%p85, %r1789, %r203, 31, -1;
	add.s32 	%r207, %r204, %r940;
	shr.u32 	%r941, %r1771, %r293;
	and.b32  	%r937, %r941, %r82;
	mov.b32 	%r917, 1;
	// begin inline asm
	{
    .reg .pred p;
    and.b32 %r915, %r937, %r917;    setp.ne.u32 p, %r915, 0;
    vote.ballot.sync.b32 %r915, p, 0xffffffff;
    @!p not.b32 %r915, %r915;
}

	// end inline asm
	mov.b32 	%r920, 2;
	// begin inline asm
	{
    .reg .pred p;
    and.b32 %r918, %r937, %r920;    setp.ne.u32 p, %r918, 0;
    vote.ballot.sync.b32 %r918, p, 0xffffffff;
    @!p not.b32 %r918, %r918;
}

	// end inline asm
	and.b32  	%r942, %r918, %r915;
	mov.b32 	%r923, 4;
	// begin inline asm
	{
    .reg .pred p;
    and.b32 %r921, %r937, %r923;    setp.ne.u32 p, %r921, 0;
    vote.ballot.sync.b32 %r921, p, 0xffffffff;
    @!p not.b32 %r921, %r921;
}

	// end inline asm
	and.b32  	%r943, %r921, %r942;
	mov.b32 	%r926, 8;
	// begin inline asm
	{
    .reg .pred p;
    and.b32 %r924, %r937, %r926;    setp.ne.u32 p, %r924, 0;
    vote.ballot.sync.b32 %r924, p, 0xffffffff;
    @!p not.b32 %r924, %r924;
}

	// end inline asm
	and.b32  	%r944, %r924, %r943;
	mov.b32 	%r929, 16;
	// begin inline asm
	{
    .reg .pred p;
    and.b32 %r927, %r937, %r929;    setp.ne.u32 p, %r927, 0;
    vote.ballot.sync.b32 %r927, p, 0xffffffff;
    @!p not.b32 %r927, %r927;
}

	// end inline asm
	and.b32  	%r945, %r927, %r944;
	mov.b32 	%r932, 32;
	// begin inline asm
	{
    .reg .pred p;
    and.b32 %r930, %r937, %r932;    setp.ne.u32 p, %r930, 0;
    vote.ballot.sync.b32 %r930, p, 0xffffffff;
    @!p not.b32 %r930, %r930;
}

	// end inline asm
	and.b32  	%r946, %r930, %r945;
	mov.b32 	%r935, 64;
	// begin inline asm
	{
    .reg .pred p;
    and.b32 %r933, %r937, %r935;    setp.ne.u32 p, %r933, 0;
    vote.ballot.sync.b32 %r933, p, 0xffffffff;
    @!p not.b32 %r933, %r933;
}

	// end inline asm
	and.b32  	%r947, %r933, %r946;
	mov.b32 	%r938, 128;
	// begin inline asm
	{
    .reg .pred p;
    and.b32 %r936, %r937, %r938;    setp.ne.u32 p, %r936, 0;
    vote.ballot.sync.b32 %r936, p, 0xffffffff;
    @!p not.b32 %r936, %r936;
}

	// end inline asm
	and.b32  	%r948, %r936, %r947;
	clz.b32 	%r949, %r948;
	sub.s32 	%r209, 31, %r949;
	and.b32  	%r950, %r646, %r948;
	popc.b32 	%r210, %r950;
	setp.ne.s32 	%p86, %r295, %r209;
	mov.b32 	%r1790, 0;
	@%p86 bra 	$L__BB12_131;
	shl.b32 	%r951, %r937, 2;
	add.s32 	%r952, %r164, %r951;
	atom.shared.add.u32 	%r1790, [%r952], %r210;
$L__BB12_131:
	shfl.sync.idx.b32	%r978|%p87, %r1790, %r209, 31, -1;
	add.s32 	%r213, %r210, %r978;
	shr.u32 	%r979, %r1772, %r293;
	and.b32  	%r975, %r979, %r82;
	mov.b32 	%r955, 1;
	// begin inline asm
	{
    .reg .pred p;
    and.b32 %r953, %r975, %r955;    setp.ne.u32 p, %r953, 0;
    vote.ballot.sync.b32 %r953, p, 0xffffffff;
    @!p not.b32 %r953, %r953;
}

	// end inline asm
	mov.b32 	%r958, 2;
	// begin inline asm
	{
    .reg .pred p;
    and.b32 %r956, %r975, %r958;    setp.ne.u32 p, %r956, 0;
    vote.ballot.sync.b32 %r956, p, 0xffffffff;
    @!p not.b32 %r956, %r956;
}

	// end inline asm
	and.b32  	%r980, %r956, %r953;
	mov.b32 	%r961, 4;
	// begin inline asm
	{
    .reg .pred p;
    and.b32 %r959, %r975, %r961;    setp.ne.u32 p, %r959, 0;
    vote.ballot.sync.b32 %r959, p, 0xffffffff;
    @!p not.b32 %r959, %r959;
}

	// end inline asm
	and.b32  	%r981, %r959, %r980;
	mov.b32 	%r964, 8;
	// begin inline asm
	{
    .reg .pred p;
    and.b32 %r962, %r975, %r964;    setp.ne.u32 p, %r962, 0;
    vote.ballot.sync.b32 %r962, p, 0xffffffff;
    @!p not.b32 %r962, %r962;
}

	// end inline asm
	and.b32  	%r982, %r962, %r981;
	mov.b32 	%r967, 16;
	// begin inline asm
	{
    .reg .pred p;
    and.b32 %r965, %r975, %r967;    setp.ne.u32 p, %r965, 0;
    vote.ballot.sync.b32 %r965, p, 0xffffffff;
    @!p not.b32 %r965, %r965;
}

	// end inline asm
	and.b32  	%r983, %r965, %r982;
	mov.b32 	%r970, 32;
	// begin inline asm
	{
    .reg .pred p;
    and.b32 %r968, %r975, %r970;    setp.ne.u32 p, %r968, 0;
    vote.ballot.sync.b32 %r968, p, 0xffffffff;
    @!p not.b32 %r968, %r968;
}

	// end inline asm
	and.b32  	%r984, %r968, %r983;
	mov.b32 	%r973, 64;
	// begin inline asm
	{
    .reg .pred p;
    and.b32 %r971, %r975, %r973;    setp.ne.u32 p, %r971, 0;
    vote.ballot.sync.b32 %r971, p, 0xffffffff;
    @!p not.b32 %r971, %r971;
}

	// end inline asm
	and.b32  	%r985, %r971, %r984;
	mov.b32 	%r976, 128;
	// begin inline asm
	{
    .reg .pred p;
    and.b32 %r974, %r975, %r976;    setp.ne.u32 p, %r974, 0;
    vote.ballot.sync.b32 %r974, p, 0xffffffff;
    @!p not.b32 %r974, %r974;
}

	// end inline asm
	and.b32  	%r986, %r974, %r985;
	clz.b32 	%r987, %r986;
	sub.s32 	%r215, 31, %r987;
	and.b32  	%r988, %r646, %r986;
	popc.b32 	%r216, %r988;
	setp.ne.s32 	%p88, %r295, %r215;
	mov.b32 	%r1791, 0;
	@%p88 bra 	$L__BB12_133;
	shl.b32 	%r989, %r975, 2;
	add.s32 	%r990, %r164, %r989;
	atom.shared.add.u32 	%r1791, [%r990], %r216;
$L__BB12_133:
	shfl.sync.idx.b32	%r1016|%p89, %r1791, %r215, 31, -1;
	add.s32 	%r219, %r216, %r1016;
	shr.u32 	%r1017, %r1773, %r293;
	and.b32  	%r1013, %r1017, %r82;
	mov.b32 	%r993, 1;
	// begin inline asm
	{
    .reg .pred p;
    and.b32 %r991, %r1013, %r993;    setp.ne.u32 p, %r991, 0;
    vote.ballot.sync.b32 %r991, p, 0xffffffff;
    @!p not.b32 %r991, %r991;
}

	// end inline asm
	mov.b32 	%r996, 2;
	// begin inline asm
	{
    .reg .pred p;
    and.b32 %r994, %r1013, %r996;    setp.ne.u32 p, %r994, 0;
    vote.ballot.sync.b32 %r994, p, 0xffffffff;
    @!p not.b32 %r994, %r994;
}

	// end inline asm
	and.b32  	%r1018, %r994, %r991;
	mov.b32 	%r999, 4;
	// begin inline asm
	{
    .reg .pred p;
    and.b32 %r997, %r1013, %r999;    setp.ne.u32 p, %r997, 0;
    vote.ballot.sync.b32 %r997, p, 0xffffffff;
    @!p not.b32 %r997, %r997;
}

	// end inline asm
	and.b32  	%r1019, %r997, %r1018;
	mov.b32 	%r1002, 8;
	// begin inline asm
	{
    .reg .pred p;
    and.b32 %r1000, %r1013, %r1002;    setp.ne.u32 p, %r1000, 0;
    vote.ballot.sync.b32 %r1000, p, 0xffffffff;
    @!p not.b32 %r1000, %r1000;
}

	// end inline asm
	and.b32  	%r1020, %r1000, %r1019;
	mov.b32 	%r1005, 16;
	// begin inline asm
	{
    .reg .pred p;
    and.b32 %r1003, %r1013, %r1005;    setp.ne.u32 p, %r1003, 0;
    vote.ballot.sync.b32 %r1003, p, 0xffffffff;
    @!p not.b32 %r1003, %r1003;
}

	// end inline asm
	and.b32  	%r1021, %r1003, %r1020;
	mov.b32 	%r1008, 32;
	// begin inline asm
	{
    .reg .pred p;
    and.b32 %r1006, %r1013, %r1008;    setp.ne.u32 p, %r1006, 0;
    vote.ballot.sync.b32 %r1006, p, 0xffffffff;
    @!p not.b32 %r1006, %r1006;
}

	// end inline asm
	and.b32  	%r1022, %r1006, %r1021;
	mov.b32 	%r1011, 64;
	// begin inline asm
	{
    .reg .pred p;
    and.b32 %r1009, %r1013, %r1011;    setp.ne.u32 p, %r1009, 0;
    vote.ballot.sync.b32 %r1009, p, 0xffffffff;
    @!p not.b32 %r1009, %r1009;
}

	// end inline asm
	and.b32  	%r1023, %r1009, %r1022;
	mov.b32 	%r1014, 128;
	// begin inline asm
	{
    .reg .pred p;
    and.b32 %r1012, %r1013, %r1014;    setp.ne.u32 p, %r1012, 0;
    vote.ballot.sync.b32 %r1012, p, 0xffffffff;
    @!p not.b32 %r1012, %r1012;
}

	// end inline asm
	and.b32  	%r1024, %r1012, %r1023;
	clz.b32 	%r1025, %r1024;
	sub.s32 	%r221, 31, %r1025;
	and.b32  	%r1026, %r646, %r1024;
	popc.b32 	%r222, %r1026;
	setp.ne.s32 	%p90, %r295, %r221;
	mov.b32 	%r1792, 0;
	@%p90 bra 	$L__BB12_135;
	shl.b32 	%r1027, %r1013, 2;
	add.s32 	%r1028, %r164, %r1027;
	atom.shared.add.u32 	%r1792, [%r1028], %r222;
$L__BB12_135:
	shfl.sync.idx.b32	%r1054|%p91, %r1792, %r221, 31, -1;
	add.s32 	%r225, %r222, %r1054;
	shr.u32 	%r1055, %r1774, %r293;
	and.b32  	%r1051, %r1055, %r82;
	mov.b32 	%r1031, 1;
	// begin inline asm
	{
    .reg .pred p;
    and.b32 %r1029, %r1051, %r1031;    setp.ne.u32 p, %r1029, 0;
    vote.ballot.sync.b32 %r1029, p, 0xffffffff;
    @!p not.b32 %r1029, %r1029;
}

	// end inline asm
	mov.b32 	%r1034, 2;
	// begin inline asm
	{
    .reg .pred p;
    and.b32 %r1032, %r1051, %r1034;    setp.ne.u32 p, %r1032, 0;
    vote.ballot.sync.b32 %r1032, p, 0xffffffff;
    @!p not.b32 %r1032, %r1032;
}

	// end inline asm
	and.b32  	%r1056, %r1032, %r1029;
	mov.b32 	%r1037, 4;
	// begin inline asm
	{
    .reg .pred p;
    and.b32 %r1035, %r1051, %r1037;    setp.ne.u32 p, %r1035, 0;
    vote.ballot.sync.b32 %r1035, p, 0xffffffff;
    @!p not.b32 %r1035, %r1035;
}

	// end inline asm
	and.b32  	%r1057, %r1035, %r1056;
	mov.b32 	%r1040, 8;
	// begin inline asm
	{
    .reg .pred p;
    and.b32 %r1038, %r1051, %r1040;    setp.ne.u32 p, %r1038, 0;
    vote.ballot.sync.b32 %r1038, p, 0xffffffff;
    @!p not.b32 %r1038, %r1038;
}

	// end inline asm
	and.b32  	%r1058, %r1038, %r1057;
	mov.b32 	%r1043, 16;
	// begin inline asm
	{
    .reg .pred p;
    and.b32 %r1041, %r1051, %r1043;    setp.ne.u32 p, %r1041, 0;
    vote.ballot.sync.b32 %r1041, p, 0xffffffff;
    @!p not.b32 %r1041, %r1041;
}

	// end inline asm
	and.b32  	%r1059, %r1041, %r1058;
	mov.b32 	%r1046, 32;
	// begin inline asm
	{
    .reg .pred p;
    and.b32 %r1044, %r1051, %r1046;    setp.ne.u32 p, %r1044, 0;
    vote.ballot.sync.b32 %r1044, p, 0xffffffff;
    @!p not.b32 %r1044, %r1044;
}

	// end inline asm
	and.b32  	%r1060, %r1044, %r1059;
	mov.b32 	%r1049, 64;
	// begin inline asm
	{
    .reg .pred p;
    and.b32 %r1047, %r1051, %r1049;    setp.ne.u32 p, %r1047, 0;
    vote.ballot.sync.b32 %r1047, p, 0xffffffff;
    @!p not.b32 %r1047, %r1047;
}

	// end inline asm
	and.b32  	%r1061, %r1047, %r1060;
	mov.b32 	%r1052, 128;
	// begin inline asm
	{
    .reg .pred p;
    and.b32 %r1050, %r1051, %r1052;    setp.ne.u32 p, %r1050, 0;
    vote.ballot.sync.b32 %r1050, p, 0xffffffff;
    @!p not.b32 %r1050, %r1050;
}

	// end inline asm
	and.b32  	%r1062, %r1050, %r1061;
	clz.b32 	%r1063, %r1062;
	sub.s32 	%r227, 31, %r1063;
	and.b32  	%r1064, %r646, %r1062;
	popc.b32 	%r228, %r1064;
	setp.ne.s32 	%p92, %r295, %r227;
	mov.b32 	%r1793, 0;
	@%p92 bra 	$L__BB12_137;
	shl.b32 	%r1065, %r1051, 2;
	add.s32 	%r1066, %r164, %r1065;
	atom.shared.add.u32 	%r1793, [%r1066], %r228;
$L__BB12_137:
	shfl.sync.idx.b32	%r1092|%p93, %r1793, %r227, 31, -1;
	add.s32 	%r231, %r228, %r1092;
	shr.u32 	%r1093, %r1775, %r293;
	and.b32  	%r1089, %r1093, %r82;
	mov.b32 	%r1069, 1;
	// begin inline asm
	{
    .reg .pred p;
    and.b32 %r1067, %r1089, %r1069;    setp.ne.u32 p, %r1067, 0;
    vote.ballot.sync.b32 %r1067, p, 0xffffffff;
    @!p not.b32 %r1067, %r1067;
}

	// end inline asm
	mov.b32 	%r1072, 2;
	// begin inline asm
	{
    .reg .pred p;
    and.b32 %r1070, %r1089, %r1072;    setp.ne.u32 p, %r1070, 0;
    vote.ballot.sync.b32 %r1070, p, 0xffffffff;
    @!p not.b32 %r1070, %r1070;
}

	// end inline asm
	and.b32  	%r1094, %r1070, %r1067;
	mov.b32 	%r1075, 4;
	// begin inline asm
	{
    .reg .pred p;
    and.b32 %r1073, %r1089, %r1075;    setp.ne.u32 p, %r1073, 0;
    vote.ballot.sync.b32 %r1073, p, 0xffffffff;
    @!p not.b32 %r1073, %r1073;
}

	// end inline asm
	and.b32  	%r1095, %r1073, %r1094;
	mov.b32 	%r1078, 8;
	// begin inline asm
	{
    .reg .pred p;
    and.b32 %r1076, %r1089, %r1078;    setp.ne.u32 p, %r1076, 0;
    vote.ballot.sync.b32 %r1076, p, 0xffffffff;
    @!p not.b32 %r1076, %r1076;
}

	// end inline asm
	and.b32  	%r1096, %r1076, %r1095;
	mov.b32 	%r1081, 16;
	// begin inline asm
	{
    .reg .pred p;
    and.b32 %r1079, %r1089, %r1081;    setp.ne.u32 p, %r1079, 0;
    vote.ballot.sync.b32 %r1079, p, 0xffffffff;
    @!p not.b32 %r1079, %r1079;
}

	// end inline asm
	and.b32  	%r1097, %r1079, %r1096;
	mov.b32 	%r1084, 32;
	// begin inline asm
	{
    .reg .pred p;
    and.b32 %r1082, %r1089, %r1084;    setp.ne.u32 p, %r1082, 0;
    vote.ballot.sync.b32 %r1082, p, 0xffffffff;
    @!p not.b32 %r1082, %r1082;
}

	// end inline asm
	and.b32  	%r1098, %r1082, %r1097;
	mov.b32 	%r1087, 64;
	// begin inline asm
	{
    .reg .pred p;
    and.b32 %r1085, %r1089, %r1087;    setp.ne.u32 p, %r1085, 0;
    vote.ballot.sync.b32 %r1085, p, 0xffffffff;
    @!p not.b32 %r1085, %r1085;
}

	// end inline asm
	and.b32  	%r1099, %r1085, %r1098;
	mov.b32 	%r1090, 128;
	// begin inline asm
	{
    .reg .pred p;
    and.b32 %r1088, %r1089, %r1090;    setp.ne.u32 p, %r1088, 0;
    vote.ballot.sync.b32 %r1088, p, 0xffffffff;
    @!p not.b32 %r1088, %r1088;
}

	// end inline asm
	and.b32  	%r1100, %r1088, %r1099;
	clz.b32 	%r1101, %r1100;
	sub.s32 	%r233, 31, %r1101;
	and.b32  	%r1102, %r646, %r1100;
	popc.b32 	%r234, %r1102;
	setp.ne.s32 	%p94, %r295, %r233;
	mov.b32 	%r1794, 0;
	@%p94 bra 	$L__BB12_139;
	shl.b32 	%r1103, %r1089, 2;
	add.s32 	%r1104, %r164, %r1103;
	atom.shared.add.u32 	%r1794, [%r1104], %r234;
$L__BB12_139:
	shfl.sync.idx.b32	%r1130|%p95, %r1794, %r233, 31, -1;
	add.s32 	%r237, %r234, %r1130;
	shr.u32 	%r1131, %r1776, %r293;
	and.b32  	%r1127, %r1131, %r82;
	mov.b32 	%r1107, 1;
	// begin inline asm
	{
    .reg .pred p;
    and.b32 %r1105, %r1127, %r1107;    setp.ne.u32 p, %r1105, 0;
    vote.ballot.sync.b32 %r1105, p, 0xffffffff;
    @!p not.b32 %r1105, %r1105;
}

	// end inline asm
	mov.b32 	%r1110, 2;
	// begin inline asm
	{
    .reg .pred p;
    and.b32 %r1108, %r1127, %r1110;    setp.ne.u32 p, %r1108, 0;
    vote.ballot.sync.b32 %r1108, p, 0xffffffff;
    @!p not.b32 %r1108, %r1108;
}

	// end inline asm
	and.b32  	%r1132, %r1108, %r1105;
	mov.b32 	%r1113, 4;
	// begin inline asm
	{
    .reg .pred p;
    and.b32 %r1111, %r1127, %r1113;    setp.ne.u32 p, %r1111, 0;
    vote.ballot.sync.b32 %r1111, p, 0xffffffff;
    @!p not.b32 %r1111, %r1111;
}

	// end inline asm
	and.b32  	%r1133, %r1111, %r1132;
	mov.b32 	%r1116, 8;
	// begin inline asm
	{
    .reg .pred p;
    and.b32 %r1114, %r1127, %r1116;    setp.ne.u32 p, %r1114, 0;
    vote.ballot.sync.b32 %r1114, p, 0xffffffff;
    @!p not.b32 %r1114, %r1114;
}

	// end inline asm
	and.b32  	%r1134, %r1114, %r1133;
	mov.b32 	%r1119, 16;
	// begin inline asm
	{
    .reg .pred p;
    and.b32 %r1117, %r1127, %r1119;    setp.ne.u32 p, %r1117, 0;
    vote.ballot.sync.b32 %r1117, p, 0xffffffff;
    @!p not.b32 %r1117, %r1117;
}

	// end inline asm
	and.b32  	%r1135, %r1117, %r1134;
	mov.b32 	%r1122, 32;
	// begin inline asm
	{
    .reg .pred p;
    and.b32 %r1120, %r1127, %r1122;    setp.ne.u32 p, %r1120, 0;
    vote.ballot.sync.b32 %r1120, p, 0xffffffff;
    @!p not.b32 %r1120, %r1120;
}

	// end inline asm
	and.b32  	%r1136, %r1120, %r1135;
	mov.b32 	%r1125, 64;
	// begin inline asm
	{
    .reg .pred p;
    and.b32 %r1123, %r1127, %r1125;    setp.ne.u32 p, %r1123, 0;
    vote.ballot.sync.b32 %r1123, p, 0xffffffff;
    @!p not.b32 %r1123, %r1123;
}

	// end inline asm
	and.b32  	%r1137, %r1123, %r1136;
	mov.b32 	%r1128, 128;
	// begin inline asm
	{
    .reg .pred p;
    and.b32 %r1126, %r1127, %r1128;    setp.ne.u32 p, %r1126, 0;
    vote.ballot.sync.b32 %r1126, p, 0xffffffff;
    @!p not.b32 %r1126, %r1126;
}

	// end inline asm
	and.b32  	%r1138, %r1126, %r1137;
	clz.b32 	%r1139, %r1138;
	sub.s32 	%r239, 31, %r1139;
	and.b32  	%r1140, %r646, %r1138;
	popc.b32 	%r240, %r1140;
	setp.ne.s32 	%p96, %r295, %r239;
	mov.b32 	%r1795, 0;
	@%p96 bra 	$L__BB12_141;
	shl.b32 	%r1141, %r1127, 2;
	add.s32 	%r1142, %r164, %r1141;
	atom.shared.add.u32 	%r1795, [%r1142], %r240;
$L__BB12_141:
	shfl.sync.idx.b32	%r1168|%p97, %r1795, %r239, 31, -1;
	add.s32 	%r243, %r240, %r1168;
	shr.u32 	%r1169, %r1777, %r293;
	and.b32  	%r1165, %r1169, %r82;
	mov.b32 	%r1145, 1;
	// begin inline asm
	{
    .reg .pred p;
    and.b32 %r1143, %r1165, %r1145;    setp.ne.u32 p, %r1143, 0;
    vote.ballot.sync.b32 %r1143, p, 0xffffffff;
    @!p not.b32 %r1143, %r1143;
}

	// end inline asm
	mov.b32 	%r1148, 2;
	// begin inline asm
	{
    .reg .pred p;
    and.b32 %r1146, %r1165, %r1148;    setp.ne.u32 p, %r1146, 0;
    vote.ballot.sync.b32 %r1146, p, 0xffffffff;
    @!p not.b32 %r1146, %r1146;
}

	// end inline asm
	and.b32  	%r1170, %r1146, %r1143;
	mov.b32 	%r1151, 4;
	// begin inline asm
	{
    .reg .pred p;
    and.b32 %r1149, %r1165, %r1151;    setp.ne.u32 p, %r1149, 0;
    vote.ballot.sync.b32 %r1149, p, 0xffffffff;
    @!p not.b32 %r1149, %r1149;
}

	// end inline asm
	and.b32  	%r1171, %r1149, %r1170;
	mov.b32 	%r1154, 8;
	// begin inline asm
	{
    .reg .pred p;
    and.b32 %r1152, %r1165, %r1154;    setp.ne.u32 p, %r1152, 0;
    vote.ballot.sync.b32 %r1152, p, 0xffffffff;
    @!p not.b32 %r1152, %r1152;
}

	// end inline asm
	and.b32  	%r1172, %r1152, %r1171;
	mov.b32 	%r1157, 16;
	// begin inline asm
	{
    .reg .pred p;
    and.b32 %r1155, %r1165, %r1157;    setp.ne.u32 p, %r1155, 0;
    vote.ballot.sync.b32 %r1155, p, 0xffffffff;
    @!p not.b32 %r1155, %r1155;
}

	// end inline asm
	and.b32  	%r1173, %r1155, %r1172;
	mov.b32 	%r1160, 32;
	// begin inline asm
	{
    .reg .pred p;
    and.b32 %r1158, %r1165, %r1160;    setp.ne.u32 p, %r1158, 0;
    vote.ballot.sync.b32 %r1158, p, 0xffffffff;
    @!p not.b32 %r1158, %r1158;
}

	// end inline asm
	and.b32  	%r1174, %r1158, %r1173;
	mov.b32 	%r1163, 64;
	// begin inline asm
	{
    .reg .pred p;
    and.b32 %r1161, %r1165, %r1163;    setp.ne.u32 p, %r1161, 0;
    vote.ballot.sync.b32 %r1161, p, 0xffffffff;
    @!p not.b32 %r1161, %r1161;
}

	// end inline asm
	and.b32  	%r1175, %r1161, %r1174;
	mov.b32 	%r1166, 128;
	// begin inline asm
	{
    .reg .pred p;
    and.b32 %r1164, %r1165, %r1166;    setp.ne.u32 p, %r1164, 0;
    vote.ballot.sync.b32 %r1164, p, 0xffffffff;
    @!p not.b32 %r1164, %r1164;
}

	// end inline asm
	and.b32  	%r1176, %r1164, %r1175;
	clz.b32 	%r1177, %r1176;
	sub.s32 	%r245, 31, %r1177;
	and.b32  	%r1178, %r646, %r1176;
	popc.b32 	%r246, %r1178;
	setp.ne.s32 	%p98, %r295, %r245;
	mov.b32 	%r1796, 0;
	@%p98 bra 	$L__BB12_143;
	shl.b32 	%r1179, %r1165, 2;
	add.s32 	%r1180, %r164, %r1179;
	atom.shared.add.u32 	%r1796, [%r1180], %r246;
$L__BB12_143:
	shfl.sync.idx.b32	%r1206|%p99, %r1796, %r245, 31, -1;
	add.s32 	%r249, %r246, %r1206;
	shr.u32 	%r1207, %r1778, %r293;
	and.b32  	%r1203, %r1207, %r82;
	mov.b32 	%r1183, 1;
	// begin inline asm
	{
    .reg .pred p;
    and.b32 %r1181, %r1203, %r1183;    setp.ne.u32 p, %r1181, 0;
    vote.ballot.sync.b32 %r1181, p, 0xffffffff;
    @!p not.b32 %r1181, %r1181;
}

	// end inline asm
	mov.b32 	%r1186, 2;
	// begin inline asm
	{
    .reg .pred p;
    and.b32 %r1184, %r1203, %r1186;    setp.ne.u32 p, %r1184, 0;
    vote.ballot.sync.b32 %r1184, p, 0xffffffff;
    @!p not.b32 %r1184, %r1184;
}

	// end inline asm
	and.b32  	%r1208, %r1184, %r1181;
	mov.b32 	%r1189, 4;
	// begin inline asm
	{
    .reg .pred p;
    and.b32 %r1187, %r1203, %r1189;    setp.ne.u32 p, %r1187, 0;
    vote.ballot.sync.b32 %r1187, p, 0xffffffff;
    @!p not.b32 %r1187, %r1187;
}

	// end inline asm
	and.b32  	%r1209, %r1187, %r1208;
	mov.b32 	%r1192, 8;
	// begin inline asm
	{
    .reg .pred p;
    and.b32 %r1190, %r1203, %r1192;    setp.ne.u32 p, %r1190, 0;
    vote.ballot.sync.b32 %r1190, p, 0xffffffff;
    @!p not.b32 %r1190, %r1190;
}

	// end inline asm
	and.b32  	%r1210, %r1190, %r1209;
	mov.b32 	%r1195, 16;
	// begin inline asm
	{
    .reg .pred p;
    and.b32 %r1193, %r1203, %r1195;    setp.ne.u32 p, %r1193, 0;
    vote.ballot.sync.b32 %r1193, p, 0xffffffff;
    @!p not.b32 %r1193, %r1193;
}

	// end inline asm
	and.b32  	%r1211, %r1193, %r1210;
	mov.b32 	%r1198, 32;
	// begin inline asm
	{
    .reg .pred p;
    and.b32 %r1196, %r1203, %r1198;    setp.ne.u32 p, %r1196, 0;
    vote.ballot.sync.b32 %r1196, p, 0xffffffff;
    @!p not.b32 %r1196, %r1196;
}

	// end inline asm
	and.b32  	%r1212, %r1196, %r1211;
	mov.b32 	%r1201, 64;
	// begin inline asm
	{
    .reg .pred p;
    and.b32 %r1199, %r1203, %r1201;    setp.ne.u32 p, %r1199, 0;
    vote.ballot.sync.b32 %r1199, p, 0xffffffff;
    @!p not.b32 %r1199, %r1199;
}

	// end inline asm
	and.b32  	%r1213, %r1199, %r1212;
	mov.b32 	%r1204, 128;
	// begin inline asm
	{
    .reg .pred p;
    and.b32 %r1202, %r1203, %r1204;    setp.ne.u32 p, %r1202, 0;
    vote.ballot.sync.b32 %r1202, p, 0xffffffff;
    @!p not.b32 %r1202, %r1202;
}

	// end inline asm
	and.b32  	%r1214, %r1202, %r1213;
	clz.b32 	%r1215, %r1214;
	sub.s32 	%r251, 31, %r1215;
	and.b32  	%r1216, %r646, %r1214;
	popc.b32 	%r252, %r1216;
	setp.ne.s32 	%p100, %r295, %r251;
	mov.b32 	%r1797, 0;
	@%p100 bra 	$L__BB12_145;
	shl.b32 	%r1217, %r1203, 2;
	add.s32 	%r1218, %r164, %r1217;
	atom.shared.add.u32 	%r1797, [%r1218], %r252;
$L__BB12_145:
	shfl.sync.idx.b32	%r1244|%p101, %r1797, %r251, 31, -1;
	add.s32 	%r255, %r252, %r1244;
	shr.u32 	%r1245, %r1779, %r293;
	and.b32  	%r1241, %r1245, %r82;
	mov.b32 	%r1221, 1;
	// begin inline asm
	{
    .reg .pred p;
    and.b32 %r1219, %r1241, %r1221;    setp.ne.u32 p, %r1219, 0;
    vote.ballot.sync.b32 %r1219, p, 0xffffffff;
    @!p not.b32 %r1219, %r1219;
}

	// end inline asm
	mov.b32 	%r1224, 2;
	// begin inline asm
	{
    .reg .pred p;
    and.b32 %r1222, %r1241, %r1224;    setp.ne.u32 p, %r1222, 0;
    vote.ballot.sync.b32 %r1222, p, 0xffffffff;
    @!p not.b32 %r1222, %r1222;
}

	// end inline asm
	and.b32  	%r1246, %r1222, %r1219;
	mov.b32 	%r1227, 4;
	// begin inline asm
	{
    .reg .pred p;
    and.b32 %r1225, %r1241, %r1227;    setp.ne.u32 p, %r1225, 0;
    vote.ballot.sync.b32 %r1225, p, 0xffffffff;
    @!p not.b32 %r1225, %r1225;
}

	// end inline asm
	and.b32  	%r1247, %r1225, %r1246;
	mov.b32 	%r1230, 8;
	// begin inline asm
	{
    .reg .pred p;
    and.b32 %r1228, %r1241, %r1230;    setp.ne.u32 p, %r1228, 0;
    vote.ballot.sync.b32 %r1228, p, 0xffffffff;
    @!p not.b32 %r1228, %r1228;
}

	// end inline asm
	and.b32  	%r1248, %r1228, %r1247;
	mov.b32 	%r1233, 16;
	// begin inline asm
	{
    .reg .pred p;
    and.b32 %r1231, %r1241, %r1233;    setp.ne.u32 p, %r1231, 0;
    vote.ballot.sync.b32 %r1231, p, 0xffffffff;
    @!p not.b32 %r1231, %r1231;
}

	// end inline asm
	and.b32  	%r1249, %r1231, %r1248;
	mov.b32 	%r1236, 32;
	// begin inline asm
	{
    .reg .pred p;
    and.b32 %r1234, %r1241, %r1236;    setp.ne.u32 p, %r1234, 0;
    vote.ballot.sync.b32 %r1234, p, 0xffffffff;
    @!p not.b32 %r1234, %r1234;
}

	// end inline asm
	and.b32  	%r1250, %r1234, %r1249;
	mov.b32 	%r1239, 64;
	// begin inline asm
	{
    .reg .pred p;
    and.b32 %r1237, %r1241, %r1239;    setp.ne.u32 p, %r1237, 0;
    vote.ballot.sync.b32 %r1237, p, 0xffffffff;
    @!p not.b32 %r1237, %r1237;
}

	// end inline asm
	and.b32  	%r1251, %r1237, %r1250;
	mov.b32 	%r1242, 128;
	// begin inline asm
	{
    .reg .pred p;
    and.b32 %r1240, %r1241, %r1242;    setp.ne.u32 p, %r1240, 0;
    vote.ballot.sync.b32 %r1240, p, 0xffffffff;
    @!p not.b32 %r1240, %r1240;
}

	// end inline asm
	and.b32  	%r1252, %r1240, %r1251;
	clz.b32 	%r1253, %r1252;
	sub.s32 	%r257, 31, %r1253;
	and.b32  	%r1254, %r646, %r1252;
	popc.b32 	%r258, %r1254;
	setp.ne.s32 	%p102, %r295, %r257;
	mov.b32 	%r1798, 0;
	@%p102 bra 	$L__BB12_147;
	shl.b32 	%r1259, %r1241, 2;
	add.s32 	%r1260, %r164, %r1259;
	atom.shared.add.u32 	%r1798, [%r1260], %r258;
$L__BB12_147:
	shfl.sync.idx.b32	%r1286|%p103, %r1798, %r257, 31, -1;
	add.s32 	%r261, %r258, %r1286;
	shr.u32 	%r1287, %r1780, %r293;
	and.b32  	%r1283, %r1287, %r82;
	mov.b32 	%r1263, 1;
	// begin inline asm
	{
    .reg .pred p;
    and.b32 %r1261, %r1283, %r1263;    setp.ne.u32 p, %r1261, 0;
    vote.ballot.sync.b32 %r1261, p, 0xffffffff;
    @!p not.b32 %r1261, %r1261;
}

	// end inline asm
	mov.b32 	%r1266, 2;
	// begin inline asm
	{
    .reg .pred p;
    and.b32 %r1264, %r1283, %r1266;    setp.ne.u32 p, %r1264, 0;
    vote.ballot.sync.b32 %r1264, p, 0xffffffff;
    @!p not.b32 %r1264, %r1264;
}

	// end inline asm
	and.b32  	%r1288, %r1264, %r1261;
	mov.b32 	%r1269, 4;
	// begin inline asm
	{
    .reg .pred p;
    and.b32 %r1267, %r1283, %r1269;    setp.ne.u32 p, %r1267, 0;
    vote.ballot.sync.b32 %r1267, p, 0xffffffff;
    @!p not.b32 %r1267, %r1267;
}

	// end inline asm
	and.b32  	%r1289, %r1267, %r1288;
	mov.b32 	%r1272, 8;
	// begin inline asm
	{
    .reg .pred p;
    and.b32 %r1270, %r1283, %r1272;    setp.ne.u32 p, %r1270, 0;
    vote.ballot.sync.b32 %r1270, p, 0xffffffff;
    @!p not.b32 %r1270, %r1270;
}

	// end inline asm
	and.b32  	%r1290, %r1270, %r1289;
	mov.b32 	%r1275, 16;
	// begin inline asm
	{
    .reg .pred p;
    and.b32 %r1273, %r1283, %r1275;    setp.ne.u32 p, %r1273, 0;
    vote.ballot.sync.b32 %r1273, p, 0xffffffff;
    @!p not.b32 %r1273, %r1273;
}

	// end inline asm
	and.b32  	%r1291, %r1273, %r1290;
	mov.b32 	%r1278, 32;
	// begin inline asm
	{
    .reg .pred p;
    and.b32 %r1276, %r1283, %r1278;    setp.ne.u32 p, %r1276, 0;
    vote.ballot.sync.b32 %r1276, p, 0xffffffff;
    @!p not.b32 %r1276, %r1276;
}

	// end inline asm
	and.b32  	%r1292, %r1276, %r1291;
	mov.b32 	%r1281, 64;
	// begin inline asm
	{
    .reg .pred p;
    and.b32 %r1279, %r1283, %r1281;    setp.ne.u32 p, %r1279, 0;
    vote.ballot.sync.b32 %r1279, p, 0xffffffff;
    @!p not.b32 %r1279, %r1279;
}

	// end inline asm
	and.b32  	%r1293, %r1279, %r1292;
	mov.b32 	%r1284, 128;
	// begin inline asm
	{
    .reg .pred p;
    and.b32 %r1282, %r1283, %r1284;    setp.ne.u32 p, %r1282, 0;
    vote.ballot.sync.b32 %r1282, p, 0xffffffff;
    @!p not.b32 %r1282, %r1282;
}

	// end inline asm
	and.b32  	%r1294, %r1282, %r1293;
	clz.b32 	%r1295, %r1294;
	sub.s32 	%r263, 31, %r1295;
	and.b32  	%r1296, %r646, %r1294;
	popc.b32 	%r264, %r1296;
	setp.ne.s32 	%p104, %r295, %r263;
	mov.b32 	%r1799, 0;
	@%p104 bra 	$L__BB12_149;
	shl.b32 	%r1301, %r1283, 2;
	add.s32 	%r1302, %r164, %r1301;
	atom.shared.add.u32 	%r1799, [%r1302], %r264;
$L__BB12_149:
	shfl.sync.idx.b32	%r1328|%p105, %r1799, %r263, 31, -1;
	add.s32 	%r267, %r264, %r1328;
	shr.u32 	%r1329, %r1781, %r293;
	and.b32  	%r1325, %r1329, %r82;
	mov.b32 	%r1305, 1;
	// begin inline asm
	{
    .reg .pred p;
    and.b32 %r1303, %r1325, %r1305;    setp.ne.u32 p, %r1303, 0;
    vote.ballot.sync.b32 %r1303, p, 0xffffffff;
    @!p not.b32 %r1303, %r1303;
}

	// end inline asm
	mov.b32 	%r1308, 2;
	// begin inline asm
	{
    .reg .pred p;
    and.b32 %r1306, %r1325, %r1308;    setp.ne.u32 p, %r1306, 0;
    vote.ballot.sync.b32 %r1306, p, 0xffffffff;
    @!p not.b32 %r1306, %r1306;
}

	// end inline asm
	and.b32  	%r1330, %r1306, %r1303;
	mov.b32 	%r1311, 4;
	// begin inline asm
	{
    .reg .pred p;
    and.b32 %r1309, %r1325, %r1311;    setp.ne.u32 p, %r1309, 0;
    vote.ballot.sync.b32 %r1309, p, 0xffffffff;
    @!p not.b32 %r1309, %r1309;
}

	// end inline asm
	and.b32  	%r1331, %r1309, %r1330;
	mov.b32 	%r1314, 8;
	// begin inline asm
	{
    .reg .pred p;
    and.b32 %r1312, %r1325, %r1314;    setp.ne.u32 p, %r1312, 0;
    vote.ballot.sync.b32 %r1312, p, 0xffffffff;
    @!p not.b32 %r1312, %r1312;
}

	// end inline asm
	and.b32  	%r1332, %r1312, %r1331;
	mov.b32 	%r1317, 16;
	// begin inline asm
	{
    .reg .pred p;
    and.b32 %r1315, %r1325, %r1317;    setp.ne.u32 p, %r1315, 0;
    vote.ballot.sync.b32 %r1315, p, 0xffffffff;
    @!p not.b32 %r1315, %r1315;
}

	// end inline asm
	and.b32  	%r1333, %r1315, %r1332;
	mov.b32 	%r1320, 32;
	// begin inline asm
	{
    .reg .pred p;
    and.b32 %r1318, %r1325, %r1320;    setp.ne.u32 p, %r1318, 0;
    vote.ballot.sync.b32 %r1318, p, 0xffffffff;
    @!p not.b32 %r1318, %r1318;
}

	// end inline asm
	and.b32  	%r1334, %r1318, %r1333;
	mov.b32 	%r1323, 64;
	// begin inline asm
	{
    .reg .pred p;
    and.b32 %r1321, %r1325, %r1323;    setp.ne.u32 p, %r1321, 0;
    vote.ballot.sync.b32 %r1321, p, 0xffffffff;
    @!p not.b32 %r1321, %r1321;
}

	// end inline asm
	and.b32  	%r1335, %r1321, %r1334;
	mov.b32 	%r1326, 128;
	// begin inline asm
	{
    .reg .pred p;
    and.b32 %r1324, %r1325, %r1326;    setp.ne.u32 p, %r1324, 0;
    vote.ballot.sync.b32 %r1324, p, 0xffffffff;
    @!p not.b32 %r1324, %r1324;
}

	// end inline asm
	and.b32  	%r1336, %r1324, %r1335;
	clz.b32 	%r1337, %r1336;
	sub.s32 	%r269, 31, %r1337;
	and.b32  	%r1338, %r646, %r1336;
	popc.b32 	%r270, %r1338;
	setp.ne.s32 	%p106, %r295, %r269;
	mov.b32 	%r1800, 0;
	@%p106 bra 	$L__BB12_151;
	shl.b32 	%r1339, %r1, 5;
	and.b32  	%r1340, %r1339, 31744;
	add.s32 	%r1342, %r551, %r1340;
	shl.b32 	%r1343, %r1325, 2;
	add.s32 	%r1344, %r1342, %r1343;
	atom.shared.add.u32 	%r1800, [%r1344], %r270;
$L__BB12_151:
	shfl.sync.idx.b32	%r1370|%p107, %r1800, %r269, 31, -1;
	add.s32 	%r273, %r270, %r1370;
	shr.u32 	%r1371, %r1782, %r293;
	and.b32  	%r1367, %r1371, %r82;
	mov.b32 	%r1347, 1;
	// begin inline asm
	{
    .reg .pred p;
    and.b32 %r1345, %r1367, %r1347;    setp.ne.u32 p, %r1345, 0;
    vote.ballot.sync.b32 %r1345, p, 0xffffffff;
    @!p not.b32 %r1345, %r1345;
}

	// end inline asm
	mov.b32 	%r1350, 2;
	// begin inline asm
	{
    .reg .pred p;
    and.b32 %r1348, %r1367, %r1350;    setp.ne.u32 p, %r1348, 0;
    vote.ballot.sync.b32 %r1348, p, 0xffffffff;
    @!p not.b32 %r1348, %r1348;
}

	// end inline asm
	and.b32  	%r1372, %r1348, %r1345;
	mov.b32 	%r1353, 4;
	// begin inline asm
	{
    .reg .pred p;
    and.b32 %r1351, %r1367, %r1353;    setp.ne.u32 p, %r1351, 0;
    vote.ballot.sync.b32 %r1351, p, 0xffffffff;
    @!p not.b32 %r1351, %r1351;
}

	// end inline asm
	and.b32  	%r1373, %r1351, %r1372;
	mov.b32 	%r1356, 8;
	// begin inline asm
	{
    .reg .pred p;
    and.b32 %r1354, %r1367, %r1356;    setp.ne.u32 p, %r1354, 0;
    vote.ballot.sync.b32 %r1354, p, 0xffffffff;
    @!p not.b32 %r1354, %r1354;
}

	// end inline asm
	and.b32  	%r1374, %r1354, %r1373;
	mov.b32 	%r1359, 16;
	// begin inline asm
	{
    .reg .pred p;
    and.b32 %r1357, %r1367, %r1359;    setp.ne.u32 p, %r1357, 0;
    vote.ballot.sync.b32 %r1357, p, 0xffffffff;
    @!p not.b32 %r1357, %r1357;
}

	// end inline asm
	and.b32  	%r1375, %r1357, %r1374;
	mov.b32 	%r1362, 32;
	// begin inline asm
	{
    .reg .pred p;
    and.b32 %r1360, %r1367, %r1362;    setp.ne.u32 p, %r1360, 0;
    vote.ballot.sync.b32 %r1360, p, 0xffffffff;
    @!p not.b32 %r1360, %r1360;
}

	// end inline asm
	and.b32  	%r1376, %r1360, %r1375;
	mov.b32 	%r1365, 64;
	// begin inline asm
	{
    .reg .pred p;
    and.b32 %r1363, %r1367, %r1365;    setp.ne.u32 p, %r1363, 0;
    vote.ballot.sync.b32 %r1363, p, 0xffffffff;
    @!p not.b32 %r1363, %r1363;
}

	// end inline asm
	and.b32  	%r1377, %r1363, %r1376;
	mov.b32 	%r1368, 128;
	// begin inline asm
	{
    .reg .pred p;
    and.b32 %r1366, %r1367, %r1368;    setp.ne.u32 p, %r1366, 0;
    vote.ballot.sync.b32 %r1366, p, 0xffffffff;
    @!p not.b32 %r1366, %r1366;
}

	// end inline asm
	and.b32  	%r1378, %r1366, %r1377;
	clz.b32 	%r1379, %r1378;
	sub.s32 	%r275, 31, %r1379;
	and.b32  	%r1380, %r646, %r1378;
	popc.b32 	%r276, %r1380;
	setp.ne.s32 	%p108, %r295, %r275;
	mov.b32 	%r1801, 0;
	@%p108 bra 	$L__BB12_153;
	shl.b32 	%r1385, %r1367, 2;
	add.s32 	%r1386, %r164, %r1385;
	atom.shared.add.u32 	%r1801, [%r1386], %r276;
$L__BB12_153:
	setp.gt.u32 	%p109, %r1, 255;
	shfl.sync.idx.b32	%r1387|%p110, %r1801, %r275, 31, -1;
	add.s32 	%r1388, %r276, %r1387;
	bar.sync 	0;
	shl.b32 	%r1389, %r171, 2;
	add.s32 	%r1391, %r551, %r1389;
	st.shared.u32 	[%r1391+-4], %r1764;
	shl.b32 	%r1392, %r177, 2;
	add.s32 	%r1393, %r551, %r1392;
	st.shared.u32 	[%r1393+-4], %r1765;
	shl.b32 	%r1394, %r183, 2;
	add.s32 	%r1395, %r551, %r1394;
	st.shared.u32 	[%r1395+-4], %r1766;
	shl.b32 	%r1396, %r189, 2;
	add.s32 	%r1397, %r551, %r1396;
	st.shared.u32 	[%r1397+-4], %r1767;
	shl.b32 	%r1398, %r195, 2;
	add.s32 	%r1399, %r551, %r1398;
	st.shared.u32 	[%r1399+-4], %r1768;
	shl.b32 	%r1400, %r201, 2;
	add.s32 	%r1401, %r551, %r1400;
	st.shared.u32 	[%r1401+-4], %r1769;
	shl.b32 	%r1402, %r207, 2;
	add.s32 	%r1403, %r551, %r1402;
	st.shared.u32 	[%r1403+-4], %r1770;
	shl.b32 	%r1404, %r213, 2;
	add.s32 	%r1405, %r551, %r1404;
	st.shared.u32 	[%r1405+-4], %r1771;
	shl.b32 	%r1406, %r219, 2;
	add.s32 	%r1407, %r551, %r1406;
	st.shared.u32 	[%r1407+-4], %r1772;
	shl.b32 	%r1408, %r225, 2;
	add.s32 	%r1409, %r551, %r1408;
	st.shared.u32 	[%r1409+-4], %r1773;
	shl.b32 	%r1410, %r231, 2;
	add.s32 	%r1411, %r551, %r1410;
	st.shared.u32 	[%r1411+-4], %r1774;
	shl.b32 	%r1412, %r237, 2;
	add.s32 	%r1413, %r551, %r1412;
	st.shared.u32 	[%r1413+-4], %r1775;
	shl.b32 	%r1414, %r243, 2;
	add.s32 	%r1415, %r551, %r1414;
	st.shared.u32 	[%r1415+-4], %r1776;
	shl.b32 	%r1416, %r249, 2;
	add.s32 	%r1417, %r551, %r1416;
	st.shared.u32 	[%r1417+-4], %r1777;
	shl.b32 	%r1418, %r255, 2;
	add.s32 	%r1419, %r551, %r1418;
	st.shared.u32 	[%r1419+-4], %r1778;
	shl.b32 	%r1420, %r261, 2;
	add.s32 	%r1421, %r551, %r1420;
	st.shared.u32 	[%r1421+-4], %r1779;
	shl.b32 	%r1422, %r267, 2;
	add.s32 	%r1423, %r551, %r1422;
	st.shared.u32 	[%r1423+-4], %r1780;
	shl.b32 	%r1424, %r273, 2;
	add.s32 	%r1425, %r551, %r1424;
	st.shared.u32 	[%r1425+-4], %r1781;
	shl.b32 	%r1426, %r1388, 2;
	add.s32 	%r1427, %r551, %r1426;
	st.shared.u32 	[%r1427+-4], %r1782;
	shl.b32 	%r1428, %r1, 3;
	add.s32 	%r1429, %r551, %r1428;
	add.s32 	%r279, %r1429, 29184;
	@%p109 bra 	$L__BB12_161;
	ld.param.u64 	%rd236, [_ZN3cub18CUB_300001_SM_10006detail10radix_sort29DeviceRadixSortOnesweepKernelINS1_5radix10policy_hubIiNS0_8NullTypeEyE10Policy1000ELNS0_9SortOrderE0EiS6_yiiNS1_21identity_decomposer_tEEEvPT5_SC_PT3_PKSD_PT1_PKSH_PT2_PKSL_T4_iiT6__param_3];
	cvta.to.global.u64 	%rd57, %rd236;
	shl.b64 	%rd58, %rd7, 3;
	add.s64 	%rd59, %rd57, %rd58;
	ld.global.u64 	%rd60, [%rd59];
	cvt.s64.s32 	%rd61, %r163;
	sub.s64 	%rd238, %rd60, %rd61;
	st.shared.u64 	[%r279], %rd238;
	setp.lt.s32 	%p111, %r3, 1;
	mov.u32 	%r1805, %r1759;
	@%p111 bra 	$L__BB12_160;
	mov.b32 	%r1803, -1;
	mov.u32 	%r1802, %r3;
	mov.u32 	%r1805, %r1759;
$L__BB12_156:
	ld.param.u64 	%rd229, [_ZN3cub18CUB_300001_SM_10006detail10radix_sort29DeviceRadixSortOnesweepKernelINS1_5radix10policy_hubIiNS0_8NullTypeEyE10Policy1000ELNS0_9SortOrderE0EiS6_yiiNS1_21identity_decomposer_tEEEvPT5_SC_PT3_PKSD_PT1_PKSH_PT2_PKSL_T4_iiT6__param_0];
	add.s32 	%r283, %r1802, -1;
	shl.b32 	%r1431, %r283, 8;
	add.s32 	%r1432, %r1431, %r1;
	cvta.to.global.u64 	%rd62, %rd229;
	mul.wide.s32 	%rd63, %r1432, 4;
	add.s64 	%rd16, %rd62, %rd63;
$L__BB12_157:
	membar.cta;
	ld.volatile.global.u32 	%r284, [%rd16];
	setp.eq.s32 	%p112, %r284, 0;
	@%p112 bra 	$L__BB12_157;
	and.b32  	%r1433, %r284, 1073741823;
	add.s32 	%r1805, %r1433, %r1805;
	setp.gt.s32 	%p113, %r284, -1;
	vote.sync.ballot.b32 	%r1803, %p113, %r1803;
	setp.gt.u32 	%p115, %r1802, 1;
	and.pred  	%p116, %p113, %p115;
	mov.u32 	%r1802, %r283;
	@%p116 bra 	$L__BB12_156;
	ld.shared.u64 	%rd238, [%r279];
$L__BB12_160:
	ld.param.u64 	%rd230, [_ZN3cub18CUB_300001_SM_10006detail10radix_sort29DeviceRadixSortOnesweepKernelINS1_5radix10policy_hubIiNS0_8NullTypeEyE10Policy1000ELNS0_9SortOrderE0EiS6_yiiNS1_21identity_decomposer_tEEEvPT5_SC_PT3_PKSD_PT1_PKSH_PT2_PKSL_T4_iiT6__param_0];
	or.b32  	%r1434, %r1805, -2147483648;
	cvta.to.global.u64 	%rd64, %rd230;
	shl.b32 	%r1435, %r3, 8;
	add.s32 	%r1436, %r1435, %r1;
	mul.wide.s32 	%rd65, %r1436, 4;
	add.s64 	%rd66, %rd64, %rd65;
	st.volatile.global.u32 	[%rd66], %r1434;
	sub.s32 	%r1437, %r1805, %r1759;
	cvt.s64.s32 	%rd67, %r1437;
	add.s64 	%rd68, %rd238, %rd67;
	st.shared.u64 	[%r279], %rd68;
$L__BB12_161:
	ld.param.u32 	%r1711, [_ZN3cub18CUB_300001_SM_10006detail10radix_sort29DeviceRadixSortOnesweepKernelINS1_5radix10policy_hubIiNS0_8NullTypeEyE10Policy1000ELNS0_9SortOrderE0EiS6_yiiNS1_21identity_decomposer_tEEEvPT5_SC_PT3_PKSD_PT1_PKSH_PT2_PKSL_T4_iiT6__param_8];
	ld.param.u64 	%rd233, [_ZN3cub18CUB_300001_SM_10006detail10radix_sort29DeviceRadixSortOnesweepKernelINS1_5radix10policy_hubIiNS0_8NullTypeEyE10Policy1000ELNS0_9SortOrderE0EiS6_yiiNS1_21identity_decomposer_tEEEvPT5_SC_PT3_PKSD_PT1_PKSH_PT2_PKSL_T4_iiT6__param_2];
	setp.gt.u32 	%p117, %r1, 255;
	mad.lo.s32 	%r288, %r3, 7296, 7296;
	setp.lt.s32 	%p118, %r288, %r1711;
	setp.eq.s64 	%p119, %rd233, 0;
	or.pred  	%p120, %p119, %p118;
	or.pred  	%p121, %p117, %p120;
	@%p121 bra 	$L__BB12_163;
	ld.param.u64 	%rd234, [_ZN3cub18CUB_300001_SM_10006detail10radix_sort29DeviceRadixSortOnesweepKernelINS1_5radix10policy_hubIiNS0_8NullTypeEyE10Policy1000ELNS0_9SortOrderE0EiS6_yiiNS1_21identity_decomposer_tEEEvPT5_SC_PT3_PKSD_PT1_PKSH_PT2_PKSL_T4_iiT6__param_2];
	ld.shared.u64 	%rd69, [%r279];
	cvt.s64.s32 	%rd70, %r1759;
	cvt.s64.s32 	%rd71, %r163;
	add.s64 	%rd72, %rd71, %rd70;
	add.s64 	%rd73, %rd72, %rd69;
	cvta.to.global.u64 	%rd74, %rd234;
	shl.b64 	%rd75, %rd7, 3;
	add.s64 	%rd76, %rd74, %rd75;
	st.global.u64 	[%rd76], %rd73;
$L__BB12_163:
	ld.param.u32 	%r1712, [_ZN3cub18CUB_300001_SM_10006detail10radix_sort29DeviceRadixSortOnesweepKernelINS1_5radix10policy_hubIiNS0_8NullTypeEyE10Policy1000ELNS0_9SortOrderE0EiS6_yiiNS1_21identity_decomposer_tEEEvPT5_SC_PT3_PKSD_PT1_PKSH_PT2_PKSL_T4_iiT6__param_8];
	shl.b32 	%r1438, %r1, 2;
	add.s32 	%r289, %r551, %r1438;
	setp.gt.s32 	%p122, %r288, %r1712;
	bar.sync 	0;
	@%p122 bra 	$L__BB12_165;
	ld.shared.u32 	%r1440, [%r289];
	shr.u32 	%r1441, %r1440, %r293;
	and.b32  	%r1442, %r1441, %r82;
	shl.b32 	%r1443, %r1442, 3;
	add.s32 	%r1445, %r551, 29184;
	add.s32 	%r1446, %r1445, %r1443;
	ld.shared.u64 	%rd77, [%r1446];
	add.s64 	%rd78, %rd77, %rd7;
	xor.b32  	%r1447, %r1440, -2147483648;
	shl.b64 	%rd79, %rd78, 2;
	add.s64 	%rd80, %rd1, %rd79;
	st.global.u32 	[%rd80], %r1447;
	bar.warp.sync 	-1;
	ld.shared.u32 	%r1448, [%r289+1536];
	shr.u32 	%r1449, %r1448, %r293;
	and.b32  	%r1450, %r1449, %r82;
	shl.b32 	%r1451, %r1450, 3;
	add.s32 	%r1452, %r1445, %r1451;
	ld.shared.u64 	%rd81, [%r1452];
	add.s64 	%rd82, %rd81, %rd7;
	xor.b32  	%r1453, %r1448, -2147483648;
	shl.b64 	%rd83, %rd82, 2;
	add.s64 	%rd84, %rd1, %rd83;
	st.global.u32 	[%rd84+1536], %r1453;
	bar.warp.sync 	-1;
	ld.shared.u32 	%r1454, [%r289+3072];
	shr.u32 	%r1455, %r1454, %r293;
	and.b32  	%r1456, %r1455, %r82;
	shl.b32 	%r1457, %r1456, 3;
	add.s32 	%r1458, %r1445, %r1457;
	ld.shared.u64 	%rd85, [%r1458];
	add.s64 	%rd86, %rd85, %rd7;
	xor.b32  	%r1459, %r1454, -2147483648;
	shl.b64 	%rd87, %rd86, 2;
	add.s64 	%rd88, %rd1, %rd87;
	st.global.u32 	[%rd88+3072], %r1459;
	bar.warp.sync 	-1;
	ld.shared.u32 	%r1460, [%r289+4608];
	shr.u32 	%r1461, %r1460, %r293;
	and.b32  	%r1462, %r1461, %r82;
	shl.b32 	%r1463, %r1462, 3;
	add.s32 	%r1464, %r1445, %r1463;
	ld.shared.u64 	%rd89, [%r1464];
	add.s64 	%rd90, %rd89, %rd7;
	xor.b32  	%r1465, %r1460, -2147483648;
	shl.b64 	%rd91, %rd90, 2;
	add.s64 	%rd92, %rd1, %rd91;
	st.global.u32 	[%rd92+4608], %r1465;
	bar.warp.sync 	-1;
	ld.shared.u32 	%r1466, [%r289+6144];
	shr.u32 	%r1467, %r1466, %r293;
	and.b32  	%r1468, %r1467, %r82;
	shl.b32 	%r1469, %r1468, 3;
	add.s32 	%r1470, %r1445, %r1469;
	ld.shared.u64 	%rd93, [%r1470];
	add.s64 	%rd94, %rd93, %rd7;
	xor.b32  	%r1471, %r1466, -2147483648;
	shl.b64 	%rd95, %rd94, 2;
	add.s64 	%rd96, %rd1, %rd95;
	st.global.u32 	[%rd96+6144], %r1471;
	bar.warp.sync 	-1;
	ld.shared.u32 	%r1472, [%r289+7680];
	shr.u32 	%r1473, %r1472, %r293;
	and.b32  	%r1474, %r1473, %r82;
	shl.b32 	%r1475, %r1474, 3;
	add.s32 	%r1476, %r1445, %r1475;
	ld.shared.u64 	%rd97, [%r1476];
	add.s64 	%rd98, %rd97, %rd7;
	xor.b32  	%r1477, %r1472, -2147483648;
	shl.b64 	%rd99, %rd98, 2;
	add.s64 	%rd100, %rd1, %rd99;
	st.global.u32 	[%rd100+7680], %r1477;
	bar.warp.sync 	-1;
	ld.shared.u32 	%r1478, [%r289+9216];
	shr.u32 	%r1479, %r1478, %r293;
	and.b32  	%r1480, %r1479, %r82;
	shl.b32 	%r1481, %r1480, 3;
	add.s32 	%r1482, %r1445, %r1481;
	ld.shared.u64 	%rd101, [%r1482];
	add.s64 	%rd102, %rd101, %rd7;
	xor.b32  	%r1483, %r1478, -2147483648;
	shl.b64 	%rd103, %rd102, 2;
	add.s64 	%rd104, %rd1, %rd103;
	st.global.u32 	[%rd104+9216], %r1483;
	bar.warp.sync 	-1;
	ld.shared.u32 	%r1484, [%r289+10752];
	shr.u32 	%r1485, %r1484, %r293;
	and.b32  	%r1486, %r1485, %r82;
	shl.b32 	%r1487, %r1486, 3;
	add.s32 	%r1488, %r1445, %r1487;
	ld.shared.u64 	%rd105, [%r1488];
	add.s64 	%rd106, %rd105, %rd7;
	xor.b32  	%r1489, %r1484, -2147483648;
	shl.b64 	%rd107, %rd106, 2;
	add.s64 	%rd108, %rd1, %rd107;
	st.global.u32 	[%rd108+10752], %r1489;
	bar.warp.sync 	-1;
	ld.shared.u32 	%r1490, [%r289+12288];
	shr.u32 	%r1491, %r1490, %r293;
	and.b32  	%r1492, %r1491, %r82;
	shl.b32 	%r1493, %r1492, 3;
	add.s32 	%r1494, %r1445, %r1493;
	ld.shared.u64 	%rd109, [%r1494];
	add.s64 	%rd110, %rd109, %rd7;
	xor.b32  	%r1495, %r1490, -2147483648;
	shl.b64 	%rd111, %rd110, 2;
	add.s64 	%rd112, %rd1, %rd111;
	st.global.u32 	[%rd112+12288], %r1495;
	bar.warp.sync 	-1;
	ld.shared.u32 	%r1496, [%r289+13824];
	shr.u32 	%r1497, %r1496, %r293;
	and.b32  	%r1498, %r1497, %r82;
	shl.b32 	%r1499, %r1498, 3;
	add.s32 	%r1500, %r1445, %r1499;
	ld.shared.u64 	%rd113, [%r1500];
	add.s64 	%rd114, %rd113, %rd7;
	xor.b32  	%r1501, %r1496, -2147483648;
	shl.b64 	%rd115, %rd114, 2;
	add.s64 	%rd116, %rd1, %rd115;
	st.global.u32 	[%rd116+13824], %r1501;
	bar.warp.sync 	-1;
	ld.shared.u32 	%r1502, [%r289+15360];
	shr.u32 	%r1503, %r1502, %r293;
	and.b32  	%r1504, %r1503, %r82;
	shl.b32 	%r1505, %r1504, 3;
	add.s32 	%r1506, %r1445, %r1505;
	ld.shared.u64 	%rd117, [%r1506];
	add.s64 	%rd118, %rd117, %rd7;
	xor.b32  	%r1507, %r1502, -2147483648;
	shl.b64 	%rd119, %rd118, 2;
	add.s64 	%rd120, %rd1, %rd119;
	st.global.u32 	[%rd120+15360], %r1507;
	bar.warp.sync 	-1;
	ld.shared.u32 	%r1508, [%r289+16896];
	shr.u32 	%r1509, %r1508, %r293;
	and.b32  	%r1510, %r1509, %r82;
	shl.b32 	%r1511, %r1510, 3;
	add.s32 	%r1512, %r1445, %r1511;
	ld.shared.u64 	%rd121, [%r1512];
	add.s64 	%rd122, %rd121, %rd7;
	xor.b32  	%r1513, %r1508, -2147483648;
	shl.b64 	%rd123, %rd122, 2;
	add.s64 	%rd124, %rd1, %rd123;
	st.global.u32 	[%rd124+16896], %r1513;
	bar.warp.sync 	-1;
	ld.shared.u32 	%r1514, [%r289+18432];
	shr.u32 	%r1515, %r1514, %r293;
	and.b32  	%r1516, %r1515, %r82;
	shl.b32 	%r1517, %r1516, 3;
	add.s32 	%r1518, %r1445, %r1517;
	ld.shared.u64 	%rd125, [%r1518];
	add.s64 	%rd126, %rd125, %rd7;
	xor.b32  	%r1519, %r1514, -2147483648;
	shl.b64 	%rd127, %rd126, 2;
	add.s64 	%rd128, %rd1, %rd127;
	st.global.u32 	[%rd128+18432], %r1519;
	bar.warp.sync 	-1;
	ld.shared.u32 	%r1520, [%r289+19968];
	shr.u32 	%r1521, %r1520, %r293;
	and.b32  	%r1522, %r1521, %r82;
	shl.b32 	%r1523, %r1522, 3;
	add.s32 	%r1524, %r1445, %r1523;
	ld.shared.u64 	%rd129, [%r1524];
	add.s64 	%rd130, %rd129, %rd7;
	xor.b32  	%r1525, %r1520, -2147483648;
	shl.b64 	%rd131, %rd130, 2;
	add.s64 	%rd132, %rd1, %rd131;
	st.global.u32 	[%rd132+19968], %r1525;
	bar.warp.sync 	-1;
	ld.shared.u32 	%r1526, [%r289+21504];
	shr.u32 	%r1527, %r1526, %r293;
	and.b32  	%r1528, %r1527, %r82;
	shl.b32 	%r1529, %r1528, 3;
	add.s32 	%r1530, %r1445, %r1529;
	ld.shared.u64 	%rd133, [%r1530];
	add.s64 	%rd134, %rd133, %rd7;
	xor.b32  	%r1531, %r1526, -2147483648;
	shl.b64 	%rd135, %rd134, 2;
	add.s64 	%rd136, %rd1, %rd135;
	st.global.u32 	[%rd136+21504], %r1531;
	bar.warp.sync 	-1;
	ld.shared.u32 	%r1532, [%r289+23040];
	shr.u32 	%r1533, %r1532, %r293;
	and.b32  	%r1534, %r1533, %r82;
	shl.b32 	%r1535, %r1534, 3;
	add.s32 	%r1536, %r1445, %r1535;
	ld.shared.u64 	%rd137, [%r1536];
	add.s64 	%rd138, %rd137, %rd7;
	xor.b32  	%r1537, %r1532, -2147483648;
	shl.b64 	%rd139, %rd138, 2;
	add.s64 	%rd140, %rd1, %rd139;
	st.global.u32 	[%rd140+23040], %r1537;
	bar.warp.sync 	-1;
	ld.shared.u32 	%r1538, [%r289+24576];
	shr.u32 	%r1539, %r1538, %r293;
	and.b32  	%r1540, %r1539, %r82;
	shl.b32 	%r1541, %r1540, 3;
	add.s32 	%r1542, %r1445, %r1541;
	ld.shared.u64 	%rd141, [%r1542];
	add.s64 	%rd142, %rd141, %rd7;
	xor.b32  	%r1543, %r1538, -2147483648;
	shl.b64 	%rd143, %rd142, 2;
	add.s64 	%rd144, %rd1, %rd143;
	st.global.u32 	[%rd144+24576], %r1543;
	bar.warp.sync 	-1;
	ld.shared.u32 	%r1544, [%r289+26112];
	shr.u32 	%r1545, %r1544, %r293;
	and.b32  	%r1546, %r1545, %r82;
	shl.b32 	%r1547, %r1546, 3;
	add.s32 	%r1548, %r1445, %r1547;
	ld.shared.u64 	%rd145, [%r1548];
	add.s64 	%rd146, %rd145, %rd7;
	xor.b32  	%r1549, %r1544, -2147483648;
	shl.b64 	%rd147, %rd146, 2;
	add.s64 	%rd148, %rd1, %rd147;
	st.global.u32 	[%rd148+26112], %r1549;
	bar.warp.sync 	-1;
	ld.shared.u32 	%r1550, [%r289+27648];
	shr.u32 	%r1551, %r1550, %r293;
	and.b32  	%r1552, %r1551, %r82;
	shl.b32 	%r1553, %r1552, 3;
	add.s32 	%r1554, %r1445, %r1553;
	ld.shared.u64 	%rd149, [%r1554];
	add.s64 	%rd150, %rd149, %rd7;
	xor.b32  	%r1555, %r1550, -2147483648;
	shl.b64 	%rd151, %rd150, 2;
	add.s64 	%rd152, %rd1, %rd151;
	st.global.u32 	[%rd152+27648], %r1555;
	bar.warp.sync 	-1;
	bra.uni 	$L__BB12_204;
$L__BB12_165:
	ld.param.u32 	%r1713, [_ZN3cub18CUB_300001_SM_10006detail10radix_sort29DeviceRadixSortOnesweepKernelINS1_5radix10policy_hubIiNS0_8NullTypeEyE10Policy1000ELNS0_9SortOrderE0EiS6_yiiNS1_21identity_decomposer_tEEEvPT5_SC_PT3_PKSD_PT1_PKSH_PT2_PKSL_T4_iiT6__param_8];
	mad.lo.s32 	%r290, %r3, -7296, %r1713;
	setp.ge.s32 	%p123, %r1, %r290;
	@%p123 bra 	$L__BB12_167;
	ld.shared.u32 	%r1556, [%r289];
	shr.u32 	%r1557, %r1556, %r293;
	and.b32  	%r1558, %r1557, %r82;
	shl.b32 	%r1559, %r1558, 3;
	add.s32 	%r1561, %r551, %r1559;
	ld.shared.u64 	%rd153, [%r1561+29184];
	xor.b32  	%r1562, %r1556, -2147483648;
	add.s64 	%rd154, %rd153, %rd7;
	shl.b64 	%rd155, %rd154, 2;
	add.s64 	%rd156, %rd1, %rd155;
	st.global.u32 	[%rd156], %r1562;
$L__BB12_167:
	bar.warp.sync 	-1;
	add.s32 	%r1563, %r1, 384;
	setp.ge.s32 	%p124, %r1563, %r290;
	@%p124 bra 	$L__BB12_169;
	ld.shared.u32 	%r1564, [%r289+1536];
	shr.u32 	%r1565, %r1564, %r293;
	and.b32  	%r1566, %r1565, %r82;
	shl.b32 	%r1567, %r1566, 3;
	add.s32 	%r1569, %r551, %r1567;
	ld.shared.u64 	%rd157, [%r1569+29184];
	xor.b32  	%r1570, %r1564, -2147483648;
	add.s64 	%rd158, %rd157, %rd7;
	shl.b64 	%rd159, %rd158, 2;
	add.s64 	%rd160, %rd1, %rd159;
	st.global.u32 	[%rd160+1536], %r1570;
$L__BB12_169:
	bar.warp.sync 	-1;
	add.s32 	%r1571, %r1, 768;
	setp.ge.s32 	%p125, %r1571, %r290;
	@%p125 bra 	$L__BB12_171;
	ld.shared.u32 	%r1572, [%r289+3072];
	shr.u32 	%r1573, %r1572, %r293;
	and.b32  	%r1574, %r1573, %r82;
	shl.b32 	%r1575, %r1574, 3;
	add.s32 	%r1577, %r551, %r1575;
	ld.shared.u64 	%rd161, [%r1577+29184];
	xor.b32  	%r1578, %r1572, -2147483648;
	add.s64 	%rd162, %rd161, %rd7;
	shl.b64 	%rd163, %rd162, 2;
	add.s64 	%rd164, %rd1, %rd163;
	st.global.u32 	[%rd164+3072], %r1578;
$L__BB12_171:
	bar.warp.sync 	-1;
	add.s32 	%r1579, %r1, 1152;
	setp.ge.s32 	%p126, %r1579, %r290;
	@%p126 bra 	$L__BB12_173;
	ld.shared.u32 	%r1580, [%r289+4608];
	shr.u32 	%r1581, %r1580, %r293;
	and.b32  	%r1582, %r1581, %r82;
	shl.b32 	%r1583, %r1582, 3;
	add.s32 	%r1585, %r551, %r1583;
	ld.shared.u64 	%rd165, [%r1585+29184];
	xor.b32  	%r1586, %r1580, -2147483648;
	add.s64 	%rd166, %rd165, %rd7;
	shl.b64 	%rd167, %rd166, 2;
	add.s64 	%rd168, %rd1, %rd167;
	st.global.u32 	[%rd168+4608], %r1586;
$L__BB12_173:
	bar.warp.sync 	-1;
	add.s32 	%r1587, %r1, 1536;
	setp.ge.s32 	%p127, %r1587, %r290;
	@%p127 bra 	$L__BB12_175;
	ld.shared.u32 	%r1588, [%r289+6144];
	shr.u32 	%r1589, %r1588, %r293;
	and.b32  	%r1590, %r1589, %r82;
	shl.b32 	%r1591, %r1590, 3;
	add.s32 	%r1593, %r551, %r1591;
	ld.shared.u64 	%rd169, [%r1593+29184];
	xor.b32  	%r1594, %r1588, -2147483648;
	add.s64 	%rd170, %rd169, %rd7;
	shl.b64 	%rd171, %rd170, 2;
	add.s64 	%rd172, %rd1, %rd171;
	st.global.u32 	[%rd172+6144], %r1594;
$L__BB12_175:
	bar.warp.sync 	-1;
	add.s32 	%r1595, %r1, 1920;
	setp.ge.s32 	%p128, %r1595, %r290;
	@%p128 bra 	$L__BB12_177;
	ld.shared.u32 	%r1596, [%r289+7680];
	shr.u32 	%r1597, %r1596, %r293;
	and.b32  	%r1598, %r1597, %r82;
	shl.b32 	%r1599, %r1598, 3;
	add.s32 	%r1601, %r551, %r1599;
	ld.shared.u64 	%rd173, [%r1601+29184];
	xor.b32  	%r1602, %r1596, -2147483648;
	add.s64 	%rd174, %rd173, %rd7;
	shl.b64 	%rd175, %rd174, 2;
	add.s64 	%rd176, %rd1, %rd175;
	st.global.u32 	[%rd176+7680], %r1602;
$L__BB12_177:
	bar.warp.sync 	-1;
	add.s32 	%r1603, %r1, 2304;
	setp.ge.s32 	%p129, %r1603, %r290;
	@%p129 bra 	$L__BB12_179;
	ld.shared.u32 	%r1604, [%r289+9216];
	shr.u32 	%r1605, %r1604, %r293;
	and.b32  	%r1606, %r1605, %r82;
	shl.b32 	%r1607, %r1606, 3;
	add.s32 	%r1609, %r551, %r1607;
	ld.shared.u64 	%rd177, [%r1609+29184];
	xor.b32  	%r1610, %r1604, -2147483648;
	add.s64 	%rd178, %rd177, %rd7;
	shl.b64 	%rd179, %rd178, 2;
	add.s64 	%rd180, %rd1, %rd179;
	st.global.u32 	[%rd180+9216], %r1610;
$L__BB12_179:
	bar.warp.sync 	-1;
	add.s32 	%r1611, %r1, 2688;
	setp.ge.s32 	%p130, %r1611, %r290;
	@%p130 bra 	$L__BB12_181;
	ld.shared.u32 	%r1612, [%r289+10752];
	shr.u32 	%r1613, %r1612, %r293;
	and.b32  	%r1614, %r1613, %r82;
	shl.b32 	%r1615, %r1614, 3;
	add.s32 	%r1617, %r551, %r1615;
	ld.shared.u64 	%rd181, [%r1617+29184];
	xor.b32  	%r1618, %r1612, -2147483648;
	add.s64 	%rd182, %rd181, %rd7;
	shl.b64 	%rd183, %rd182, 2;
	add.s64 	%rd184, %rd1, %rd183;
	st.global.u32 	[%rd184+10752], %r1618;
$L__BB12_181:
	bar.warp.sync 	-1;
	or.b32  	%r1619, %r1, 3072;
	setp.ge.s32 	%p131, %r1619, %r290;
	@%p131 bra 	$L__BB12_183;
	ld.shared.u32 	%r1620, [%r289+12288];
	shr.u32 	%r1621, %r1620, %r293;
	and.b32  	%r1622, %r1621, %r82;
	shl.b32 	%r1623, %r1622, 3;
	add.s32 	%r1625, %r551, %r1623;
	ld.shared.u64 	%rd185, [%r1625+29184];
	xor.b32  	%r1626, %r1620, -2147483648;
	add.s64 	%rd186, %rd185, %rd7;
	shl.b64 	%rd187, %rd186, 2;
	add.s64 	%rd188, %rd1, %rd187;
	st.global.u32 	[%rd188+12288], %r1626;
$L__BB12_183:
	bar.warp.sync 	-1;
	add.s32 	%r1627, %r1, 3456;
	setp.ge.s32 	%p132, %r1627, %r290;
	@%p132 bra 	$L__BB12_185;
	ld.shared.u32 	%r1628, [%r289+13824];
	shr.u32 	%r1629, %r1628, %r293;
	and.b32  	%r1630, %r1629, %r82;
	shl.b32 	%r1631, %r1630, 3;
	add.s32 	%r1633, %r551, %r1631;
	ld.shared.u64 	%rd189, [%r1633+29184];
	xor.b32  	%r1634, %r1628, -2147483648;
	add.s64 	%rd190, %rd189, %rd7;
	shl.b64 	%rd191, %rd190, 2;
	add.s64 	%rd192, %rd1, %rd191;
	st.global.u32 	[%rd192+13824], %r1634;
$L__BB12_185:
	bar.warp.sync 	-1;
	add.s32 	%r1635, %r1, 3840;
	setp.ge.s32 	%p133, %r1635, %r290;
	@%p133 bra 	$L__BB12_187;
	ld.shared.u32 	%r1636, [%r289+15360];
	shr.u32 	%r1637, %r1636, %r293;
	and.b32  	%r1638, %r1637, %r82;
	shl.b32 	%r1639, %r1638, 3;
	add.s32 	%r1641, %r551, %r1639;
	ld.shared.u64 	%rd193, [%r1641+29184];
	xor.b32  	%r1642, %r1636, -2147483648;
	add.s64 	%rd194, %rd193, %rd7;
	shl.b64 	%rd195, %rd194, 2;
	add.s64 	%rd196, %rd1, %rd195;
	st.global.u32 	[%rd196+15360], %r1642;
$L__BB12_187:
	bar.warp.sync 	-1;
	add.s32 	%r1643, %r1, 4224;
	setp.ge.s32 	%p134, %r1643, %r290;
	@%p134 bra 	$L__BB12_189;
	ld.shared.u32 	%r1644, [%r289+16896];
	shr.u32 	%r1645, %r1644, %r293;
	and.b32  	%r1646, %r1645, %r82;
	shl.b32 	%r1647, %r1646, 3;
	add.s32 	%r1649, %r551, %r1647;
	ld.shared.u64 	%rd197, [%r1649+29184];
	xor.b32  	%r1650, %r1644, -2147483648;
	add.s64 	%rd198, %rd197, %rd7;
	shl.b64 	%rd199, %rd198, 2;
	add.s64 	%rd200, %rd1, %rd199;
	st.global.u32 	[%rd200+16896], %r1650;
$L__BB12_189:
	bar.warp.sync 	-1;
	add.s32 	%r1651, %r1, 4608;
	setp.ge.s32 	%p135, %r1651, %r290;
	@%p135 bra 	$L__BB12_191;
	ld.shared.u32 	%r1652, [%r289+18432];
	shr.u32 	%r1653, %r1652, %r293;
	and.b32  	%r1654, %r1653, %r82;
	shl.b32 	%r1655, %r1654, 3;
	add.s32 	%r1657, %r551, %r1655;
	ld.shared.u64 	%rd201, [%r1657+29184];
	xor.b32  	%r1658, %r1652, -2147483648;
	add.s64 	%rd202, %rd201, %rd7;
	shl.b64 	%rd203, %rd202, 2;
	add.s64 	%rd204, %rd1, %rd203;
	st.global.u32 	[%rd204+18432], %r1658;
$L__BB12_191:
	bar.warp.sync 	-1;
	add.s32 	%r1659, %r1, 4992;
	setp.ge.s32 	%p136, %r1659, %r290;
	@%p136 bra 	$L__BB12_193;
	ld.shared.u32 	%r1660, [%r289+19968];
	shr.u32 	%r1661, %r1660, %r293;
	and.b32  	%r1662, %r1661, %r82;
	shl.b32 	%r1663, %r1662, 3;
	add.s32 	%r1665, %r551, %r1663;
	ld.shared.u64 	%rd205, [%r1665+29184];
	xor.b32  	%r1666, %r1660, -2147483648;
	add.s64 	%rd206, %rd205, %rd7;
	shl.b64 	%rd207, %rd206, 2;
	add.s64 	%rd208, %rd1, %rd207;
	st.global.u32 	[%rd208+19968], %r1666;
$L__BB12_193:
	bar.warp.sync 	-1;
	add.s32 	%r1667, %r1, 5376;
	setp.ge.s32 	%p137, %r1667, %r290;
	@%p137 bra 	$L__BB12_195;
	ld.shared.u32 	%r1668, [%r289+21504];
	shr.u32 	%r1669, %r1668, %r293;
	and.b32  	%r1670, %r1669, %r82;
	shl.b32 	%r1671, %r1670, 3;
	add.s32 	%r1673, %r551, %r1671;
	ld.shared.u64 	%rd209, [%r1673+29184];
	xor.b32  	%r1674, %r1668, -2147483648;
	add.s64 	%rd210, %rd209, %rd7;
	shl.b64 	%rd211, %rd210, 2;
	add.s64 	%rd212, %rd1, %rd211;
	st.global.u32 	[%rd212+21504], %r1674;
$L__BB12_195:
	bar.warp.sync 	-1;
	add.s32 	%r1675, %r1, 5760;
	setp.ge.s32 	%p138, %r1675, %r290;
	@%p138 bra 	$L__BB12_197;
	ld.shared.u32 	%r1676, [%r289+23040];
	shr.u32 	%r1677, %r1676, %r293;
	and.b32  	%r1678, %r1677, %r82;
	shl.b32 	%r1679, %r1678, 3;
	add.s32 	%r1681, %r551, %r1679;
	ld.shared.u64 	%rd213, [%r1681+29184];
	xor.b32  	%r1682, %r1676, -2147483648;
	add.s64 	%rd214, %rd213, %rd7;
	shl.b64 	%rd215, %rd214, 2;
	add.s64 	%rd216, %rd1, %rd215;
	st.global.u32 	[%rd216+23040], %r1682;
$L__BB12_197:
	bar.warp.sync 	-1;
	or.b32  	%r1683, %r1, 6144;
	setp.ge.s32 	%p139, %r1683, %r290;
	@%p139 bra 	$L__BB12_199;
	ld.shared.u32 	%r1684, [%r289+24576];
	shr.u32 	%r1685, %r1684, %r293;
	and.b32  	%r1686, %r1685, %r82;
	shl.b32 	%r1687, %r1686, 3;
	add.s32 	%r1689, %r551, %r1687;
	ld.shared.u64 	%rd217, [%r1689+29184];
	xor.b32  	%r1690, %r1684, -2147483648;
	add.s64 	%rd218, %rd217, %rd7;
	shl.b64 	%rd219, %rd218, 2;
	add.s64 	%rd220, %rd1, %rd219;
	st.global.u32 	[%rd220+24576], %r1690;
$L__BB12_199:
	bar.warp.sync 	-1;
	add.s32 	%r1691, %r1, 6528;
	setp.ge.s32 	%p140, %r1691, %r290;
	@%p140 bra 	$L__BB12_201;
	ld.shared.u32 	%r1692, [%r289+26112];
	shr.u32 	%r1693, %r1692, %r293;
	and.b32  	%r1694, %r1693, %r82;
	shl.b32 	%r1695, %r1694, 3;
	add.s32 	%r1697, %r551, %r1695;
	ld.shared.u64 	%rd221, [%r1697+29184];
	xor.b32  	%r1698, %r1692, -2147483648;
	add.s64 	%rd222, %rd221, %rd7;
	shl.b64 	%rd223, %rd222, 2;
	add.s64 	%rd224, %rd1, %rd223;
	st.global.u32 	[%rd224+26112], %r1698;
$L__BB12_201:
	bar.warp.sync 	-1;
	add.s32 	%r1699, %r1, 6912;
	ld.shared.u32 	%r291, [%r289+27648];
	shr.u32 	%r1700, %r291, %r293;
	and.b32  	%r1701, %r1700, %r82;
	shl.b32 	%r1702, %r1701, 3;
	add.s32 	%r1704, %r551, %r1702;
	ld.shared.u64 	%rd225, [%r1704+29184];
	add.s64 	%rd19, %rd225, %rd7;
	setp.ge.s32 	%p141, %r1699, %r290;
	@%p141 bra 	$L__BB12_203;
	xor.b32  	%r1705, %r291, -2147483648;
	shl.b64 	%rd226, %rd19, 2;
	add.s64 	%rd227, %rd1, %rd226;
	st.global.u32 	[%rd227+27648], %r1705;
$L__BB12_203:
	bar.warp.sync 	-1;
$L__BB12_204:
	ret;

}


// ===== COMPILED SASS (sm_100) =====

	.target	sm_100

	.elftype	@"ET_EXEC"


//--------------------- .note.nv.tkinfo           --------------------------
	.section	.note.nv.tkinfo,"",@"SHT_NOTE"
	.sectionflags	@"SHF_NOTE_NV_TKINFO"
	.tkinfo
        /*0018*/ 	.word	0x00000002
        /*0030*/ 	.string	""
        /*0030*/ 	.string	"ptxas"
        /*0030*/ 	.string	"Cuda compilation tools, release 13.0, V13.0.88"
        /*0030*/ 	.string	"Build cuda_13.0.r13.0/compiler.36424714_0"
        /*0030*/ 	.string	"-arch sm_100 -m 64 "



//--------------------- .note.nv.cuinfo           --------------------------
	.section	.note.nv.cuinfo,"",@"SHT_NOTE"
	.sectionflags	@"SHF_NOTE_NV_CUINFO"
        /*0018*/ 	.short	0x0002
        /*001a*/ 	.short	0x0064
        /*001c*/ 	.short	0x0082
	.zero		2


//--------------------- .nv.info                  --------------------------
	.section	.nv.info,"",@"SHT_CUDA_INFO"
	.align	4


	//----- nvinfo : EIATTR_REGCOUNT
	.align		4
        /*0000*/ 	.byte	0x04, 0x2f
        /*0002*/ 	.short	(.L_47 - .L_46)
	.align		4
.L_46:
        /*0004*/ 	.word	index@(_Z11helloKernelv)
        /*0008*/ 	.word	0x00000018


	//----- nvinfo : EIATTR_FRAME_SIZE
	.align		4
.L_47:
        /*000c*/ 	.byte	0x04, 0x11
        /*000e*/ 	.short	(.L_49 - .L_48)
	.align		4
.L_48:
        /*0010*/ 	.word	index@(_Z11helloKernelv)
        /*0014*/ 	.word	0x00000008


	//----- nvinfo : EIATTR_REGCOUNT
	.align		4
.L_49:
        /*0018*/ 	.byte	0x04, 0x2f
        /*001a*/ 	.short	(.L_51 - .L_50)
	.align		4
.L_50:
        /*001c*/ 	.word	index@(_Z11sumVerticesP6float3Pfi)
        /*0020*/ 	.word	0x00000010


	//----- nvinfo : EIATTR_FRAME_SIZE
	.align		4
.L_51:
        /*0024*/ 	.byte	0x04, 0x11
        /*0026*/ 	.short	(.L_53 - .L_52)
	.align		4
.L_52:
        /*0028*/ 	.word	index@(_Z11sumVerticesP6float3Pfi)
        /*002c*/ 	.word	0x00000000


	//----- nvinfo : EIATTR_REGCOUNT
	.align		4
.L_53:
        /*0030*/ 	.byte	0x04, 0x2f
        /*0032*/ 	.short	(.L_55 - .L_54)
	.align		4
.L_54:
        /*0034*/ 	.word	index@(_ZN3cub18CUB_300001_SM_10006detail11EmptyKernelIvEEvv)
        /*0038*/ 	.word	0x00000004


	//----- nvinfo : EIATTR_FRAME_SIZE
	.align		4
.L_55:
        /*003c*/ 	.byte	0x04, 0x11
        /*003e*/ 	.short	(.L_57 - .L_56)
	.align		4
.L_56:
        /*0040*/ 	.word	index@(_ZN3cub18CUB_300001_SM_10006detail11EmptyKernelIvEEvv)
        /*0044*/ 	.word	0x00000000


	//----- nvinfo : EIATTR_REGCOUNT
	.align		4
.L_57:
        /*0048*/ 	.byte	0x04, 0x2f
        /*004a*/ 	.short	(.L_59 - .L_58)
	.align		4
.L_58:
        /*004c*/ 	.word	index@(_ZN3cub18CUB_300001_SM_10006detail6reduce28DeviceReduceSingleTileKernelINS2_10policy_hubIN4cuda3std3__45tupleIJblEEEjN6thrust24THRUST_300001_SM_1000_NS8cuda_cub9__find_if7functorIS9_EEE10Policy1000ENSB_12zip_iteratorINS8_IJNSD_26transform_input_iterator_tIbNSI_INS8_IJNSB_6detail15normal_iteratorINSB_10device_ptrIiEEEESO_EEEEENSK_22tuple_binary_predicateINS7_4lessIiEEEEEENSB_17counting_iteratorIlNSB_11use_defaultESX_SX_EEEEEEEPS9_jSF_S9_S9_NS7_10__identityEEEvT0_T1_T2_T3_T4_T6_)
        /*0050*/ 	.word	0x00000030


	//----- nvinfo : EIATTR_FRAME_SIZE
	.align		4
.L_59:
        /*0054*/ 	.byte	0x04, 0x11
        /*0056*/ 	.short	(.L_61 - .L_60)
	.align		4
.L_60:
        /*0058*/ 	.word	index@(_ZN3cub18CUB_300001_SM_10006detail6reduce28DeviceReduceSingleTileKernelINS2_10policy_hubIN4cuda3std3__45tupleIJblEEEjN6thrust24THRUST_300001_SM_1000_NS8cuda_cub9__find_if7functorIS9_EEE10Policy1000ENSB_12zip_iteratorINS8_IJNSD_26transform_input_iterator_tIbNSI_INS8_IJNSB_6detail15normal_iteratorINSB_10device_ptrIiEEEESO_EEEEENSK_22tuple_binary_predicateINS7_4lessIiEEEEEENSB_17counting_iteratorIlNSB_11use_defaultESX_SX_EEEEEEEPS9_jSF_S9_S9_NS7_10__identityEEEvT0_T1_T2_T3_T4_T6_)
        /*005c*/ 	.word	0x00000000


	//----- nvinfo : EIATTR_REGCOUNT
	.align		4
.L_61:
        /*0060*/ 	.byte	0x04, 0x2f
        /*0062*/ 	.short	(.L_63 - .L_62)
	.align		4
.L_62:
        /*0064*/ 	.word	index@(_ZN3cub18CUB_300001_SM_10006detail6reduce18DeviceReduceKernelINS2_10policy_hubIN4cuda3std3__45tupleIJblEEEjN6thrust24THRUST_300001_SM_1000_NS8cuda_cub9__find_if7functorIS9_EEE10Policy1000ENSB_12zip_iteratorINS8_IJNSD_26transform_input_iterator_tIbNSI_INS8_IJNSB_6detail15normal_iteratorINSB_10device_ptrIiEEEESO_EEEEENSK_22tuple_binary_predicateINS7_4lessIiEEEEEENSB_17counting_iteratorIlNSB_11use_defaultESX_SX_EEEEEEEjSF_S9_NS7_10__identityEEEvT0_PT3_T1_NS0_13GridEvenShareIS15_EET2_T4_)
        /*0068*/ 	.word	0x00000020


	//----- nvinfo : EIATTR_FRAME_SIZE
	.align		4
.L_63:
        /*006c*/ 	.byte	0x04, 0x11
        /*006e*/ 	.short	(.L_65 - .L_64)
	.align		4
.L_64:
        /*0070*/ 	.word	index@(_ZN3cub18CUB_300001_SM_10006detail6reduce18DeviceReduceKernelINS2_10policy_hubIN4cuda3std3__45tupleIJblEEEjN6thrust24THRUST_300001_SM_1000_NS8cuda_cub9__find_if7functorIS9_EEE10Policy1000ENSB_12zip_iteratorINS8_IJNSD_26transform_input_iterator_tIbNSI_INS8_IJNSB_6detail15normal_iteratorINSB_10device_ptrIiEEEESO_EEEEENSK_22tuple_binary_predicateINS7_4lessIiEEEEEENSB_17counting_iteratorIlNSB_11use_defaultESX_SX_EEEEEEEjSF_S9_NS7_10__identityEEEvT0_PT3_T1_NS0_13GridEvenShareIS15_EET2_T4_)
        /*0074*/ 	.word	0x00000000


	//----- nvinfo : EIATTR_REGCOUNT
	.align		4
.L_65:
        /*0078*/ 	.byte	0x04, 0x2f
        /*007a*/ 	.short	(.L_67 - .L_66)
	.align		4
.L_66:
        /*007c*/ 	.word	index@(_ZN3cub18CUB_300001_SM_10006detail6reduce28DeviceReduceSingleTileKernelINS2_10policy_hubIN4cuda3std3__45tupleIJblEEEjN6thrust24THRUST_300001_SM_1000_NS8cuda_cub9__find_if7functorIS9_EEE10Policy1000EPS9_SI_iSF_S9_S9_NS7_10__identityEEEvT0_T1_T2_T3_T4_T6_)
        /*0080*/ 	.word	0x0000001c


	//----- nvinfo : EIATTR_FRAME_SIZE
	.align		4
.L_67:
        /*0084*/ 	.byte	0x04, 0x11
        /*0086*/ 	.short	(.L_69 - .L_68)
	.align		4
.L_68:
        /*0088*/ 	.word	index@(_ZN3cub18CUB_300001_SM_10006detail6reduce28DeviceReduceSingleTileKernelINS2_10policy_hubIN4cuda3std3__45tupleIJblEEEjN6thrust24THRUST_300001_SM_1000_NS8cuda_cub9__find_if7functorIS9_EEE10Policy1000EPS9_SI_iSF_S9_S9_NS7_10__identityEEEvT0_T1_T2_T3_T4_T6_)
        /*008c*/ 	.word	0x00000000


	//----- nvinfo : EIATTR_REGCOUNT
	.align		4
.L_69:
        /*0090*/ 	.byte	0x04, 0x2f
        /*0092*/ 	.short	(.L_71 - .L_70)
	.align		4
.L_70:
        /*0094*/ 	.word	index@(_ZN3cub18CUB_300001_SM_10006detail6reduce28DeviceReduceSingleTileKernelINS2_10policy_hubIN4cuda3std3__45tupleIJblEEEyN6thrust24THRUST_300001_SM_1000_NS8cuda_cub9__find_if7functorIS9_EEE10Policy1000ENSB_12zip_iteratorINS8_IJNSD_26transform_input_iterator_tIbNSI_INS8_IJNSB_6detail15normal_iteratorINSB_10device_ptrIiEEEESO_EEEEENSK_22tuple_binary_predicateINS7_4lessIiEEEEEENSB_17counting_iteratorIlNSB_11use_defaultESX_SX_EEEEEEEPS9_ySF_S9_S9_NS7_10__identityEEEvT0_T1_T2_T3_T4_T6_)
        /*0098*/ 	.word	0x00000027


	//----- nvinfo : EIATTR_FRAME_SIZE
	.align		4
.L_71:
        /*009c*/ 	.byte	0x04, 0x11
        /*009e*/ 	.short	(.L_73 - .L_72)
	.align		4
.L_72:
        /*00a0*/ 	.word	index@(_ZN3cub18CUB_300001_SM_10006detail6reduce28DeviceReduceSingleTileKernelINS2_10policy_hubIN4cuda3std3__45tupleIJblEEEyN6thrust24THRUST_300001_SM_1000_NS8cuda_cub9__find_if7functorIS9_EEE10Policy1000ENSB_12zip_iteratorINS8_IJNSD_26transform_input_iterator_tIbNSI_INS8_IJNSB_6detail15normal_iteratorINSB_10device_ptrIiEEEESO_EEEEENSK_22tuple_binary_predicateINS7_4lessIiEEEEEENSB_17counting_iteratorIlNSB_11use_defaultESX_SX_EEEEEEEPS9_ySF_S9_S9_NS7_10__identityEEEvT0_T1_T2_T3_T4_T6_)
        /*00a4*/ 	.word	0x00000000


	//----- nvinfo : EIATTR_REGCOUNT
	.align		4
.L_73:
        /*00a8*/ 	.byte	0x04, 0x2f
        /*00aa*/ 	.short	(.L_75 - .L_74)
	.align		4
.L_74:
        /*00ac*/ 	.word	index@(_ZN3cub18CUB_300001_SM_10006detail6reduce18DeviceReduceKernelINS2_10policy_hubIN4cuda3std3__45tupleIJblEEEyN6thrust24THRUST_300001_SM_1000_NS8cuda_cub9__find_if7functorIS9_EEE10Policy1000ENSB_12zip_iteratorINS8_IJNSD_26transform_input_iterator_tIbNSI_INS8_IJNSB_6detail15normal_iteratorINSB_10device_ptrIiEEEESO_EEEEENSK_22tuple_binary_predicateINS7_4lessIiEEEEEENSB_17counting_iteratorIlNSB_11use_defaultESX_SX_EEEEEEEySF_S9_NS7_10__identityEEEvT0_PT3_T1_NS0_13GridEvenShareIS15_EET2_T4_)
        /*00b0*/ 	.word	0x0000001f


	//----- nvinfo : EIATTR_FRAME_SIZE
	.align		4
.L_75:
        /*00b4*/ 	.byte	0x04, 0x11
        /*00b6*/ 	.short	(.L_77 - .L_76)
	.align		4
.L_76:
        /*00b8*/ 	.word	index@(_ZN3cub18CUB_300001_SM_10006detail6reduce18DeviceReduceKernelINS2_10policy_hubIN4cuda3std3__45tupleIJblEEEyN6thrust24THRUST_300001_SM_1000_NS8cuda_cub9__find_if7functorIS9_EEE10Policy1000ENSB_12zip_iteratorINS8_IJNSD_26transform_input_iterator_tIbNSI_INS8_IJNSB_6detail15normal_iteratorINSB_10device_ptrIiEEEESO_EEEEENSK_22tuple_binary_predicateINS7_4lessIiEEEEEENSB_17counting_iteratorIlNSB_11use_defaultESX_SX_EEEEEEEySF_S9_NS7_10__identityEEEvT0_PT3_T1_NS0_13GridEvenShareIS15_EET2_T4_)
        /*00bc*/ 	.word	0x00000000


	//----- nvinfo : EIATTR_REGCOUNT
	.align		4
.L_77:
        /*00c0*/ 	.byte	0x04, 0x2f
        /*00c2*/ 	.short	(.L_79 - .L_78)
	.align		4
.L_78:
        /*00c4*/ 	.word	index@(_ZN3cub18CUB_300001_SM_10006detail6reduce28DeviceReduceSingleTileKernelINS2_10policy_hubIN4cuda3std3__45tupleIJblEEEyN6thrust24THRUST_300001_SM_1000_NS8cuda_cub9__find_if7functorIS9_EEE10Policy1000EPS9_SI_iSF_S9_S9_NS7_10__identityEEEvT0_T1_T2_T3_T4_T6_)
        /*00c8*/ 	.word	0x0000001c


	//----- nvinfo : EIATTR_FRAME_SIZE
	.align		4
.L_79:
        /*00cc*/ 	.byte	0x04, 0x11
        /*00ce*/ 	.short	(.L_81 - .L_80)
	.align		4
.L_80:
        /*00d0*/ 	.word	index@(_ZN3cub18CUB_300001_SM_10006detail6reduce28DeviceReduceSingleTileKernelINS2_10policy_hubIN4cuda3std3__45tupleIJblEEEyN6thrust24THRUST_300001_SM_1000_NS8cuda_cub9__find_if7functorIS9_EEE10Policy1000EPS9_SI_iSF_S9_S9_NS7_10__identityEEEvT0_T1_T2_T3_T4_T6_)
        /*00d4*/ 	.word	0x00000000


	//----- nvinfo : EIATTR_REGCOUNT
	.align		4
.L_81:
        /*00d8*/ 	.byte	0x04, 0x2f
        /*00da*/ 	.short	(.L_83 - .L_82)
	.align		4
.L_82:
        /*00dc*/ 	.word	index@(_ZN3cub18CUB_300001_SM_10006detail10radix_sort31DeviceRadixSortSingleTileKernelINS1_5radix10policy_hubIiNS0_8NullTypeEyE10Policy1000ELNS0_9SortOrderE0EiS6_yNS1_21identity_decomposer_tEEEvPKT1_PSB_PKT2_PSF_T3_iiT4_)
        /*00e0*/ 	.word	0x0000007f


	//----- nvinfo : EIATTR_FRAME_SIZE
	.align		4
.L_83:
        /*00e4*/ 	.byte	0x04, 0x11
        /*00e6*/ 	.short	(.L_85 - .L_84)
	.align		4
.L_84:
        /*00e8*/ 	.word	index@(_ZN3cub18CUB_300001_SM_10006detail10radix_sort31DeviceRadixSortSingleTileKernelINS1_5radix10policy_hubIiNS0_8NullTypeEyE10Policy1000ELNS0_9SortOrderE0EiS6_yNS1_21identity_decomposer_tEEEvPKT1_PSB_PKT2_PSF_T3_iiT4_)
        /*00ec*/ 	.word	0x00000000


	//----- nvinfo : EIATTR_REGCOUNT
	.align		4
.L_85:
        /*00f0*/ 	.byte	0x04, 0x2f
        /*00f2*/ 	.short	(.L_87 - .L_86)
	.align		4
.L_86:
        /*00f4*/ 	.word	index@(_ZN3cub18CUB_300001_SM_10006detail10radix_sort30DeviceRadixSortHistogramKernelINS1_5radix10policy_hubIiNS0_8NullTypeEyE10Policy1000ELNS0_9SortOrderE0EiyNS1_21identity_decomposer_tEEEvPT2_PKT1_SB_iiT3_)
        /*00f8*/ 	.word	0x00000020


	//----- nvinfo : EIATTR_FRAME_SIZE
	.align		4
.L_87:
        /*00fc*/ 	.byte	0x04, 0x11
        /*00fe*/ 	.short	(.L_89 - .L_88)
	.align		4
.L_88:
        /*0100*/ 	.word	index@(_ZN3cub18CUB_300001_SM_10006detail10radix_sort30DeviceRadixSortHistogramKernelINS1_5radix10policy_hubIiNS0_8NullTypeEyE10Policy1000ELNS0_9SortOrderE0EiyNS1_21identity_decomposer_tEEEvPT2_PKT1_SB_iiT3_)
        /*0104*/ 	.word	0x00000000


	//----- nvinfo : EIATTR_REGCOUNT
	.align		4
.L_89:
        /*0108*/ 	.byte	0x04, 0x2f
        /*010a*/ 	.short	(.L_91 - .L_90)
	.align		4
.L_90:
        /*010c*/ 	.word	index@(_ZN3cub18CUB_300001_SM_10006detail10radix_sort33DeviceRadixSortExclusiveSumKernelINS1_5radix10policy_hubIiNS0_8NullTypeEyE10Policy1000EyEEvPT0_)
        /*0110*/ 	.word	0x00000020


	//----- nvinfo : EIATTR_FRAME_SIZE
	.align		4
.L_91:
        /*0114*/ 	.byte	0x04, 0x11
        /*0116*/ 	.short	(.L_93 - .L_92)
	.align		4
.L_92:
        /*0118*/ 	.word	index@(_ZN3cub18CUB_300001_SM_10006detail10radix_sort33DeviceRadixSortExclusiveSumKernelINS1_5radix10policy_hubIiNS0_8NullTypeEyE10Policy1000EyEEvPT0_)
        /*011c*/ 	.word	0x00000000


	//----- nvinfo : EIATTR_REGCOUNT
	.align		4
.L_93:
        /*0120*/ 	.byte	0x04, 0x2f
        /*0122*/ 	.short	(.L_95 - .L_94)
	.align		4
.L_94:
        /*0124*/ 	.word	index@(_ZN3cub18CUB_300001_SM_10006detail10radix_sort29DeviceRadixSortOnesweepKernelINS1_5radix10policy_hubIiNS0_8NullTypeEyE10Policy1000ELNS0_9SortOrderE0EiS6_yiiNS1_21identity_decomposer_tEEEvPT5_SC_PT3_PKSD_PT1_PKSH_PT2_PKSL_T4_iiT6_)
        /*0128*/ 	.word	0x00000038


	//----- nvinfo : EIATTR_FRAME_SIZE
	.align		4
.L_95:
        /*012c*/ 	.byte	0x04, 0x11
        /*012e*/ 	.short	(.L_97 - .L_96)
	.align		4
.L_96:
        /*0130*/ 	.word	index@(_ZN3cub18CUB_300001_SM_10006detail10radix_sort29DeviceRadixSortOnesweepKernelINS1_5radix10policy_hubIiNS0_8NullTypeEyE10Policy1000ELNS0_9SortOrderE0EiS6_yiiNS1_21identity_decomposer_tEEEvPT5_SC_PT3_PKSD_PT1_PKSH_PT2_PKSL_T4_iiT6_)
        /*0134*/ 	.word	0x00000000


	//----- nvinfo : EIATTR_MIN_STACK_SIZE
	.align		4
.L_97:
        /*0138*/ 	.byte	0x04, 0x12
        /*013a*/ 	.short	(.L_99 - .L_98)
	.align		4
.L_98:
        /*013c*/ 	.word	index@(_ZN3cub18CUB_300001_SM_10006detail10radix_sort29DeviceRadixSortOnesweepKernelINS1_5radix10policy_hubIiNS0_8NullTypeEyE10Policy1000ELNS0_9SortOrderE0EiS6_yiiNS1_21identity_decomposer_tEEEvPT5_SC_PT3_PKSD_PT1_PKSH_PT2_PKSL_T4_iiT6_)
        /*0140*/ 	.word	0x00000000


	//----- nvinfo : EIATTR_MIN_STACK_SIZE
	.align		4
.L_99:
        /*0144*/ 	.byte	0x04, 0x12
        /*0146*/ 	.short	(.L_101 - .L_100)
	.align		4
.L_100:
        /*0148*/ 	.word	index@(_ZN3cub18CUB_300001_SM_10006detail10radix_sort33DeviceRadixSortExclusiveSumKernelINS1_5radix10policy_hubIiNS0_8NullTypeEyE10Policy1000EyEEvPT0_)
        /*014c*/ 	.word	0x00000000


	//----- nvinfo : EIATTR_MIN_STACK_SIZE
	.align		4
.L_101:
        /*0150*/ 	.byte	0x04, 0x12
        /*0152*/ 	.short	(.L_103 - .L_102)
	.align		4
.L_102:
        /*0154*/ 	.word	index@(_ZN3cub18CUB_300001_SM_10006detail10radix_sort30DeviceRadixSortHistogramKernelINS1_5radix10policy_hubIiNS0_8NullTypeEyE10Policy1000ELNS0_9SortOrderE0EiyNS1_21identity_decomposer_tEEEvPT2_PKT1_SB_iiT3_)
        /*0158*/ 	.word	0x00000000


	//----- nvinfo : EIATTR_MIN_STACK_SIZE
	.align		4
.L_103:
        /*015c*/ 	.byte	0x04, 0x12
        /*015e*/ 	.short	(.L_105 - .L_104)
	.align		4
.L_104:
        /*0160*/ 	.word	index@(_ZN3cub18CUB_300001_SM_10006detail10radix_sort31DeviceRadixSortSingleTileKernelINS1_5radix10policy_hubIiNS0_8NullTypeEyE10Policy1000ELNS0_9SortOrderE0EiS6_yNS1_21identity_decomposer_tEEEvPKT1_PSB_PKT2_PSF_T3_iiT4_)
        /*0164*/ 	.word	0x00000000


	//----- nvinfo : EIATTR_MIN_STACK_SIZE
	.align		4
.L_105:
        /*0168*/ 	.byte	0x04, 0x12
        /*016a*/ 	.short	(.L_107 - .L_106)
	.align		4
.L_106:
        /*016c*/ 	.word	index@(_ZN3cub18CUB_300001_SM_10006detail6reduce28DeviceReduceSingleTileKernelINS2_10policy_hubIN4cuda3std3__45tupleIJblEEEyN6thrust24THRUST_300001_SM_1000_NS8cuda_cub9__find_if7functorIS9_EEE10Policy1000EPS9_SI_iSF_S9_S9_NS7_10__identityEEEvT0_T1_T2_T3_T4_T6_)
        /*0170*/ 	.word	0x00000000


	//----- nvinfo : EIATTR_MIN_STACK_SIZE
	.align		4
.L_107:
        /*0174*/ 	.byte	0x04, 0x12
        /*0176*/ 	.short	(.L_109 - .L_108)
	.align		4
.L_108:
        /*0178*/ 	.word	index@(_ZN3cub18CUB_300001_SM_10006detail6reduce18DeviceReduceKernelINS2_10policy_hubIN4cuda3std3__45tupleIJblEEEyN6thrust24THRUST_300001_SM_1000_NS8cuda_cub9__find_if7functorIS9_EEE10Policy1000ENSB_12zip_iteratorINS8_IJNSD_26transform_input_iterator_tIbNSI_INS8_IJNSB_6detail15normal_iteratorINSB_10device_ptrIiEEEESO_EEEEENSK_22tuple_binary_predicateINS7_4lessIiEEEEEENSB_17counting_iteratorIlNSB_11use_defaultESX_SX_EEEEEEEySF_S9_NS7_10__identityEEEvT0_PT3_T1_NS0_13GridEvenShareIS15_EET2_T4_)
        /*017c*/ 	.word	0x00000000


	//----- nvinfo : EIATTR_MIN_STACK_SIZE
	.align		4
.L_109:
        /*0180*/ 	.byte	0x04, 0x12
        /*0182*/ 	.short	(.L_111 - .L_110)
	.align		4
.L_110:
        /*0184*/ 	.word	index@(_ZN3cub18CUB_300001_SM_10006detail6reduce28DeviceReduceSingleTileKernelINS2_10policy_hubIN4cuda3std3__45tupleIJblEEEyN6thrust24THRUST_300001_SM_1000_NS8cuda_cub9__find_if7functorIS9_EEE10Policy1000ENSB_12zip_iteratorINS8_IJNSD_26transform_input_iterator_tIbNSI_INS8_IJNSB_6detail15normal_iteratorINSB_10device_ptrIiEEEESO_EEEEENSK_22tuple_binary_predicateINS7_4lessIiEEEEEENSB_17counting_iteratorIlNSB_11use_defaultESX_SX_EEEEEEEPS9_ySF_S9_S9_NS7_10__identityEEEvT0_T1_T2_T3_T4_T6_)
        /*0188*/ 	.word	0x00000000


	//----- nvinfo : EIATTR_MIN_STACK_SIZE
	.align		4
.L_111:
        /*018c*/ 	.byte	0x04, 0x12
        /*018e*/ 	.short	(.L_113 - .L_112)
	.align		4
.L_112:
        /*0190*/ 	.word	index@(_ZN3cub18CUB_300001_SM_10006detail6reduce28DeviceReduceSingleTileKernelINS2_10policy_hubIN4cuda3std3__45tupleIJblEEEjN6thrust24THRUST_300001_SM_1000_NS8cuda_cub9__find_if7functorIS9_EEE10Policy1000EPS9_SI_iSF_S9_S9_NS7_10__identityEEEvT0_T1_T2_T3_T4_T6_)
        /*0194*/ 	.word	0x00000000


	//----- nvinfo : EIATTR_MIN_STACK_SIZE
	.align		4
.L_113:
        /*0198*/ 	.byte	0x04, 0x12
        /*019a*/ 	.short	(.L_115 - .L_114)
	.align		4
.L_114:
        /*019c*/ 	.word	index@(_ZN3cub18CUB_300001_SM_10006detail6reduce18DeviceReduceKernelINS2_10policy_hubIN4cuda3std3__45tupleIJblEEEjN6thrust24THRUST_300001_SM_1000_NS8cuda_cub9__find_if7functorIS9_EEE10Policy1000ENSB_12zip_iteratorINS8_IJNSD_26transform_input_iterator_tIbNSI_INS8_IJNSB_6detail15normal_iteratorINSB_10device_ptrIiEEEESO_EEEEENSK_22tuple_binary_predicateINS7_4lessIiEEEEEENSB_17counting_iteratorIlNSB_11use_defaultESX_SX_EEEEEEEjSF_S9_NS7_10__identityEEEvT0_PT3_T1_NS0_13GridEvenShareIS15_EET2_T4_)
        /*01a0*/ 	.word	0x00000000


	//----- nvinfo : EIATTR_MIN_STACK_SIZE
	.align		4
.L_115:
        /*01a4*/ 	.byte	0x04, 0x12
        /*01a6*/ 	.short	(.L_117 - .L_116)
	.align		4
.L_116:
        /*01a8*/ 	.word	index@(_ZN3cub18CUB_300001_SM_10006detail6reduce28DeviceReduceSingleTileKernelINS2_10policy_hubIN4cuda3std3__45tupleIJblEEEjN6thrust24THRUST_300001_SM_1000_NS8cuda_cub9__find_if7functorIS9_EEE10Policy1000ENSB_12zip_iteratorINS8_IJNSD_26transform_input_iterator_tIbNSI_INS8_IJNSB_6detail15normal_iteratorINSB_10device_ptrIiEEEESO_EEEEENSK_22tuple_binary_predicateINS7_4lessIiEEEEEENSB_17counting_iteratorIlNSB_11use_defaultESX_SX_EEEEEEEPS9_jSF_S9_S9_NS7_10__identityEEEvT0_T1_T2_T3_T4_T6_)
        /*01ac*/ 	.word	0x00000000


	//----- nvinfo : EIATTR_MIN_STACK_SIZE
	.align		4
.L_117:
        /*01b0*/ 	.byte	0x04, 0x12
        /*01b2*/ 	.short	(.L_119 - .L_118)
	.align		4
.L_118:
        /*01b4*/ 	.word	index@(_ZN3cub18CUB_300001_SM_10006detail11EmptyKernelIvEEvv)
        /*01b8*/ 	.word	0x00000000


	//----- nvinfo : EIATTR_MIN_STACK_SIZE
	.align		4
.L_119:
        /*01bc*/ 	.byte	0x04, 0x12
        /*01be*/ 	.short	(.L_121 - .L_120)
	.align		4
.L_120:
        /*01c0*/ 	.word	index@(_Z11sumVerticesP6float3Pfi)
        /*01c4*/ 	.word	0x00000000


	//----- nvinfo : EIATTR_MIN_STACK_SIZE
	.align		4
.L_121:
        /*01c8*/ 	.byte	0x04, 0x12
        /*01ca*/ 	.short	(.L_123 - .L_122)
	.align		4
.L_122:
        /*01cc*/ 	.word	index@(_Z11helloKernelv)
        /*01d0*/ 	.word	0x00000008
.L_123:


//--------------------- .nv.compat                --------------------------
	.section	.nv.compat,"",@"SHT_CUDA_COMPAT_INFO"
	.align	4
        /*0000*/ 	.byte	0x02, 0x09, 0x00, 0x00, 0x02, 0x02, 0x01, 0x00, 0x02, 0x05, 0x05, 0x00, 0x03, 0x07, 0x01, 0x01
        /*0010*/ 	.byte	0x02, 0x03, 0x00, 0x00, 0x02, 0x06, 0x01, 0x00, 0x04, 0x0b, 0x08, 0x00, 0x09, 0x00, 0x00, 0x00
        /*0020*/ 	.byte	0x00, 0x00, 0x00, 0x00


//--------------------- .nv.info._ZN3cub18CUB_300001_SM_10006detail10radix_sort29DeviceRadixSortOnesweepKernelINS1_5radix10policy_hubIiNS0_8NullTypeEyE10Policy1000ELNS0_9SortOrderE0EiS6_yiiNS1_21identity_decomposer_tEEEvPT5_SC_PT3_PKSD_PT1_PKSH_PT2_PKSL_T4_iiT6_ --------------------------
	.section	.nv.info._ZN3cub18CUB_300001_SM_10006detail10radix_sort29DeviceRadixSortOnesweepKernelINS1_5radix10policy_hubIiNS0_8NullTypeEyE10Policy1000ELNS0_9SortOrderE0EiS6_yiiNS1_21identity_decomposer_tEEEvPT5_SC_PT3_PKSD_PT1_PKSH_PT2_PKSL_T4_iiT6_,"",@"SHT_CUDA_INFO"
	.sectionflags	@""
	.align	4


	//----- nvinfo : EIATTR_CUDA_API_VERSION
	.align		4
        /*0000*/ 	.byte	0x04, 0x37
        /*0002*/ 	.short	(.L_125 - .L_124)
.L_124:
        /*0004*/ 	.word	0x00000082


	//----- nvinfo : EIATTR_KPARAM_INFO
	.align		4
.L_125:
        /*0008*/ 	.byte	0x04, 0x17
        /*000a*/ 	.short	(.L_127 - .L_126)
.L_126:
        /*000c*/ 	.word	0x00000000
        /*0010*/ 	.short	0x000b
        /*0012*/ 	.short	0x004c
        /*0014*/ 	.byte	0x00, 0xf0, 0x05, 0x00


	//----- nvinfo : EIATTR_KPARAM_INFO
	.align		4
.L_127:
        /*0018*/ 	.byte	0x04, 0x17
        /*001a*/ 	.short	(.L_129 - .L_128)
.L_128:
        /*001c*/ 	.word	0x00000000
        /*0020*/ 	.short	0x000a
        /*0022*/ 	.short	0x0048
        /*0024*/ 	.byte	0x00, 0xf0, 0x11, 0x00


	//----- nvinfo : EIATTR_KPARAM_INFO
	.align		4
.L_129:
        /*0028*/ 	.byte	0x04, 0x17
        /*002a*/ 	.short	(.L_131 - .L_130)
.L_130:
        /*002c*/ 	.word	0x00000000
        /*0030*/ 	.short	0x0009
        /*0032*/ 	.short	0x0044
        /*0034*/ 	.byte	0x00, 0xf0, 0x11, 0x00


	//----- nvinfo : EIATTR_KPARAM_INFO
	.align		4
.L_131:
        /*0038*/ 	.byte	0x04, 0x17
        /*003a*/ 	.short	(.L_133 - .L_132)
.L_132:
        /*003c*/ 	.word	0x00000000
        /*0040*/ 	.short	0x0008
        /*0042*/ 	.short	0x0040
        /*0044*/ 	.byte	0x00, 0xf0, 0x11, 0x00


	//----- nvinfo : EIATTR_KPARAM_INFO
	.align		4
.L_133:
        /*0048*/ 	.byte	0x04, 0x17
        /*004a*/ 	.short	(.L_135 - .L_134)
.L_134:
        /*004c*/ 	.word	0x00000000
        /*0050*/ 	.short	0x0007
        /*0052*/ 	.short	0x0038
        /*0054*/ 	.byte	0x00, 0xf5, 0x21, 0x00


	//----- nvinfo : EIATTR_KPARAM_INFO
	.align		4
.L_135:
        /*0058*/ 	.byte	0x04, 0x17
        /*005a*/ 	.short	(.L_137 - .L_136)
.L_136:
        /*005c*/ 	.word	0x00000000
        /*0060*/ 	.short	0x0006
        /*0062*/ 	.short	0x0030
        /*0064*/ 	.byte	0x00, 0xf5, 0x21, 0x00


	//----- nvinfo : EIATTR_KPARAM_INFO
	.align		4
.L_137:
        /*0068*/ 	.byte	0x04, 0x17
        /*006a*/ 	.short	(.L_139 - .L_138)
.L_138:
        /*006c*/ 	.word	0x00000000
        /*0070*/ 	.short	0x0005
        /*0072*/ 	.short	0x0028
        /*0074*/ 	.byte	0x00, 0xf5, 0x21, 0x00


	//----- nvinfo : EIATTR_KPARAM_INFO
	.align		4
.L_139:
        /*0078*/ 	.byte	0x04, 0x17
        /*007a*/ 	.short	(.L_141 - .L_140)
.L_140:
        /*007c*/ 	.word	0x00000000
        /*0080*/ 	.short	0x0004
        /*0082*/ 	.short	0x0020
        /*0084*/ 	.byte	0x00, 0xf5, 0x21, 0x00


	//----- nvinfo : EIATTR_KPARAM_INFO
	.align		4
.L_141:
        /*0088*/ 	.byte	0x04, 0x17
        /*008a*/ 	.short	(.L_143 - .L_142)
.L_142:
        /*008c*/ 	.word	0x00000000
        /*0090*/ 	.short	0x0003
        /*0092*/ 	.short	0x0018
        /*0094*/ 	.byte	0x00, 0xf5, 0x21, 0x00


	//----- nvinfo : EIATTR_KPARAM_INFO
	.align		4
.L_143:
        /*0098*/ 	.byte	0x04, 0x17
        /*009a*/ 	.short	(.L_145 - .L_144)
.L_144:
        /*009c*/ 	.word	0x00000000
        /*00a0*/ 	.short	0x0002
        /*00a2*/ 	.short	0x0010
        /*00a4*/ 	.byte	0x00, 0xf5, 0x21, 0x00


	//----- nvinfo : EIATTR_KPARAM_INFO
	.align		4
.L_145:
        /*00a8*/ 	.byte	0x04, 0x17
        /*00aa*/ 	.short	(.L_147 - .L_146)
.L_146:
        /*00ac*/ 	.word	0x00000000
        /*00b0*/ 	.short	0x0001
        /*00b2*/ 	.short	0x0008
        /*00b4*/ 	.byte	0x00, 0xf5, 0x21, 0x00


	//----- nvinfo : EIATTR_KPARAM_INFO
	.align		4
.L_147:
        /*00b8*/ 	.byte	0x04, 0x17
        /*00ba*/ 	.short	(.L_149 - .L_148)
.L_148:
        /*00bc*/ 	.word	0x00000000
        /*00c0*/ 	.short	0x0000
        /*00c2*/ 	.short	0x0000
        /*00c4*/ 	.byte	0x00, 0xf5, 0x21, 0x00


	//----- nvinfo : EIATTR_SPARSE_MMA_MASK
	.align		4
.L_149:
        /*00c8*/ 	.byte	0x03, 0x50
        /*00ca*/ 	.short	0x0000


	//----- nvinfo : EIATTR_MAXREG_COUNT
	.align		4
        /*00cc*/ 	.byte	0x03, 0x1b
        /*00ce*/ 	.short	0x00a8


	//----- nvinfo : EIATTR_NUM_BARRIERS
	.align		4
        /*00d0*/ 	.byte	0x02, 0x4c
        /*00d2*/ 	.byte	0x01
	.zero		1


	//----- nvinfo : EIATTR_MERCURY_ISA_VERSION
	.align		4
        /*00d4*/ 	.byte	0x03, 0x5f
        /*00d6*/ 	.short	0x0101


	//----- nvinfo : EIATTR_COOP_GROUP_MASK_REGIDS
	.align		4
        /*00d8*/ 	.byte	0x04, 0x29
        /*00da*/ 	.short	(.L_151 - .L_150)


	//   ....[0]....
.L_150:
        /*00dc*/ 	.word	0xffffffff


	//   ....[1]....
        /*00e0*/ 	.word	0x05000019


	//   ....[2]....
        /*00e4*/ 	.word	0xffffffff


	//   ....[3]....
        /*00e8*/ 	.word	0xffffffff


	//   ....[4]....
        /*00ec*/ 	.word	0xffffffff


	//   ....[5]....
        /*00f0*/ 	.word	0xffffffff


	//   ....[6]....
        /*00f4*/ 	.word	0xffffffff


	//   ....[7]....
        /*00f8*/ 	.word	0xffffffff


	//   ....[8]....
        /*00fc*/ 	.word	0xffffffff


	//   ....[9]....
        /*0100*/ 	.word	0xffffffff


	//   ....[10]....
        /*0104*/ 	.word	0xffffffff


	//   ....[11]....
        /*0108*/ 	.word	0xffffffff


	//   ....[12]....
        /*010c*/ 	.word	0xffffffff


	//   ....[13]....
        /*0110*/ 	.word	0xffffffff


	//   ....[14]....
        /*0114*/ 	.word	0xffffffff


	//   ....[15]....
        /*0118*/ 	.word	0xffffffff


	//   ....[16]....
        /*011c*/ 	.word	0xffffffff


	//   ....[17]....
        /*0120*/ 	.word	0xffffffff


	//   ....[18]....
        /*0124*/ 	.word	0xffffffff


	//   ....[19]....
        /*0128*/ 	.word	0xffffffff


	//   ....[20]....
        /*012c*/ 	.word	0xffffffff


	//   ....[21]....
        /*0130*/ 	.word	0xffffffff


	//   ....[22]....
        /*0134*/ 	.word	0xffffffff


	//   ....[23]....
        /*0138*/ 	.word	0xffffffff


	//   ....[24]....
        /*013c*/ 	.word	0xffffffff


	//   ....[25]....
        /*0140*/ 	.word	0xffffffff


	//   ....[26]....
        /*0144*/ 	.word	0xffffffff


	//   ....[27]....
        /*0148*/ 	.word	0xffffffff


	//   ....[28]....
        /*014c*/ 	.word	0xffffffff


	//   ....[29]....
        /*0150*/ 	.word	0xffffffff


	//   ....[30]....
        /*0154*/ 	.word	0xffffffff


	//   ....[31]....
        /*0158*/ 	.word	0xffffffff


	//   ....[32]....
        /*015c*/ 	.word	0xffffffff


	//   ....[33]....
        /*0160*/ 	.word	0xffffffff


	//   ....[34]....
        /*0164*/ 	.word	0xffffffff


	//   ....[35]....
        /*0168*/ 	.word	0xffffffff


	//   ....[36]....
        /*016c*/ 	.word	0xffffffff


	//   ....[37]....
        /*0170*/ 	.word	0xffffffff


	//   ....[38]....
        /*0174*/ 	.word	0xffffffff


	//   ....[39]....
        /*0178*/ 	.word	0xffffffff


	//   ....[40]....
        /*017c*/ 	.word	0xffffffff


	//   ....[41]....
        /*0180*/ 	.word	0xffffffff


	//   ....[42]....
        /*0184*/ 	.word	0xffffffff


	//   ....[43]....
        /*0188*/ 	.word	0xffffffff


	//   ....[44]....
        /*018c*/ 	.word	0xffffffff


	//   ....[45]....
        /*0190*/ 	.word	0xffffffff


	//   ....[46]....
        /*0194*/ 	.word	0xffffffff


	//   ....[47]....
        /*0198*/ 	.word	0xffffffff


	//   ....[48]....
        /*019c*/ 	.word	0xffffffff


	//   ....[49]....
        /*01a0*/ 	.word	0xffffffff


	//   ....[50]....
        /*01a4*/ 	.word	0xffffffff


	//   ....[51]....
        /*01a8*/ 	.word	0xffffffff


	//   ....[52]....
        /*01ac*/ 	.word	0xffffffff


	//   ....[53]....
        /*01b0*/ 	.word	0xffffffff


	//   ....[54]....
        /*01b4*/ 	.word	0xffffffff


	//   ....[55]....
        /*01b8*/ 	.word	0xffffffff


	//   ....[56]....
        /*01bc*/ 	.word	0xffffffff


	//   ....[57]....
        /*01c0*/ 	.word	0xffffffff


	//   ....[58]....
        /*01c4*/ 	.word	0xffffffff


	//   ....[59]....
        /*01c8*/ 	.word	0xffffffff


	//   ....[60]....
        /*01cc*/ 	.word	0xffffffff


	//   ....[61]....
        /*01d0*/ 	.word	0xffffffff


	//   ....[62]....
        /*01d4*/ 	.word	0xffffffff


	//   ....[63]....
        /*01d8*/ 	.word	0xffffffff


	//   ....[64]....
        /*01dc*/ 	.word	0xffffffff


	//   ....[65]....
        /*01e0*/ 	.word	0xffffffff


	//   ....[66]....
        /*01e4*/ 	.word	0xffffffff


	//   ....[67]....
        /*01e8*/ 	.word	0xffffffff


	//   ....[68]....
        /*01ec*/ 	.word	0xffffffff


	//   ....[69]....
        /*01f0*/ 	.word	0xffffffff


	//   ....[70]....
        /*01f4*/ 	.word	0xffffffff


	//   ....[71]....
        /*01f8*/ 	.word	0xffffffff


	//   ....[72]....
        /*01fc*/ 	.word	0xffffffff


	//   ....[73]....
        /*0200*/ 	.word	0xffffffff


	//   ....[74]....
        /*0204*/ 	.word	0xffffffff


	//   ....[75]....
        /*0208*/ 	.word	0xffffffff


	//   ....[76]....
        /*020c*/ 	.word	0xffffffff


	//   ....[77]....
        /*0210*/ 	.word	0xffffffff


	//   ....[78]....
        /*0214*/ 	.word	0xffffffff


	//   ....[79]....
        /*0218*/ 	.word	0xffffffff


	//   ....[80]....
        /*021c*/ 	.word	0xffffffff


	//   ....[81]....
        /*0220*/ 	.word	0xffffffff


	//   ....[82]....
        /*0224*/ 	.word	0xffffffff


	//   ....[83]....
        /*0228*/ 	.word	0xffffffff


	//   ....[84]....
        /*022c*/ 	.word	0xffffffff


	//   ....[85]....
        /*0230*/ 	.word	0xffffffff


	//   ....[86]....
        /*0234*/ 	.word	0xffffffff


	//   ....[87]....
        /*0238*/ 	.word	0xffffffff


	//   ....[88]....
        /*023c*/ 	.word	0xffffffff


	//   ....[89]....
        /*0240*/ 	.word	0xffffffff


	//   ....[90]....
        /*0244*/ 	.word	0xffffffff


	//   ....[91]....
        /*0248*/ 	.word	0xffffffff


	//   ....[92]....
        /*024c*/ 	.word	0xffffffff


	//   ....[93]....
        /*0250*/ 	.word	0xffffffff


	//   ....[94]....
        /*0254*/ 	.word	0xffffffff


	//   ....[95]....
        /*0258*/ 	.word	0xffffffff


	//   ....[96]....
        /*025c*/ 	.word	0xffffffff


	//   ....[97]....
        /*0260*/ 	.word	0xffffffff


	//   ....[98]....
        /*0264*/ 	.word	0xffffffff


	//   ....[99]....
        /*0268*/ 	.word	0xffffffff


	//   ....[100]....
        /*026c*/ 	.word	0xffffffff


	//   ....[101]....
        /*0270*/ 	.word	0xffffffff


	//   ....[102]....
        /*0274*/ 	.word	0xffffffff


	//   ....[103]....
        /*0278*/ 	.word	0xffffffff


	//   ....[104]....
        /*027c*/ 	.word	0xffffffff


	//   ....[105]....
        /*0280*/ 	.word	0xffffffff


	//   ....[106]....
        /*0284*/ 	.word	0xffffffff


	//   ....[107]....
        /*0288*/ 	.word	0xffffffff


	//   ....[108]....
        /*028c*/ 	.word	0xffffffff


	//   ....[109]....
        /*0290*/ 	.word	0xffffffff


	//   ....[110]....
        /*0294*/ 	.word	0xffffffff


	//   ....[111]....
        /*0298*/ 	.word	0xffffffff


	//   ....[112]....
        /*029c*/ 	.word	0xffffffff


	//   ....[113]....
        /*02a0*/ 	.word	0xffffffff


	//   ....[114]....
        /*02a4*/ 	.word	0xffffffff


	//   ....[115]....
        /*02a8*/ 	.word	0xffffffff


	//   ....[116]....
        /*02ac*/ 	.word	0xffffffff


	//   ....[117]....
        /*02b0*/ 	.word	0xffffffff


	//   ....[118]....
        /*02b4*/ 	.word	0xffffffff


	//   ....[119]....
        /*02b8*/ 	.word	0xffffffff


	//   ....[120]....
        /*02bc*/ 	.word	0xffffffff


	//   ....[121]....
        /*02c0*/ 	.word	0xffffffff


	//   ....[122]....
        /*02c4*/ 	.word	0xffffffff


	//   ....[123]....
        /*02c8*/ 	.word	0xffffffff


	//   ....[124]....
        /*02cc*/ 	.word	0xffffffff


	//   ....[125]....
        /*02d0*/ 	.word	0xffffffff


	//   ....[126]....
        /*02d4*/ 	.word	0xffffffff


	//   ....[127]....
        /*02d8*/ 	.word	0xffffffff


	//   ....[128]....
        /*02dc*/ 	.word	0xffffffff


	//   ....[129]....
        /*02e0*/ 	.word	0xffffffff


	//   ....[130]....
        /*02e4*/ 	.word	0xffffffff


	//   ....[131]....
        /*02e8*/ 	.word	0xffffffff


	//   ....[132]....
        /*02ec*/ 	.word	0xffffffff


	//   ....[133]....
        /*02f0*/ 	.word	0xffffffff


	//   ....[134]....
        /*02f4*/ 	.word	0xffffffff


	//   ....[135]....
        /*02f8*/ 	.word	0xffffffff


	//   ....[136]....
        /*02fc*/ 	.word	0xffffffff


	//   ....[137]....
        /*0300*/ 	.word	0xffffffff


	//   ....[138]....
        /*0304*/ 	.word	0xffffffff


	//   ....[139]....
        /*0308*/ 	.word	0xffffffff


	//   ....[140]....
        /*030c*/ 	.word	0xffffffff


	//   ....[141]....
        /*0310*/ 	.word	0xffffffff


	//   ....[142]....
        /*0314*/ 	.word	0xffffffff


	//   ....[143]....
        /*0318*/ 	.word	0xffffffff


	//   ....[144]....
        /*031c*/ 	.word	0xffffffff


	//   ....[145]....
        /*0320*/ 	.word	0xffffffff


	//   ....[146]....
        /*0324*/ 	.word	0xffffffff


	//   ....[147]....
        /*0328*/ 	.word	0xffffffff


	//   ....[148]....
        /*032c*/ 	.word	0xffffffff


	//   ....[149]....
        /*0330*/ 	.word	0xffffffff


	//   ....[150]....
        /*0334*/ 	.word	0xffffffff


	//   ....[151]....
        /*0338*/ 	.word	0xffffffff


	//   ....[152]....
        /*033c*/ 	.word	0xffffffff


	//   ....[153]....
        /*0340*/ 	.word	0xffffffff


	//   ....[154]....
        /*0344*/ 	.word	0xffffffff


	//   ....[155]....
        /*0348*/ 	.word	0xffffffff


	//   ....[156]....
        /*034c*/ 	.word	0xffffffff


	//   ....[157]....
        /*0350*/ 	.word	0xffffffff


	//   ....[158]....
        /*0354*/ 	.word	0xffffffff


	//   ....[159]....
        /*0358*/ 	.word	0xffffffff


	//   ....[160]....
        /*035c*/ 	.word	0xffffffff


	//   ....[161]....
        /*0360*/ 	.word	0xffffffff


	//   ....[162]....
        /*0364*/ 	.word	0xffffffff


	//   ....[163]....
        /*0368*/ 	.word	0xffffffff


	//   ....[164]....
        /*036c*/ 	.word	0xffffffff


	//   ....[165]....
        /*0370*/ 	.word	0xffffffff


	//   ....[166]....
        /*0374*/ 	.word	0xffffffff


	//   ....[167]....
        /*0378*/ 	.word	0xffffffff


	//   ....[168]....
        /*037c*/ 	.word	0xffffffff


	//   ....[169]....
        /*0380*/ 	.word	0xffffffff


	//   ....[170]....
        /*0384*/ 	.word	0xffffffff


	//   ....[171]....
        /*0388*/ 	.word	0xffffffff


	//   ....[172]....
        /*038c*/ 	.word	0xffffffff


	//   ....[173]....
        /*0390*/ 	.word	0xffffffff


	//   ....[174]....
        /*0394*/ 	.word	0xffffffff


	//   ....[175]....
        /*0398*/ 	.word	0xffffffff


	//   ....[176]....
        /*039c*/ 	.word	0xffffffff


	//   ....[177]....
        /*03a0*/ 	.word	0xffffffff


	//   ....[178]....
        /*03a4*/ 	.word	0x05000006


	//   ....[179]....
        /*03a8*/ 	.word	0xffffffff


	//   ....[180]....
        /*03ac*/ 	.word	0xffffffff


	//   ....[181]....
        /*03b0*/ 	.word	0xffffffff


	//   ....[182]....
        /*03b4*/ 	.word	0xffffffff


	//   ....[183]....
        /*03b8*/ 	.word	0xffffffff


	//   ....[184]....
        /*03bc*/ 	.word	0xffffffff


	//   ....[185]....
        /*03c0*/ 	.word	0xffffffff


	//   ....[186]....
        /*03c4*/ 	.word	0xffffffff


	//   ....[187]....
        /*03c8*/ 	.word	0xffffffff


	//   ....[188]....
        /*03cc*/ 	.word	0xffffffff


	//   ....[189]....
        /*03d0*/ 	.word	0xffffffff


	//   ....[190]....
        /*03d4*/ 	.word	0xffffffff


	//   ....[191]....
        /*03d8*/ 	.word	0xffffffff


	//   ....[192]....
        /*03dc*/ 	.word	0xffffffff


	//   ....[193]....
        /*03e0*/ 	.word	0xffffffff


	//   ....[194]....
        /*03e4*/ 	.word	0xffffffff


	//   ....[195]....
        /*03e8*/ 	.word	0xffffffff


	//   ....[196]....
        /*03ec*/ 	.word	0xffffffff


	//   ....[197]....
        /*03f0*/ 	.word	0xffffffff


	//   ....[198]....
        /*03f4*/ 	.word	0xffffffff


	//   ....[199]....
        /*03f8*/ 	.word	0xffffffff


	//   ....[200]....
        /*03fc*/ 	.word	0xffffffff


	//   ....[201]....
        /*0400*/ 	.word	0xffffffff


	//   ....[202]....
        /*0404*/ 	.word	0xffffffff


	//   ....[203]....
        /*0408*/ 	.word	0xffffffff


	//   ....[204]....
        /*040c*/ 	.word	0xffffffff


	//   ....[205]....
        /*0410*/ 	.word	0xffffffff


	//   ....[206]....
        /*0414*/ 	.word	0xffffffff


	//   ....[207]....
        /*0418*/ 	.word	0xffffffff


	//   ....[208]....
        /*041c*/ 	.word	0xffffffff


	//   ....[209]....
        /*0420*/ 	.word	0xffffffff


	//   ....[210]....
        /*0424*/ 	.word	0xffffffff


	//   ....[211]....
        /*0428*/ 	.word	0xffffffff


	//   ....[212]....
        /*042c*/ 	.word	0xffffffff


	//   ....[213]....
        /*0430*/ 	.word	0xffffffff


	//   ....[214]....
        /*0434*/ 	.word	0xffffffff


	//   ....[215]....
        /*0438*/ 	.word	0xffffffff


	//   ....[216]....
        /*043c*/ 	.word	0xffffffff


	//   ....[217]....
        /*0440*/ 	.word	0x0500002f


	//   ....[218]....
        /*0444*/ 	.word	0x0500002f


	//   ....[219]....
        /*0448*/ 	.word	0x0500002f


	//   ....[220]....
        /*044c*/ 	.word	0x0500002f


	//   ....[221]....
        /*0450*/ 	.word	0x0500002f


	//----- nvinfo : EIATTR_COOP_GROUP_INSTR_OFFSETS
	.align		4
.L_151:
        /*0454*/ 	.byte	0x04, 0x28
        /*0456*/ 	.short	(.L_153 - .L_152)


	//   ....[0]....
.L_152:
        /*0458*/ 	.word	0x00000ee0


	//   ....[1]....
        /*045c*/ 	.word	0x00001970


	//   ....[2]....
        /*0460*/ 	.word	0x00002370


	//   ....[3]....
        /*0464*/ 	.word	0x00002390


	//   ....[4]....
        /*0468*/ 	.word	0x000023b0


	//   ....[5]....
        /*046c*/ 	.word	0x000023d0


	//   ....[6]....
        /*0470*/ 	.word	0x000023f0


	//   ....[7]....
        /*0474*/ 	.word	0x000028c0


	//   ....[8]....
        /*0478*/ 	.word	0x000028d0


	//   ....[9]....
        /*047c*/ 	.word	0x000028f0


	//   ....[10]....
        /*0480*/ 	.word	0x00002910


	//   ....[11]....
        /*0484*/ 	.word	0x00002960


	//   ....[12]....
        /*0488*/ 	.word	0x00002990


	//   ....[13]....
        /*048c*/ 	.word	0x000029d0


	//   ....[14]....
        /*0490*/ 	.word	0x000029f0


	//   ....[15]....
        /*0494*/ 	.word	0x00002b20


	//   ....[16]....
        /*0498*/ 	.word	0x00002b50


	//   ....[17]....
        /*049c*/ 	.word	0x00002b60


	//   ....[18]....
        /*04a0*/ 	.word	0x00002b80


	//   ....[19]....
        /*04a4*/ 	.word	0x00002bc0


	//   ....[20]....
        /*04a8*/ 	.word	0x00002bf0


	//   ....[21]....
        /*04ac*/ 	.word	0x00002c30


	//   ....[22]....
        /*04b0*/ 	.word	0x00002c50


	//   ....[23]....
        /*04b4*/ 	.word	0x00002c70


	//   ....[24]....
        /*04b8*/ 	.word	0x00002d80


	//   ....[25]....
        /*04bc*/ 	.word	0x00002da0


	//   ....[26]....
        /*04c0*/ 	.word	0x00002db0


	//   ....[27]....
        /*04c4*/ 	.word	0x00002dd0


	//   ....[28]....
        /*04c8*/ 	.word	0x00002e10


	//   ....[29]....
        /*04cc*/ 	.word	0x00002e40


	//   ....[30]....
        /*04d0*/ 	.word	0x00002e80


	//   ....[31]....
        /*04d4*/ 	.word	0x00002ea0


	//   ....[32]....
        /*04d8*/ 	.word	0x00002ec0


	//   ....[33]....
        /*04dc*/ 	.word	0x00002fe0


	//   ....[34]....
        /*04e0*/ 	.word	0x00003000


	//   ....[35]....
        /*04e4*/ 	.word	0x00003010


	//   ....[36]....
        /*04e8*/ 	.word	0x00003030


	//   ....[37]....
        /*04ec*/ 	.word	0x00003070


	//   ....[38]....
        /*04f0*/ 	.word	0x000030a0


	//   ....[39]....
        /*04f4*/ 	.word	0x000030e0


	//   ....[40]....
        /*04f8*/ 	.word	0x00003100


	//   ....[41]....
        /*04fc*/ 	.word	0x00003120


	//   ....[42]....
        /*0500*/ 	.word	0x00003240


	//   ....[43]....
        /*0504*/ 	.word	0x00003270


	//   ....[44]....
        /*0508*/ 	.word	0x00003280


	//   ....[45]....
        /*050c*/ 	.word	0x000032a0


	//   ....[46]....
        /*0510*/ 	.word	0x000032e0


	//   ....[47]....
        /*0514*/ 	.word	0x00003310


	//   ....[48]....
        /*0518*/ 	.word	0x00003350


	//   ....[49]....
        /*051c*/ 	.word	0x00003370


	//   ....[50]....
        /*0520*/ 	.word	0x00003390


	//   ....[51]....
        /*0524*/ 	.word	0x000034a0


	//   ....[52]....
        /*0528*/ 	.word	0x000034c0


	//   ....[53]....
        /*052c*/ 	.word	0x000034d0


	//   ....[54]....
        /*0530*/ 	.word	0x000034f0


	//   ....[55]....
        /*0534*/ 	.word	0x00003530


	//   ....[56]....
        /*0538*/ 	.word	0x00003560


	//   ....[57]....
        /*053c*/ 	.word	0x000035a0


	//   ....[58]....
        /*0540*/ 	.word	0x000035c0


	//   ....[59]....
        /*0544*/ 	.word	0x000035e0


	//   ....[60]....
        /*0548*/ 	.word	0x00003700


	//   ....[61]....
        /*054c*/ 	.word	0x00003720


	//   ....[62]....
        /*0550*/ 	.word	0x00003730


	//   ....[63]....
        /*0554*/ 	.word	0x00003750


	//   ....[64]....
        /*0558*/ 	.word	0x00003790


	//   ....[65]....
        /*055c*/ 	.word	0x000037c0


	//   ....[66]....
        /*0560*/ 	.word	0x00003800


	//   ....[67]....
        /*0564*/ 	.word	0x00003820


	//   ....[68]....
        /*0568*/ 	.word	0x00003840


	//   ....[69]....
        /*056c*/ 	.word	0x00003940


	//   ....[70]....
        /*0570*/ 	.word	0x00003970


	//   ....[71]....
        /*0574*/ 	.word	0x00003980


	//   ....[72]....
        /*0578*/ 	.word	0x000039a0


	//   ....[73]....
        /*057c*/ 	.word	0x000039e0


	//   ....[74]....
        /*0580*/ 	.word	0x00003a10


	//   ....[75]....
        /*0584*/ 	.word	0x00003a50


	//   ....[76]....
        /*0588*/ 	.word	0x00003a70


	//   ....[77]....
        /*058c*/ 	.word	0x00003a90


	//   ....[78]....
        /*0590*/ 	.word	0x00003b80


	//   ....[79]....
        /*0594*/ 	.word	0x00003bb0


	//   ....[80]....
        /*0598*/ 	.word	0x00003bc0


	//   ....[81]....
        /*059c*/ 	.word	0x00003bf0


	//   ....[82]....
        /*05a0*/ 	.word	0x00003c10


	//   ....[83]....
        /*05a4*/ 	.word	0x00003c60


	//   ....[84]....
        /*05a8*/ 	.word	0x00003c80


	//   ....[85]....
        /*05ac*/ 	.word	0x00003cc0


	//   ....[86]....
        /*05b0*/ 	.word	0x00003ce0


	//   ....[87]....
        /*05b4*/ 	.word	0x00003de0


	//   ....[88]....
        /*05b8*/ 	.word	0x00003e30


	//   ....[89]....
        /*05bc*/ 	.word	0x00003e40


	//   ....[90]....
        /*05c0*/ 	.word	0x00003e90


	//   ....[91]....
        /*05c4*/ 	.word	0x00003ec0


	//   ....[92]....
        /*05c8*/ 	.word	0x00003ef0


	//   ....[93]....
        /*05cc*/ 	.word	0x00003f20


	//   ....[94]....
        /*05d0*/ 	.word	0x00003f50


	//   ....[95]....
        /*05d4*/ 	.word	0x00003f80


	//   ....[96]....
        /*05d8*/ 	.word	0x00004040


	//   ....[97]....
        /*05dc*/ 	.word	0x00004060


	//   ....[98]....
        /*05e0*/ 	.word	0x00004070


	//   ....[99]....
        /*05e4*/ 	.word	0x000040c0


	//   ....[100]....
        /*05e8*/ 	.word	0x000040f0


	//   ....[101]....
        /*05ec*/ 	.word	0x00004120


	//   ....[102]....
        /*05f0*/ 	.word	0x00004150


	//   ....[103]....
        /*05f4*/ 	.word	0x00004180


	//   ....[104]....
        /*05f8*/ 	.word	0x000041b0


	//   ....[105]....
        /*05fc*/ 	.word	0x000042d0


	//   ....[106]....
        /*0600*/ 	.word	0x000042e0


	//   ....[107]....
        /*0604*/ 	.word	0x000042f0


	//   ....[108]....
        /*0608*/ 	.word	0x00004350


	//   ....[109]....
        /*060c*/ 	.word	0x00004380


	//   ....[110]....
        /*0610*/ 	.word	0x000043b0


	//   ....[111]....
        /*0614*/ 	.word	0x000043e0


	//   ....[112]....
        /*0618*/ 	.word	0x00004410


	//   ....[113]....
        /*061c*/ 	.word	0x00004440


	//   ....[114]....
        /*0620*/ 	.word	0x00004530


	//   ....[115]....
        /*0624*/ 	.word	0x00004570


	//   ....[116]....
        /*0628*/ 	.word	0x00004580


	//   ....[117]....
        /*062c*/ 	.word	0x000045d0


	//   ....[118]....
        /*0630*/ 	.word	0x00004600


	//   ....[119]....
        /*0634*/ 	.word	0x00004630


	//   ....[120]....
        /*0638*/ 	.word	0x00004660


	//   ....[121]....
        /*063c*/ 	.word	0x00004690


	//   ....[122]....
        /*0640*/ 	.word	0x000046c0


	//   ....[123]....
        /*0644*/ 	.word	0x000047b0


	//   ....[124]....
        /*0648*/ 	.word	0x00004800


	//   ....[125]....
        /*064c*/ 	.word	0x00004810


	//   ....[126]....
        /*0650*/ 	.word	0x00004860


	//   ....[127]....
        /*0654*/ 	.word	0x00004890


	//   ....[128]....
        /*0658*/ 	.word	0x000048a0


	//   ....[129]....
        /*065c*/ 	.word	0x000048e0


	//   ....[130]....
        /*0660*/ 	.word	0x00004910


	//   ....[131]....
        /*0664*/ 	.word	0x00004940


	//   ....[132]....
        /*0668*/ 	.word	0x00004a30


	//   ....[133]....
        /*066c*/ 	.word	0x00004a90


	//   ....[134]....
        /*0670*/ 	.word	0x00004aa0


	//   ....[135]....
        /*0674*/ 	.word	0x00004af0


	//   ....[136]....
        /*0678*/ 	.word	0x00004b20


	//   ....[137]....
        /*067c*/ 	.word	0x00004b30


	//   ....[138]....
        /*0680*/ 	.word	0x00004b70


	//   ....[139]....
        /*0684*/ 	.word	0x00004ba0


	//   ....[140]....
        /*0688*/ 	.word	0x00004bd0


	//   ....[141]....
        /*068c*/ 	.word	0x00004cb0


	//   ....[142]....
        /*0690*/ 	.word	0x00004d10


	//   ....[143]....
        /*0694*/ 	.word	0x00004d20


	//   ....[144]....
        /*0698*/ 	.word	0x00004d70


	//   ....[145]....
        /*069c*/ 	.word	0x00004da0


	//   ....[146]....
        /*06a0*/ 	.word	0x00004db0


	//   ....[147]....
        /*06a4*/ 	.word	0x00004df0


	//   ....[148]....
        /*06a8*/ 	.word	0x00004e20


	//   ....[149]....
        /*06ac*/ 	.word	0x00004e50


	//   ....[150]....
        /*06b0*/ 	.word	0x00004f30


	//   ....[151]....
        /*06b4*/ 	.word	0x00004f90


	//   ....[152]....
        /*06b8*/ 	.word	0x00004fa0


	//   ....[153]....
        /*06bc*/ 	.word	0x00004ff0


	//   ....[154]....
        /*06c0*/ 	.word	0x00005020


	//   ....[155]....
        /*06c4*/ 	.word	0x00005050


	//   ....[156]....
        /*06c8*/ 	.word	0x00005080


	//   ....[157]....
        /*06cc*/ 	.word	0x000050b0


	//   ....[158]....
        /*06d0*/ 	.word	0x000050e0


	//   ....[159]....
        /*06d4*/ 	.word	0x000051b0


	//   ....[160]....
        /*06d8*/ 	.word	0x00005200


	//   ....[161]....
        /*06dc*/ 	.word	0x00005210


	//   ....[162]....
        /*06e0*/ 	.word	0x00005260


	//   ....[163]....
        /*06e4*/ 	.word	0x00005290


	//   ....[164]....
        /*06e8*/ 	.word	0x000052a0


	//   ....[165]....
        /*06ec*/ 	.word	0x000052e0


	//   ....[166]....
        /*06f0*/ 	.word	0x00005310


	//   ....[167]....
        /*06f4*/ 	.word	0x00005340


	//   ....[168]....
        /*06f8*/ 	.word	0x00005420


	//   ....[169]....
        /*06fc*/ 	.word	0x00005440


	//   ....[170]....
        /*0700*/ 	.word	0x00005450


	//   ....[171]....
        /*0704*/ 	.word	0x00005480


	//   ....[172]....
        /*0708*/ 	.word	0x000054a0


	//   ....[173]....
        /*070c*/ 	.word	0x000054f0


	//   ....[174]....
        /*0710*/ 	.word	0x00005520


	//   ....[175]....
        /*0714*/ 	.word	0x00005560


	//   ....[176]....
        /*0718*/ 	.word	0x00005590


	//   ....[177]....
        /*071c*/ 	.word	0x00005650


	//   ....[178]....
        /*0720*/ 	.word	0x00005b80


	//   ....[179]....
        /*0724*/ 	.word	0x00005ee0


	//   ....[180]....
        /*0728*/ 	.word	0x00005fa0


	//   ....[181]....
        /*072c*/ 	.word	0x00006060


	//   ....[182]....
        /*0730*/ 	.word	0x00006120


	//   ....[183]....
        /*0734*/ 	.word	0x000061e0


	//   ....[184]....
        /*0738*/ 	.word	0x000062a0


	//   ....[185]....
        /*073c*/ 	.word	0x00006360


	//   ....[186]....
        /*0740*/ 	.word	0x00006420


	//   ....[187]....
        /*0744*/ 	.word	0x000064e0


	//   ....[188]....
        /*0748*/ 	.word	0x000065a0


	//   ....[189]....
        /*074c*/ 	.word	0x00006660


	//   ....[190]....
        /*0750*/ 	.word	0x00006720


	//   ....[191]....
        /*0754*/ 	.word	0x000067e0


	//   ....[192]....
        /*0758*/ 	.word	0x000068a0


	//   ....[193]....
        /*075c*/ 	.word	0x00006960


	//   ....[194]....
        /*0760*/ 	.word	0x00006a20


	//   ....[195]....
        /*0764*/ 	.word	0x00006ae0


	//   ....[196]....
        /*0768*/ 	.word	0x00006ba0


	//   ....[197]....
        /*076c*/ 	.word	0x00006c60


	//   ....[198]....
        /*0770*/ 	.word	0x00006e80


	//   ....[199]....
        /*0774*/ 	.word	0x00006fb0


	//   ....[200]....
        /*0778*/ 	.word	0x000070e0


	//   ....[201]....
        /*077c*/ 	.word	0x00007210


	//   ....[202]....
        /*0780*/ 	.word	0x00007340


	//   ....[203]....
        /*0784*/ 	.word	0x00007470


	//   ....[204]....
        /*0788*/ 	.word	0x000075a0


	//   ....[205]....
        /*078c*/ 	.word	0x000076d0


	//   ....[206]....
        /*0790*/ 	.word	0x00007800


	//   ....[207]....
        /*0794*/ 	.word	0x00007930


	//   ....[208]....
        /*0798*/ 	.word	0x00007a60


	//   ....[209]....
        /*079c*/ 	.word	0x00007b80


	//   ....[210]....
        /*07a0*/ 	.word	0x00007c90


	//   ....[211]....
        /*07a4*/ 	.word	0x00007da0


	//   ....[212]....
        /*07a8*/ 	.word	0x00007eb0


	//   ....[213]....
        /*07ac*/ 	.word	0x00007fc0


	//   ....[214]....
        /*07b0*/ 	.word	0x000080d0


	//   ....[215]....
        /*07b4*/ 	.word	0x000081e0


	//   ....[216]....
        /*07b8*/ 	.word	0x000082e0


	//   ....[217]....
        /*07bc*/ 	.word	0x00008350


	//   ....[218]....
        /*07c0*/ 	.word	0x000083c0


	//   ....[219]....
        /*07c4*/ 	.word	0x00008430


	//   ....[220]....
        /*07c8*/ 	.word	0x000084a0


	//   ....[221]....
        /*07cc*/ 	.word	0x00008510


	//----- nvinfo : EIATTR_VRC_CTA_INIT_COUNT
	.align		4
.L_153:
        /*07d0*/ 	.byte	0x02, 0x4a
	.zero		1
	.zero		1


	//----- nvinfo : EIATTR_EXIT_INSTR_OFFSETS
	.align		4
        /*07d4*/ 	.byte	0x04, 0x1c
        /*07d6*/ 	.short	(.L_155 - .L_154)


	//   ....[0]....
.L_154:
        /*07d8*/ 	.word	0x00001d40


	//   ....[1]....
        /*07dc*/ 	.word	0x00002160


	//   ....[2]....
        /*07e0*/ 	.word	0x00002180


	//   ....[3]....
        /*07e4*/ 	.word	0x00006c70


	//   ....[4]....
        /*07e8*/ 	.word	0x000082f0


	//----- nvinfo : EIATTR_MAX_THREADS
	.align		4
.L_155:
        /*07ec*/ 	.byte	0x04, 0x05
        /*07ee*/ 	.short	(.L_157 - .L_156)
.L_156:
        /*07f0*/ 	.word	0x00000180
        /*07f4*/ 	.word	0x00000001
        /*07f8*/ 	.word	0x00000001


	//----- nvinfo : EIATTR_CRS_STACK_SIZE
	.align		4
.L_157:
        /*07fc*/ 	.byte	0x04, 0x1e
        /*07fe*/ 	.short	(.L_159 - .L_158)
.L_158:
        /*0800*/ 	.word	0x00000000


	//----- nvinfo : EIATTR_CBANK_PARAM_SIZE
	.align		4
.L_159:
        /*0804*/ 	.byte	0x03, 0x19
        /*0806*/ 	.short	0x004d


	//----- nvinfo : EIATTR_PARAM_CBANK
	.align		4
        /*0808*/ 	.byte	0x04, 0x0a
        /*080a*/ 	.short	(.L_161 - .L_160)
	.align		4
.L_160:
        /*080c*/ 	.word	index@(.nv.constant0._ZN3cub18CUB_300001_SM_10006detail10radix_sort29DeviceRadixSortOnesweepKernelINS1_5radix10policy_hubIiNS0_8NullTypeEyE10Policy1000ELNS0_9SortOrderE0EiS6_yiiNS1_21identity_decomposer_tEEEvPT5_SC_PT3_PKSD_PT1_PKSH_PT2_PKSL_T4_iiT6_)
        /*0810*/ 	.short	0x0380
        /*0812*/ 	.short	0x004d


	//----- nvinfo : EIATTR_SW_WAR
	.align		4
.L_161:
        /*0814*/ 	.byte	0x04, 0x36
        /*0816*/ 	.short	(.L_163 - .L_162)
.L_162:
        /*0818*/ 	.word	0x00000008
.L_163:


//--------------------- .nv.info._ZN3cub18CUB_300001_SM_10006detail10radix_sort33DeviceRadixSortExclusiveSumKernelINS1_5radix10policy_hubIiNS0_8NullTypeEyE10Policy1000EyEEvPT0_ --------------------------
	.section	.nv.info._ZN3cub18CUB_300001_SM_10006detail10radix_sort33DeviceRadixSortExclusiveSumKernelINS1_5radix10policy_hubIiNS0_8NullTypeEyE10Policy1000EyEEvPT0_,"",@"SHT_CUDA_INFO"
	.sectionflags	@""
	.align	4


	//----- nvinfo : EIATTR_CUDA_API_VERSION
	.align		4
        /*0000*/ 	.byte	0x04, 0x37
        /*0002*/ 	.short	(.L_165 - .L_164)
.L_164:
        /*0004*/ 	.word	0x00000082


	//----- nvinfo : EIATTR_KPARAM_INFO
	.align		4
.L_165:
        /*0008*/ 	.byte	0x04, 0x17
        /*000a*/ 	.short	(.L_167 - .L_166)
.L_166:
        /*000c*/ 	.word	0x00000000
        /*0010*/ 	.short	0x0000
        /*0012*/ 	.short	0x0000
        /*0014*/ 	.byte	0x00, 0xf5, 0x21, 0x00


	//----- nvinfo : EIATTR_SPARSE_MMA_MASK
	.align		4
.L_167:
        /*0018*/ 	.byte	0x03, 0x50
        /*001a*/ 	.short	0x0000


	//----- nvinfo : EIATTR_MAXREG_COUNT
	.align		4
        /*001c*/ 	.byte	0x03, 0x1b
        /*001e*/ 	.short	0x00ff


	//----- nvinfo : EIATTR_NUM_BARRIERS
	.align		4
        /*0020*/ 	.byte	0x02, 0x4c
        /*0022*/ 	.byte	0x01
	.zero		1


	//----- nvinfo : EIATTR_MERCURY_ISA_VERSION
	.align		4
        /*0024*/ 	.byte	0x03, 0x5f
        /*0026*/ 	.short	0x0101


	//----- nvinfo : EIATTR_COOP_GROUP_MASK_REGIDS
	.align		4
        /*0028*/ 	.byte	0x04, 0x29
        /*002a*/ 	.short	(.L_169 - .L_168)


	//   ....[0]....
.L_168:
        /*002c*/ 	.word	0xffffffff


	//   ....[1]....
        /*0030*/ 	.word	0xffffffff


	//   ....[2]....
        /*0034*/ 	.word	0xffffffff


	//   ....[3]....
        /*0038*/ 	.word	0xffffffff


	//   ....[4]....
        /*003c*/ 	.word	0xffffffff


	//   ....[5]....
        /*0040*/ 	.word	0xffffffff


	//   ....[6]....
        /*0044*/ 	.word	0xffffffff


	//   ....[7]....
        /*0048*/ 	.word	0xffffffff


	//   ....[8]....
        /*004c*/ 	.word	0xffffffff


	//   ....[9]....
        /*0050*/ 	.word	0xffffffff


	//   ....[10]....
        /*0054*/ 	.word	0x05000015


	//   ....[11]....
        /*0058*/ 	.word	0x05000015


	//   ....[12]....
        /*005c*/ 	.word	0x05000015


	//   ....[13]....
        /*0060*/ 	.word	0x05000015


	//   ....[14]....
        /*0064*/ 	.word	0x05000015


	//   ....[15]....
        /*0068*/ 	.word	0x05000015


	//   ....[16]....
        /*006c*/ 	.word	0x05000015


	//   ....[17]....
        /*0070*/ 	.word	0x05000015


	//   ....[18]....
        /*0074*/ 	.word	0x05000015


	//   ....[19]....
        /*0078*/ 	.word	0x05000015


	//----- nvinfo : EIATTR_COOP_GROUP_INSTR_OFFSETS
	.align		4
.L_169:
        /*007c*/ 	.byte	0x04, 0x28
        /*007e*/ 	.short	(.L_171 - .L_170)


	//   ....[0]....
.L_170:
        /*0080*/ 	.word	0x00000250


	//   ....[1]....
        /*0084*/ 	.word	0x00000260


	//   ....[2]....
        /*0088*/ 	.word	0x000002a0


	//   ....[3]....
        /*008c*/ 	.word	0x000002c0


	//   ....[4]....
        /*0090*/ 	.word	0x00000310


	//   ....[5]....
        /*0094*/ 	.word	0x00000320


	//   ....[6]....
        /*0098*/ 	.word	0x00000360


	//   ....[7]....
        /*009c*/ 	.word	0x00000380


	//   ....[8]....
        /*00a0*/ 	.word	0x000003d0


	//   ....[9]....
        /*00a4*/ 	.word	0x000003e0


	//   ....[10]....
        /*00a8*/ 	.word	0x00000660


	//   ....[11]....
        /*00ac*/ 	.word	0x000006b0


	//   ....[12]....
        /*00b0*/ 	.word	0x00000740


	//   ....[13]....
        /*00b4*/ 	.word	0x00000790


	//   ....[14]....
        /*00b8*/ 	.word	0x00000820


	//   ....[15]....
        /*00bc*/ 	.word	0x00000870


	//   ....[16]....
        /*00c0*/ 	.word	0x00000900


	//   ....[17]....
        /*00c4*/ 	.word	0x00000950


	//   ....[18]....
        /*00c8*/ 	.word	0x000009e0


	//   ....[19]....
        /*00cc*/ 	.word	0x00000a30


	//----- nvinfo : EIATTR_VRC_CTA_INIT_COUNT
	.align		4
.L_171:
        /*00d0*/ 	.byte	0x02, 0x4a
	.zero		1
	.zero		1


	//----- nvinfo : EIATTR_EXIT_INSTR_OFFSETS
	.align		4
        /*00d4*/ 	.byte	0x04, 0x1c
        /*00d6*/ 	.short	(.L_173 - .L_172)


	//   ....[0]....
.L_172:
        /*00d8*/ 	.word	0x000005d0


	//   ....[1]....
        /*00dc*/ 	.word	0x00000600


	//----- nvinfo : EIATTR_CRS_STACK_SIZE
	.align		4
.L_173:
        /*00e0*/ 	.byte	0x04, 0x1e
        /*00e2*/ 	.short	(.L_175 - .L_174)
.L_174:
        /*00e4*/ 	.word	0x00000000


	//----- nvinfo : EIATTR_CBANK_PARAM_SIZE
	.align		4
.L_175:
        /*00e8*/ 	.byte	0x03, 0x19
        /*00ea*/ 	.short	0x0008


	//----- nvinfo : EIATTR_PARAM_CBANK
	.align		4
        /*00ec*/ 	.byte	0x04, 0x0a
        /*00ee*/ 	.short	(.L_177 - .L_176)
	.align		4
.L_176:
        /*00f0*/ 	.word	index@(.nv.constant0._ZN3cub18CUB_300001_SM_10006detail10radix_sort33DeviceRadixSortExclusiveSumKernelINS1_5radix10policy_hubIiNS0_8NullTypeEyE10Policy1000EyEEvPT0_)
        /*00f4*/ 	.short	0x0380
        /*00f6*/ 	.short	0x0008


	//----- nvinfo : EIATTR_SW_WAR
	.align		4
.L_177:
        /*00f8*/ 	.byte	0x04, 0x36
        /*00fa*/ 	.short	(.L_179 - .L_178)
.L_178:
        /*00fc*/ 	.word	0x00000008
.L_179:


//--------------------- .nv.info._ZN3cub18CUB_300001_SM_10006detail10radix_sort30DeviceRadixSortHistogramKernelINS1_5radix10policy_hubIiNS0_8NullTypeEyE10Policy1000ELNS0_9SortOrderE0EiyNS1_21identity_decomposer_tEEEvPT2_PKT1_SB_iiT3_ --------------------------
	.section	.nv.info._ZN3cub18CUB_300001_SM_10006detail10radix_sort30DeviceRadixSortHistogramKernelINS1_5radix10policy_hubIiNS0_8NullTypeEyE10Policy1000ELNS0_9SortOrderE0EiyNS1_21identity_decomposer_tEEEvPT2_PKT1_SB_iiT3_,"",@"SHT_CUDA_INFO"
	.sectionflags	@""
	.align	4


	//----- nvinfo : EIATTR_CUDA_API_VERSION
	.align		4
        /*0000*/ 	.byte	0x04, 0x37
        /*0002*/ 	.short	(.L_181 - .L_180)
.L_180:
        /*0004*/ 	.word	0x00000082


	//----- nvinfo : EIATTR_KPARAM_INFO
	.align		4
.L_181:
        /*0008*/ 	.byte	0x04, 0x17
        /*000a*/ 	.short	(.L_183 - .L_182)
.L_182:
        /*000c*/ 	.word	0x00000000
        /*0010*/ 	.short	0x0005
        /*0012*/ 	.short	0x0020
        /*0014*/ 	.byte	0x00, 0xf0, 0x05, 0x00


	//----- nvinfo : EIATTR_KPARAM_INFO
	.align		4
.L_183:
        /*0018*/ 	.byte	0x04, 0x17
        /*001a*/ 	.short	(.L_185 - .L_184)
.L_184:
        /*001c*/ 	.word	0x00000000
        /*0020*/ 	.short	0x0004
        /*0022*/ 	.short	0x001c
        /*0024*/ 	.byte	0x00, 0xf0, 0x11, 0x00


	//----- nvinfo : EIATTR_KPARAM_INFO
	.align		4
.L_185:
        /*0028*/ 	.byte	0x04, 0x17
        /*002a*/ 	.short	(.L_187 - .L_186)
.L_186:
        /*002c*/ 	.word	0x00000000
        /*0030*/ 	.short	0x0003
        /*0032*/ 	.short	0x0018
        /*0034*/ 	.byte	0x00, 0xf0, 0x11, 0x00


	//----- nvinfo : EIATTR_KPARAM_INFO
	.align		4
.L_187:
        /*0038*/ 	.byte	0x04, 0x17
        /*003a*/ 	.short	(.L_189 - .L_188)
.L_188:
        /*003c*/ 	.word	0x00000000
        /*0040*/ 	.short	0x0002
        /*0042*/ 	.short	0x0010
        /*0044*/ 	.byte	0x00, 0xf0, 0x21, 0x00


	//----- nvinfo : EIATTR_KPARAM_INFO
	.align		4
.L_189:
        /*0048*/ 	.byte	0x04, 0x17
        /*004a*/ 	.short	(.L_191 - .L_190)
.L_190:
        /*004c*/ 	.word	0x00000000
        /*0050*/ 	.short	0x0001
        /*0052*/ 	.short	0x0008
        /*0054*/ 	.byte	0x00, 0xf5, 0x21, 0x00


	//----- nvinfo : EIATTR_KPARAM_INFO
	.align		4
.L_191:
        /*0058*/ 	.byte	0x04, 0x17
        /*005a*/ 	.short	(.L_193 - .L_192)
.L_192:
        /*005c*/ 	.word	0x00000000
        /*0060*/ 	.short	0x0000
        /*0062*/ 	.short	0x0000
        /*0064*/ 	.byte	0x00, 0xf5, 0x21, 0x00


	//----- nvinfo : EIATTR_SPARSE_MMA_MASK
	.align		4
.L_193:
        /*0068*/ 	.byte	0x03, 0x50
        /*006a*/ 	.short	0x0000


	//----- nvinfo : EIATTR_MAXREG_COUNT
	.align		4
        /*006c*/ 	.byte	0x03, 0x1b
        /*006e*/ 	.short	0x00ff


	//----- nvinfo : EIATTR_NUM_BARRIERS
	.align		4
        /*0070*/ 	.byte	0x02, 0x4c
        /*0072*/ 	.byte	0x01
	.zero		1


	//----- nvinfo : EIATTR_MERCURY_ISA_VERSION
	.align		4
        /*0074*/ 	.byte	0x03, 0x5f
        /*0076*/ 	.short	0x0101


	//----- nvinfo : EIATTR_VRC_CTA_INIT_COUNT
	.align		4
        /*0078*/ 	.byte	0x02, 0x4a
	.zero		1
	.zero		1


	//----- nvinfo : EIATTR_EXIT_INSTR_OFFSETS
	.align		4
        /*007c*/ 	.byte	0x04, 0x1c
        /*007e*/ 	.short	(.L_195 - .L_194)


	//   ....[0]....
.L_194:
        /*0080*/ 	.word	0x00000040


	//   ....[1]....
        /*0084*/ 	.word	0x00002ee0


	//----- nvinfo : EIATTR_MAX_THREADS
	.align		4
.L_195:
        /*0088*/ 	.byte	0x04, 0x05
        /*008a*/ 	.short	(.L_197 - .L_196)
.L_196:
        /*008c*/ 	.word	0x00000080
        /*0090*/ 	.word	0x00000001
        /*0094*/ 	.word	0x00000001


	//----- nvinfo : EIATTR_CRS_STACK_SIZE
	.align		4
.L_197:
        /*0098*/ 	.byte	0x04, 0x1e
        /*009a*/ 	.short	(.L_199 - .L_198)
.L_198:
        /*009c*/ 	.word	0x00000000


	//----- nvinfo : EIATTR_CBANK_PARAM_SIZE
	.align		4
.L_199:
        /*00a0*/ 	.byte	0x03, 0x19
        /*00a2*/ 	.short	0x0021


	//----- nvinfo : EIATTR_PARAM_CBANK
	.align		4
        /*00a4*/ 	.byte	0x04, 0x0a
        /*00a6*/ 	.short	(.L_201 - .L_200)
	.align		4
.L_200:
        /*00a8*/ 	.word	index@(.nv.constant0._ZN3cub18CUB_300001_SM_10006detail10radix_sort30DeviceRadixSortHistogramKernelINS1_5radix10policy_hubIiNS0_8NullTypeEyE10Policy1000ELNS0_9SortOrderE0EiyNS1_21identity_decomposer_tEEEvPT2_PKT1_SB_iiT3_)
        /*00ac*/ 	.short	0x0380
        /*00ae*/ 	.short	0x0021


	//----- nvinfo : EIATTR_SW_WAR
	.align		4
.L_201:
        /*00b0*/ 	.byte	0x04, 0x36
        /*00b2*/ 	.short	(.L_203 - .L_202)
.L_202:
        /*00b4*/ 	.word	0x00000008
.L_203:


//--------------------- .nv.info._ZN3cub18CUB_300001_SM_10006detail10radix_sort31DeviceRadixSortSingleTileKernelINS1_5radix10policy_hubIiNS0_8NullTypeEyE10Policy1000ELNS0_9SortOrderE0EiS6_yNS1_21identity_decomposer_tEEEvPKT1_PSB_PKT2_PSF_T3_iiT4_ --------------------------
	.section	.nv.info._ZN3cub18CUB_300001_SM_10006detail10radix_sort31DeviceRadixSortSingleTileKernelINS1_5radix10policy_hubIiNS0_8NullTypeEyE10Policy1000ELNS0_9SortOrderE0EiS6_yNS1_21identity_decomposer_tEEEvPKT1_PSB_PKT2_PSF_T3_iiT4_,"",@"SHT_CUDA_INFO"
	.sectionflags	@""
	.align	4


	//----- nvinfo : EIATTR_CUDA_API_VERSION
	.align		4
        /*0000*/ 	.byte	0x04, 0x37
        /*0002*/ 	.short	(.L_205 - .L_204)
.L_204:
        /*0004*/ 	.word	0x00000082


	//----- nvinfo : EIATTR_KPARAM_INFO
	.align		4
.L_205:
        /*0008*/ 	.byte	0x04, 0x17
        /*000a*/ 	.short	(.L_207 - .L_206)
.L_206:
        /*000c*/ 	.word	0x00000000
        /*0010*/ 	.short	0x0007
        /*0012*/ 	.short	0x0030
        /*0014*/ 	.byte	0x00, 0xf0, 0x05, 0x00


	//----- nvinfo : EIATTR_KPARAM_INFO
	.align		4
.L_207:
        /*0018*/ 	.byte	0x04, 0x17
        /*001a*/ 	.short	(.L_209 - .L_208)
.L_208:
        /*001c*/ 	.word	0x00000000
        /*0020*/ 	.short	0x0006
        /*0022*/ 	.short	0x002c
        /*0024*/ 	.byte	0x00, 0xf0, 0x11, 0x00


	//----- nvinfo : EIATTR_KPARAM_INFO
	.align		4
.L_209:
        /*0028*/ 	.byte	0x04, 0x17
        /*002a*/ 	.short	(.L_211 - .L_210)
.L_210:
        /*002c*/ 	.word	0x00000000
        /*0030*/ 	.short	0x0005
        /*0032*/ 	.short	0x0028
        /*0034*/ 	.byte	0x00, 0xf0, 0x11, 0x00


	//----- nvinfo : EIATTR_KPARAM_INFO
	.align		4
.L_211:
        /*0038*/ 	.byte	0x04, 0x17
        /*003a*/ 	.short	(.L_213 - .L_212)
.L_212:
        /*003c*/ 	.word	0x00000000
        /*0040*/ 	.short	0x0004
        /*0042*/ 	.short	0x0020
        /*0044*/ 	.byte	0x00, 0xf0, 0x21, 0x00


	//----- nvinfo : EIATTR_KPARAM_INFO
	.align		4
.L_213:
        /*0048*/ 	.byte	0x04, 0x17
        /*004a*/ 	.short	(.L_215 - .L_214)
.L_214:
        /*004c*/ 	.word	0x00000000
        /*0050*/ 	.short	0x0003
        /*0052*/ 	.short	0x0018
        /*0054*/ 	.byte	0x00, 0xf5, 0x21, 0x00


	//----- nvinfo : EIATTR_KPARAM_INFO
	.align		4
.L_215:
        /*0058*/ 	.byte	0x04, 0x17
        /*005a*/ 	.short	(.L_217 - .L_216)
.L_216:
        /*005c*/ 	.word	0x00000000
        /*0060*/ 	.short	0x0002
        /*0062*/ 	.short	0x0010
        /*0064*/ 	.byte	0x00, 0xf5, 0x21, 0x00


	//----- nvinfo : EIATTR_KPARAM_INFO
	.align		4
.L_217:
        /*0068*/ 	.byte	0x04, 0x17
        /*006a*/ 	.short	(.L_219 - .L_218)
.L_218:
        /*006c*/ 	.word	0x00000000
        /*0070*/ 	.short	0x0001
        /*0072*/ 	.short	0x0008
        /*0074*/ 	.byte	0x00, 0xf5, 0x21, 0x00


	//----- nvinfo : EIATTR_KPARAM_INFO
	.align		4
.L_219:
        /*0078*/ 	.byte	0x04, 0x17
        /*007a*/ 	.short	(.L_221 - .L_220)
.L_220:
        /*007c*/ 	.word	0x00000000
        /*0080*/ 	.short	0x0000
        /*0082*/ 	.short	0x0000
        /*0084*/ 	.byte	0x00, 0xf5, 0x21, 0x00


	//----- nvinfo : EIATTR_SPARSE_MMA_MASK
	.align		4
.L_221:
        /*0088*/ 	.byte	0x03, 0x50
        /*008a*/ 	.short	0x0000


	//----- nvinfo : EIATTR_MAXREG_COUNT
	.align		4
        /*008c*/ 	.byte	0x03, 0x1b
        /*008e*/ 	.short	0x00ff


	//----- nvinfo : EIATTR_NUM_BARRIERS
	.align		4
        /*0090*/ 	.byte	0x02, 0x4c
        /*0092*/ 	.byte	0x01
	.zero		1


	//----- nvinfo : EIATTR_MERCURY_ISA_VERSION
	.align		4
        /*0094*/ 	.byte	0x03, 0x5f
        /*0096*/ 	.short	0x0101


	//----- nvinfo : EIATTR_COOP_GROUP_MASK_REGIDS
	.align		4
        /*0098*/ 	.byte	0x04, 0x29
        /*009a*/ 	.short	(.L_223 - .L_222)


	//   ....[0]....
.L_222:
        /*009c*/ 	.word	0xffffffff


	//   ....[1]....
        /*00a0*/ 	.word	0xffffffff


	//   ....[2]....
        /*00a4*/ 	.word	0xffffffff


	//   ....[3]....
        /*00a8*/ 	.word	0xffffffff


	//   ....[4]....
        /*00ac*/ 	.word	0xffffffff


	//----- nvinfo : EIATTR_COOP_GROUP_INSTR_OFFSETS
	.align		4
.L_223:
        /*00b0*/ 	.byte	0x04, 0x28
        /*00b2*/ 	.short	(.L_225 - .L_224)


	//   ....[0]....
.L_224:
        /*00b4*/ 	.word	0x000019f0


	//   ....[1]....
        /*00b8*/ 	.word	0x00001a10


	//   ....[2]....
        /*00bc*/ 	.word	0x00001a30


	//   ....[3]....
        /*00c0*/ 	.word	0x00001a50


	//   ....[4]....
        /*00c4*/ 	.word	0x00001a70


	//----- nvinfo : EIATTR_VRC_CTA_INIT_COUNT
	.align		4
.L_225:
        /*00c8*/ 	.byte	0x02, 0x4a
	.zero		1
	.zero		1


	//----- nvinfo : EIATTR_EXIT_INSTR_OFFSETS
	.align		4
        /*00cc*/ 	.byte	0x04, 0x1c
        /*00ce*/ 	.short	(.L_227 - .L_226)


	//   ....[0]....
.L_226:
        /*00d0*/ 	.word	0x000030e0


	//   ....[1]....
        /*00d4*/ 	.word	0x00003120


	//----- nvinfo : EIATTR_MAX_THREADS
	.align		4
.L_227:
        /*00d8*/ 	.byte	0x04, 0x05
        /*00da*/ 	.short	(.L_229 - .L_228)
.L_228:
        /*00dc*/ 	.word	0x00000100
        /*00e0*/ 	.word	0x00000001
        /*00e4*/ 	.word	0x00000001


	//----- nvinfo : EIATTR_CBANK_PARAM_SIZE
	.align		4
.L_229:
        /*00e8*/ 	.byte	0x03, 0x19
        /*00ea*/ 	.short	0x0031


	//----- nvinfo : EIATTR_PARAM_CBANK
	.align		4
        /*00ec*/ 	.byte	0x04, 0x0a
        /*00ee*/ 	.short	(.L_231 - .L_230)
	.align		4
.L_230:
        /*00f0*/ 	.word	index@(.nv.constant0._ZN3cub18CUB_300001_SM_10006detail10radix_sort31DeviceRadixSortSingleTileKernelINS1_5radix10policy_hubIiNS0_8NullTypeEyE10Policy1000ELNS0_9SortOrderE0EiS6_yNS1_21identity_decomposer_tEEEvPKT1_PSB_PKT2_PSF_T3_iiT4_)
        /*00f4*/ 	.short	0x0380
        /*00f6*/ 	.short	0x0031


	//----- nvinfo : EIATTR_SW_WAR
	.align		4
.L_231:
        /*00f8*/ 	.byte	0x04, 0x36
        /*00fa*/ 	.short	(.L_233 - .L_232)
.L_232:
        /*00fc*/ 	.word	0x00000008
.L_233:


//--------------------- .nv.info._ZN3cub18CUB_300001_SM_10006detail6reduce28DeviceReduceSingleTileKernelINS2_10policy_hubIN4cuda3std3__45tupleIJblEEEyN6thrust24THRUST_300001_SM_1000_NS8cuda_cub9__find_if7functorIS9_EEE10Policy1000EPS9_SI_iSF_S9_S9_NS7_10__identityEEEvT0_T1_T2_T3_T4_T6_ --------------------------
	.section	.nv.info._ZN3cub18CUB_300001_SM_10006detail6reduce28DeviceReduceSingleTileKernelINS2_10policy_hubIN4cuda3std3__45tupleIJblEEEyN6thrust24THRUST_300001_SM_1000_NS8cuda_cub9__find_if7functorIS9_EEE10Policy1000EPS9_SI_iSF_S9_S9_NS7_10__identityEEEvT0_T1_T2_T3_T4_T6_,"",@"SHT_CUDA_INFO"
	.sectionflags	@""
	.align	4


	//----- nvinfo : EIATTR_CUDA_API_VERSION
	.align		4
        /*0000*/ 	.byte	0x04, 0x37
        /*0002*/ 	.short	(.L_235 - .L_234)
.L_234:
        /*0004*/ 	.word	0x00000082


	//----- nvinfo : EIATTR_KPARAM_INFO
	.align		4
.L_235:
        /*0008*/ 	.byte	0x04, 0x17
        /*000a*/ 	.short	(.L_237 - .L_236)
.L_236:
        /*000c*/ 	.word	0x00000000
        /*0010*/ 	.short	0x0005
        /*0012*/ 	.short	0x0028
        /*0014*/ 	.byte	0x00, 0xf0, 0x05, 0x00


	//----- nvinfo : EIATTR_KPARAM_INFO
	.align		4
.L_237:
        /*0018*/ 	.byte	0x04, 0x17
        /*001a*/ 	.short	(.L_239 - .L_238)
.L_238:
        /*001c*/ 	.word	0x00000000
        /*0020*/ 	.short	0x0004
        /*0022*/ 	.short	0x0018
        /*0024*/ 	.byte	0x00, 0xf0, 0x41, 0x00


	//----- nvinfo : EIATTR_KPARAM_INFO
	.align		4
.L_239:
        /*0028*/ 	.byte	0x04, 0x17
        /*002a*/ 	.short	(.L_241 - .L_240)
.L_240:
        /*002c*/ 	.word	0x00000000
        /*0030*/ 	.short	0x0003
        /*0032*/ 	.short	0x0014
        /*0034*/ 	.byte	0x00, 0xf0, 0x05, 0x00


	//----- nvinfo : EIATTR_KPARAM_INFO
	.align		4
.L_241:
        /*0038*/ 	.byte	0x04, 0x17
        /*003a*/ 	.short	(.L_243 - .L_242)
.L_242:
        /*003c*/ 	.word	0x00000000
        /*0040*/ 	.short	0x0002
        /*0042*/ 	.short	0x0010
        /*0044*/ 	.byte	0x00, 0xf0, 0x11, 0x00


	//----- nvinfo : EIATTR_KPARAM_INFO
	.align		4
.L_243:
        /*0048*/ 	.byte	0x04, 0x17
        /*004a*/ 	.short	(.L_245 - .L_244)
.L_244:
        /*004c*/ 	.word	0x00000000
        /*0050*/ 	.short	0x0001
        /*0052*/ 	.short	0x0008
        /*0054*/ 	.byte	0x00, 0xf5, 0x21, 0x00


	//----- nvinfo : EIATTR_KPARAM_INFO
	.align		4
.L_245:
        /*0058*/ 	.byte	0x04, 0x17
        /*005a*/ 	.short	(.L_247 - .L_246)
.L_246:
        /*005c*/ 	.word	0x00000000
        /*0060*/ 	.short	0x0000
        /*0062*/ 	.short	0x0000
        /*0064*/ 	.byte	0x00, 0xf5, 0x21, 0x00


	//----- nvinfo : EIATTR_SPARSE_MMA_MASK
	.align		4
.L_247:
        /*0068*/ 	.byte	0x03, 0x50
        /*006a*/ 	.short	0x0000


	//----- nvinfo : EIATTR_MAXREG_COUNT
	.align		4
        /*006c*/ 	.byte	0x03, 0x1b
        /*006e*/ 	.short	0x00ff


	//----- nvinfo : EIATTR_NUM_BARRIERS
	.align		4
        /*0070*/ 	.byte	0x02, 0x4c
        /*0072*/ 	.byte	0x01
	.zero		1


	//----- nvinfo : EIATTR_MERCURY_ISA_VERSION
	.align		4
        /*0074*/ 	.byte	0x03, 0x5f
        /*0076*/ 	.short	0x0101


	//----- nvinfo : EIATTR_COOP_GROUP_MASK_REGIDS
	.align		4
        /*0078*/ 	.byte	0x04, 0x29
        /*007a*/ 	.short	(.L_249 - .L_248)


	//   ....[0]....
.L_248:
        /*007c*/ 	.word	0xffffffff


	//   ....[1]....
        /*0080*/ 	.word	0xffffffff


	//   ....[2]....
        /*0084*/ 	.word	0xffffffff


	//   ....[3]....
        /*0088*/ 	.word	0xffffffff


	//   ....[4]....
        /*008c*/ 	.word	0xffffffff


	//   ....[5]....
        /*0090*/ 	.word	0xffffffff


	//   ....[6]....
        /*0094*/ 	.word	0xffffffff


	//   ....[7]....
        /*0098*/ 	.word	0xffffffff


	//   ....[8]....
        /*009c*/ 	.word	0xffffffff


	//   ....[9]....
        /*00a0*/ 	.word	0xffffffff


	//   ....[10]....
        /*00a4*/ 	.word	0xffffffff


	//   ....[11]....
        /*00a8*/ 	.word	0xffffffff


	//   ....[12]....
        /*00ac*/ 	.word	0xffffffff


	//   ....[13]....
        /*00b0*/ 	.word	0xffffffff


	//   ....[14]....
        /*00b4*/ 	.word	0xffffffff


	//   ....[15]....
        /*00b8*/ 	.word	0xffffffff


	//   ....[16]....
        /*00bc*/ 	.word	0xffffffff


	//   ....[17]....
        /*00c0*/ 	.word	0xffffffff


	//   ....[18]....
        /*00c4*/ 	.word	0xffffffff


	//   ....[19]....
        /*00c8*/ 	.word	0xffffffff


	//   ....[20]....
        /*00cc*/ 	.word	0xffffffff


	//   ....[21]....
        /*00d0*/ 	.word	0xffffffff


	//   ....[22]....
        /*00d4*/ 	.word	0xffffffff


	//   ....[23]....
        /*00d8*/ 	.word	0xffffffff


	//   ....[24]....
        /*00dc*/ 	.word	0xffffffff


	//   ....[25]....
        /*00e0*/ 	.word	0xffffffff


	//   ....[26]....
        /*00e4*/ 	.word	0xffffffff


	//   ....[27]....
        /*00e8*/ 	.word	0xffffffff


	//   ....[28]....
        /*00ec*/ 	.word	0xffffffff


	//   ....[29]....
        /*00f0*/ 	.word	0xffffffff


	//   ....[30]....
        /*00f4*/ 	.word	0xffffffff


	//   ....[31]....
        /*00f8*/ 	.word	0xffffffff


	//   ....[32]....
        /*00fc*/ 	.word	0xffffffff


	//   ....[33]....
        /*0100*/ 	.word	0xffffffff


	//   ....[34]....
        /*0104*/ 	.word	0xffffffff


	//   ....[35]....
        /*0108*/ 	.word	0xffffffff


	//   ....[36]....
        /*010c*/ 	.word	0xffffffff


	//   ....[37]....
        /*0110*/ 	.word	0xffffffff


	//   ....[38]....
        /*0114*/ 	.word	0xffffffff


	//   ....[39]....
        /*0118*/ 	.word	0xffffffff


	//   ....[40]....
        /*011c*/ 	.word	0xffffffff


	//   ....[41]....
        /*0120*/ 	.word	0xffffffff


	//   ....[42]....
        /*0124*/ 	.word	0xffffffff


	//   ....[43]....
        /*0128*/ 	.word	0xffffffff


	//   ....[44]....
        /*012c*/ 	.word	0xffffffff


	//----- nvinfo : EIATTR_COOP_GROUP_INSTR_OFFSETS
	.align		4
.L_249:
        /*0130*/ 	.byte	0x04, 0x28
        /*0132*/ 	.short	(.L_251 - .L_250)


	//   ....[0]....
.L_250:
        /*0134*/ 	.word	0x000007d0


	//   ....[1]....
        /*0138*/ 	.word	0x000007e0


	//   ....[2]....
        /*013c*/ 	.word	0x000007f0


	//   ....[3]....
        /*0140*/ 	.word	0x00000940


	//   ....[4]....
        /*0144*/ 	.word	0x00000970


	//   ....[5]....
        /*0148*/ 	.word	0x000009a0


	//   ....[6]....
        /*014c*/ 	.word	0x00000ac0


	//   ....[7]....
        /*0150*/ 	.word	0x00000ae0


	//   ....[8]....
        /*0154*/ 	.word	0x00000af0


	//   ....[9]....
        /*0158*/ 	.word	0x00000c10


	//   ....[10]....
        /*015c*/ 	.word	0x00000c30


	//   ....[11]....
        /*0160*/ 	.word	0x00000c40


	//   ....[12]....
        /*0164*/ 	.word	0x00000d60


	//   ....[13]....
        /*0168*/ 	.word	0x00000d80


	//   ....[14]....
        /*016c*/ 	.word	0x00000d90


	//   ....[15]....
        /*0170*/ 	.word	0x00001520


	//   ....[16]....
        /*0174*/ 	.word	0x000015b0


	//   ....[17]....
        /*0178*/ 	.word	0x000015e0


	//   ....[18]....
        /*017c*/ 	.word	0x00001700


	//   ....[19]....
        /*0180*/ 	.word	0x00001730


	//   ....[20]....
        /*0184*/ 	.word	0x00001740


	//   ....[21]....
        /*0188*/ 	.word	0x00001860


	//   ....[22]....
        /*018c*/ 	.word	0x00001880


	//   ....[23]....
        /*0190*/ 	.word	0x00001890


	//   ....[24]....
        /*0194*/ 	.word	0x000019b0


	//   ....[25]....
        /*0198*/ 	.word	0x000019d0


	//   ....[26]....
        /*019c*/ 	.word	0x000019e0


	//   ....[27]....
        /*01a0*/ 	.word	0x00001b00


	//   ....[28]....
        /*01a4*/ 	.word	0x00001b20


	//   ....[29]....
        /*01a8*/ 	.word	0x00001b30


	//   ....[30]....
        /*01ac*/ 	.word	0x000031b0


	//   ....[31]....
        /*01b0*/ 	.word	0x000031c0


	//   ....[32]....
        /*01b4*/ 	.word	0x000031d0


	//   ....[33]....
        /*01b8*/ 	.word	0x00003320


	//   ....[34]....
        /*01bc*/ 	.word	0x00003350


	//   ....[35]....
        /*01c0*/ 	.word	0x00003380


	//   ....[36]....
        /*01c4*/ 	.word	0x000034a0


	//   ....[37]....
        /*01c8*/ 	.word	0x000034c0


	//   ....[38]....
        /*01cc*/ 	.word	0x000034d0


	//   ....[39]....
        /*01d0*/ 	.word	0x000035f0


	//   ....[40]....
        /*01d4*/ 	.word	0x00003610


	//   ....[41]....
        /*01d8*/ 	.word	0x00003620


	//   ....[42]....
        /*01dc*/ 	.word	0x00003740


	//   ....[43]....
        /*01e0*/ 	.word	0x00003760


	//   ....[44]....
        /*01e4*/ 	.word	0x00003770


	//----- nvinfo : EIATTR_VRC_CTA_INIT_COUNT
	.align		4
.L_251:
        /*01e8*/ 	.byte	0x02, 0x4a
	.zero		1
	.zero		1


	//----- nvinfo : EIATTR_EXIT_INSTR_OFFSETS
	.align		4
        /*01ec*/ 	.byte	0x04, 0x1c
        /*01ee*/ 	.short	(.L_253 - .L_252)


	//   ....[0]....
.L_252:
        /*01f0*/ 	.word	0x00000080


	//   ....[1]....
        /*01f4*/ 	.word	0x000000d0


	//   ....[2]....
        /*01f8*/ 	.word	0x00003e80


	//   ....[3]....
        /*01fc*/ 	.word	0x00003f70


	//----- nvinfo : EIATTR_MAX_THREADS
	.align		4
.L_253:
        /*0200*/ 	.byte	0x04, 0x05
        /*0202*/ 	.short	(.L_255 - .L_254)
.L_254:
        /*0204*/ 	.word	0x00000100
        /*0208*/ 	.word	0x00000001
        /*020c*/ 	.word	0x00000001


	//----- nvinfo : EIATTR_CRS_STACK_SIZE
	.align		4
.L_255:
        /*0210*/ 	.byte	0x04, 0x1e
        /*0212*/ 	.short	(.L_257 - .L_256)
.L_256:
        /*0214*/ 	.word	0x00000000


	//----- nvinfo : EIATTR_CBANK_PARAM_SIZE
	.align		4
.L_257:
        /*0218*/ 	.byte	0x03, 0x19
        /*021a*/ 	.short	0x0029


	//----- nvinfo : EIATTR_PARAM_CBANK
	.align		4
        /*021c*/ 	.byte	0x04, 0x0a
        /*021e*/ 	.short	(.L_259 - .L_258)
	.align		4
.L_258:
        /*0220*/ 	.word	index@(.nv.constant0._ZN3cub18CUB_300001_SM_10006detail6reduce28DeviceReduceSingleTileKernelINS2_10policy_hubIN4cuda3std3__45tupleIJblEEEyN6thrust24THRUST_300001_SM_1000_NS8cuda_cub9__find_if7functorIS9_EEE10Policy1000EPS9_SI_iSF_S9_S9_NS7_10__identityEEEvT0_T1_T2_T3_T4_T6_)
        /*0224*/ 	.short	0x0380
        /*0226*/ 	.short	0x0029


	//----- nvinfo : EIATTR_SW_WAR
	.align		4
.L_259:
        /*0228*/ 	.byte	0x04, 0x36
        /*022a*/ 	.short	(.L_261 - .L_260)
.L_260:
        /*022c*/ 	.word	0x00000008
.L_261:


//--------------------- .nv.info._ZN3cub18CUB_300001_SM_10006detail6reduce18DeviceReduceKernelINS2_10policy_hubIN4cuda3std3__45tupleIJblEEEyN6thrust24THRUST_300001_SM_1000_NS8cuda_cub9__find_if7functorIS9_EEE10Policy1000ENSB_12zip_iteratorINS8_IJNSD_26transform_input_iterator_tIbNSI_INS8_IJNSB_6detail15normal_iteratorINSB_10device_ptrIiEEEESO_EEEEENSK_22tuple_binary_predicateINS7_4lessIiEEEEEENSB_17counting_iteratorIlNSB_11use_defaultESX_SX_EEEEEEEySF_S9_NS7_10__identityEEEvT0_PT3_T1_NS0_13GridEvenShareIS15_EET2_T4_ --------------------------
	.section	.nv.info._ZN3cub18CUB_300001_SM_10006detail6reduce18DeviceReduceKernelINS2_10policy_hubIN4cuda3std3__45tupleIJblEEEyN6thrust24THRUST_300001_SM_1000_NS8cuda_cub9__find_if7functorIS9_EEE10Policy1000ENSB_12zip_iteratorINS8_IJNSD_26transform_input_iterator_tIbNSI_INS8_IJNSB_6detail15normal_iteratorINSB_10device_ptrIiEEEESO_EEEEENSK_22tuple_binary_predicateINS7_4lessIiEEEEEENSB_17counting_iteratorIlNSB_11use_defaultESX_SX_EEEEEEEySF_S9_NS7_10__identityEEEvT0_PT3_T1_NS0_13GridEvenShareIS15_EET2_T4_,"",@"SHT_CUDA_INFO"
	.sectionflags	@""
	.align	4


	//----- nvinfo : EIATTR_CUDA_API_VERSION
	.align		4
        /*0000*/ 	.byte	0x04, 0x37
        /*0002*/ 	.short	(.L_263 - .L_262)
.L_262:
        /*0004*/ 	.word	0x00000082


	//----- nvinfo : EIATTR_KPARAM_INFO
	.align		4
.L_263:
        /*0008*/ 	.byte	0x04, 0x17
        /*000a*/ 	.short	(.L_265 - .L_264)
.L_264:
        /*000c*/ 	.word	0x00000000
        /*0010*/ 	.short	0x0005
        /*0012*/ 	.short	0x0079
        /*0014*/ 	.byte	0x00, 0xf0, 0x05, 0x00


	//----- nvinfo : EIATTR_KPARAM_INFO
	.align		4
.L_265:
        /*0018*/ 	.byte	0x04, 0x17
        /*001a*/ 	.short	(.L_267 - .L_266)
.L_266:
        /*001c*/ 	.word	0x00000000
        /*0020*/ 	.short	0x0004
        /*0022*/ 	.short	0x0078
        /*0024*/ 	.byte	0x00, 0xf0, 0x05, 0x00


	//----- nvinfo : EIATTR_KPARAM_INFO
	.align		4
.L_267:
        /*0028*/ 	.byte	0x04, 0x17
        /*002a*/ 	.short	(.L_269 - .L_268)
.L_268:
        /*002c*/ 	.word	0x00000000
        /*0030*/ 	.short	0x0003
        /*0032*/ 	.short	0x0030
        /*0034*/ 	.byte	0x00, 0xf0, 0x21, 0x01


	//----- nvinfo : EIATTR_KPARAM_INFO
	.align		4
.L_269:
        /*0038*/ 	.byte	0x04, 0x17
        /*003a*/ 	.short	(.L_271 - .L_270)
.L_270:
        /*003c*/ 	.word	0x00000000
        /*0040*/ 	.short	0x0002
        /*0042*/ 	.short	0x0028
        /*0044*/ 	.byte	0x00, 0xf0, 0x21, 0x00


	//----- nvinfo : EIATTR_KPARAM_INFO
	.align		4
.L_271:
        /*0048*/ 	.byte	0x04, 0x17
        /*004a*/ 	.short	(.L_273 - .L_272)
.L_272:
        /*004c*/ 	.word	0x00000000
        /*0050*/ 	.short	0x0001
        /*0052*/ 	.short	0x0020
        /*0054*/ 	.byte	0x00, 0xf5, 0x21, 0x00


	//----- nvinfo : EIATTR_KPARAM_INFO
	.align		4
.L_273:
        /*0058*/ 	.byte	0x04, 0x17
        /*005a*/ 	.short	(.L_275 - .L_274)
.L_274:
        /*005c*/ 	.word	0x00000000
        /*0060*/ 	.short	0x0000
        /*0062*/ 	.short	0x0000
        /*0064*/ 	.byte	0x00, 0xf0, 0x81, 0x00


	//----- nvinfo : EIATTR_SPARSE_MMA_MASK
	.align		4
.L_275:
        /*0068*/ 	.byte	0x03, 0x50
        /*006a*/ 	.short	0x0000


	//----- nvinfo : EIATTR_MAXREG_COUNT
	.align		4
        /*006c*/ 	.byte	0x03, 0x1b
        /*006e*/ 	.short	0x00ff


	//----- nvinfo : EIATTR_NUM_BARRIERS
	.align		4
        /*0070*/ 	.byte	0x02, 0x4c
        /*0072*/ 	.byte	0x01
	.zero		1


	//----- nvinfo : EIATTR_MERCURY_ISA_VERSION
	.align		4
        /*0074*/ 	.byte	0x03, 0x5f
        /*0076*/ 	.short	0x0101


	//----- nvinfo : EIATTR_COOP_GROUP_MASK_REGIDS
	.align		4
        /*0078*/ 	.byte	0x04, 0x29
        /*007a*/ 	.short	(.L_277 - .L_276)


	//   ....[0]....
.L_276:
        /*007c*/ 	.word	0xffffffff


	//   ....[1]....
        /*0080*/ 	.word	0xffffffff


	//   ....[2]....
        /*0084*/ 	.word	0xffffffff


	//   ....[3]....
        /*0088*/ 	.word	0xffffffff


	//   ....[4]....
        /*008c*/ 	.word	0xffffffff


	//   ....[5]....
        /*0090*/ 	.word	0xffffffff


	//   ....[6]....
        /*0094*/ 	.word	0xffffffff


	//   ....[7]....
        /*0098*/ 	.word	0xffffffff


	//   ....[8]....
        /*009c*/ 	.word	0xffffffff


	//   ....[9]....
        /*00a0*/ 	.word	0xffffffff


	//   ....[10]....
        /*00a4*/ 	.word	0xffffffff


	//   ....[11]....
        /*00a8*/ 	.word	0xffffffff


	//   ....[12]....
        /*00ac*/ 	.word	0xffffffff


	//   ....[13]....
        /*00b0*/ 	.word	0xffffffff


	//   ....[14]....
        /*00b4*/ 	.word	0xffffffff


	//   ....[15]....
        /*00b8*/ 	.word	0xffffffff


	//   ....[16]....
        /*00bc*/ 	.word	0xffffffff


	//   ....[17]....
        /*00c0*/ 	.word	0xffffffff


	//   ....[18]....
        /*00c4*/ 	.word	0xffffffff


	//   ....[19]....
        /*00c8*/ 	.word	0xffffffff


	//   ....[20]....
        /*00cc*/ 	.word	0xffffffff


	//   ....[21]....
        /*00d0*/ 	.word	0xffffffff


	//   ....[22]....
        /*00d4*/ 	.word	0xffffffff


	//   ....[23]....
        /*00d8*/ 	.word	0xffffffff


	//   ....[24]....
        /*00dc*/ 	.word	0xffffffff


	//   ....[25]....
        /*00e0*/ 	.word	0xffffffff


	//   ....[26]....
        /*00e4*/ 	.word	0xffffffff


	//   ....[27]....
        /*00e8*/ 	.word	0xffffffff


	//   ....[28]....
        /*00ec*/ 	.word	0xffffffff


	//   ....[29]....
        /*00f0*/ 	.word	0xffffffff


	//   ....[30]....
        /*00f4*/ 	.word	0xffffffff


	//   ....[31]....
        /*00f8*/ 	.word	0xffffffff


	//   ....[32]....
        /*00fc*/ 	.word	0xffffffff


	//   ....[33]....
        /*0100*/ 	.word	0xffffffff


	//   ....[34]....
        /*0104*/ 	.word	0xffffffff


	//   ....[35]....
        /*0108*/ 	.word	0xffffffff


	//   ....[36]....
        /*010c*/ 	.word	0xffffffff


	//   ....[37]....
        /*0110*/ 	.word	0xffffffff


	//   ....[38]....
        /*0114*/ 	.word	0xffffffff


	//   ....[39]....
        /*0118*/ 	.word	0xffffffff


	//   ....[40]....
        /*011c*/ 	.word	0xffffffff


	//   ....[41]....
        /*0120*/ 	.word	0xffffffff


	//   ....[42]....
        /*0124*/ 	.word	0xffffffff


	//   ....[43]....
        /*0128*/ 	.word	0xffffffff


	//   ....[44]....
        /*012c*/ 	.word	0xffffffff


	//----- nvinfo : EIATTR_COOP_GROUP_INSTR_OFFSETS
	.align		4
.L_277:
        /*0130*/ 	.byte	0x04, 0x28
        /*0132*/ 	.short	(.L_279 - .L_278)


	//   ....[0]....
.L_278:
        /*0134*/ 	.word	0x00001720


	//   ....[1]....
        /*0138*/ 	.word	0x00001730


	//   ....[2]....
        /*013c*/ 	.word	0x00001740


	//   ....[3]....
        /*0140*/ 	.word	0x00001890


	//   ....[4]....
        /*0144*/ 	.word	0x000018c0


	//   ....[5]....
        /*0148*/ 	.word	0x000018f0


	//   ....[6]....
        /*014c*/ 	.word	0x00001a10


	//   ....[7]....
        /*0150*/ 	.word	0x00001a30


	//   ....[8]....
        /*0154*/ 	.word	0x00001a40


	//   ....[9]....
        /*0158*/ 	.word	0x00001b60


	//   ....[10]....
        /*015c*/ 	.word	0x00001b80


	//   ....[11]....
        /*0160*/ 	.word	0x00001b90


	//   ....[12]....
        /*0164*/ 	.word	0x00001cb0


	//   ....[13]....
        /*0168*/ 	.word	0x00001cd0


	//   ....[14]....
        /*016c*/ 	.word	0x00001ce0


	//   ....[15]....
        /*0170*/ 	.word	0x00002470


	//   ....[16]....
        /*0174*/ 	.word	0x00002500


	//   ....[17]....
        /*0178*/ 	.word	0x00002530


	//   ....[18]....
        /*017c*/ 	.word	0x00002650


	//   ....[19]....
        /*0180*/ 	.word	0x00002680


	//   ....[20]....
        /*0184*/ 	.word	0x00002690


	//   ....[21]....
        /*0188*/ 	.word	0x000027b0


	//   ....[22]....
        /*018c*/ 	.word	0x000027d0


	//   ....[23]....
        /*0190*/ 	.word	0x000027e0


	//   ....[24]....
        /*0194*/ 	.word	0x00002900


	//   ....[25]....
        /*0198*/ 	.word	0x00002920


	//   ....[26]....
        /*019c*/ 	.word	0x00002930


	//   ....[27]....
        /*01a0*/ 	.word	0x00002a50


	//   ....[28]....
        /*01a4*/ 	.word	0x00002a70


	//   ....[29]....
        /*01a8*/ 	.word	0x00002a80


	//   ....[30]....
        /*01ac*/ 	.word	0x000050d0


	//   ....[31]....
        /*01b0*/ 	.word	0x000050e0


	//   ....[32]....
        /*01b4*/ 	.word	0x000050f0


	//   ....[33]....
        /*01b8*/ 	.word	0x00005230


	//   ....[34]....
        /*01bc*/ 	.word	0x00005260


	//   ....[35]....
        /*01c0*/ 	.word	0x00005290


	//   ....[36]....
        /*01c4*/ 	.word	0x000053c0


	//   ....[37]....
        /*01c8*/ 	.word	0x000053e0


	//   ....[38]....
        /*01cc*/ 	.word	0x000053f0


	//   ....[39]....
        /*01d0*/ 	.word	0x00005510


	//   ....[40]....
        /*01d4*/ 	.word	0x00005530


	//   ....[41]....
        /*01d8*/ 	.word	0x00005540


	//   ....[42]....
        /*01dc*/ 	.word	0x00005660


	//   ....[43]....
        /*01e0*/ 	.word	0x00005680


	//   ....[44]....
        /*01e4*/ 	.word	0x00005690


	//----- nvinfo : EIATTR_VRC_CTA_INIT_COUNT
	.align		4
.L_279:
        /*01e8*/ 	.byte	0x02, 0x4a
	.zero		1
	.zero		1


	//----- nvinfo : EIATTR_EXIT_INSTR_OFFSETS
	.align		4
        /*01ec*/ 	.byte	0x04, 0x1c
        /*01ee*/ 	.short	(.L_281 - .L_280)


	//   ....[0]....
.L_280:
        /*01f0*/ 	.word	0x00005da0


	//   ....[1]....
        /*01f4*/ 	.word	0x00005df0


	//----- nvinfo : EIATTR_MAX_THREADS
	.align		4
.L_281:
        /*01f8*/ 	.byte	0x04, 0x05
        /*01fa*/ 	.short	(.L_283 - .L_282)
.L_282:
        /*01fc*/ 	.word	0x00000100
        /*0200*/ 	.word	0x00000001
        /*0204*/ 	.word	0x00000001


	//----- nvinfo : EIATTR_CRS_STACK_SIZE
	.align		4
.L_283:
        /*0208*/ 	.byte	0x04, 0x1e
        /*020a*/ 	.short	(.L_285 - .L_284)
.L_284:
        /*020c*/ 	.word	0x00000000


	//----- nvinfo : EIATTR_CBANK_PARAM_SIZE
	.align		4
.L_285:
        /*0210*/ 	.byte	0x03, 0x19
        /*0212*/ 	.short	0x007a


	//----- nvinfo : EIATTR_PARAM_CBANK
	.align		4
        /*0214*/ 	.byte	0x04, 0x0a
        /*0216*/ 	.short	(.L_287 - .L_286)
	.align		4
.L_286:
        /*0218*/ 	.word	index@(.nv.constant0._ZN3cub18CUB_300001_SM_10006detail6reduce18DeviceReduceKernelINS2_10policy_hubIN4cuda3std3__45tupleIJblEEEyN6thrust24THRUST_300001_SM_1000_NS8cuda_cub9__find_if7functorIS9_EEE10Policy1000ENSB_12zip_iteratorINS8_IJNSD_26transform_input_iterator_tIbNSI_INS8_IJNSB_6detail15normal_iteratorINSB_10device_ptrIiEEEESO_EEEEENSK_22tuple_binary_predicateINS7_4lessIiEEEEEENSB_17counting_iteratorIlNSB_11use_defaultESX_SX_EEEEEEEySF_S9_NS7_10__identityEEEvT0_PT3_T1_NS0_13GridEvenShareIS15_EET2_T4_)
        /*021c*/ 	.short	0x0380
        /*021e*/ 	.short	0x007a


	//----- nvinfo : EIATTR_SW_WAR
	.align		4
.L_287:
        /*0220*/ 	.byte	0x04, 0x36
        /*0222*/ 	.short	(.L_289 - .L_288)
.L_288:
        /*0224*/ 	.word	0x00000008
.L_289:


//--------------------- .nv.info._ZN3cub18CUB_300001_SM_10006detail6reduce28DeviceReduceSingleTileKernelINS2_10policy_hubIN4cuda3std3__45tupleIJblEEEyN6thrust24THRUST_300001_SM_1000_NS8cuda_cub9__find_if7functorIS9_EEE10Policy1000ENSB_12zip_iteratorINS8_IJNSD_26transform_input_iterator_tIbNSI_INS8_IJNSB_6detail15normal_iteratorINSB_10device_ptrIiEEEESO_EEEEENSK_22tuple_binary_predicateINS7_4lessIiEEEEEENSB_17counting_iteratorIlNSB_11use_defaultESX_SX_EEEEEEEPS9_ySF_S9_S9_NS7_10__identityEEEvT0_T1_T2_T3_T4_T6_ --------------------------
	.section	.nv.info._ZN3cub18CUB_300001_SM_10006detail6reduce28DeviceReduceSingleTileKernelINS2_10policy_hubIN4cuda3std3__45tupleIJblEEEyN6thrust24THRUST_300001_SM_1000_NS8cuda_cub9__find_if7functorIS9_EEE10Policy1000ENSB_12zip_iteratorINS8_IJNSD_26transform_input_iterator_tIbNSI_INS8_IJNSB_6detail15normal_iteratorINSB_10device_ptrIiEEEESO_EEEEENSK_22tuple_binary_predicateINS7_4lessIiEEEEEENSB_17counting_iteratorIlNSB_11use_defaultESX_SX_EEEEEEEPS9_ySF_S9_S9_NS7_10__identityEEEvT0_T1_T2_T3_T4_T6_,"",@"SHT_CUDA_INFO"
	.sectionflags	@""
	.align	4


	//----- nvinfo : EIATTR_CUDA_API_VERSION
	.align		4
        /*0000*/ 	.byte	0x04, 0x37
        /*0002*/ 	.short	(.L_291 - .L_290)
.L_290:
        /*0004*/ 	.word	0x00000082


	//----- nvinfo : EIATTR_KPARAM_INFO
	.align		4
.L_291:
        /*0008*/ 	.byte	0x04, 0x17
        /*000a*/ 	.short	(.L_293 - .L_292)
.L_292:
        /*000c*/ 	.word	0x00000000
        /*0010*/ 	.short	0x0005
        /*0012*/ 	.short	0x0048
        /*0014*/ 	.byte	0x00, 0xf0, 0x05, 0x00


	//----- nvinfo : EIATTR_KPARAM_INFO
	.align		4
.L_293:
        /*0018*/ 	.byte	0x04, 0x17
        /*001a*/ 	.short	(.L_295 - .L_294)
.L_294:
        /*001c*/ 	.word	0x00000000
        /*0020*/ 	.short	0x0004
        /*0022*/ 	.short	0x0038
        /*0024*/ 	.byte	0x00, 0xf0, 0x41, 0x00


	//----- nvinfo : EIATTR_KPARAM_INFO
	.align		4
.L_295:
        /*0028*/ 	.byte	0x04, 0x17
        /*002a*/ 	.short	(.L_297 - .L_296)
.L_296:
        /*002c*/ 	.word	0x00000000
        /*0030*/ 	.short	0x0003
        /*0032*/ 	.short	0x0030
        /*0034*/ 	.byte	0x00, 0xf0, 0x05, 0x00


	//----- nvinfo : EIATTR_KPARAM_INFO
	.align		4
.L_297:
        /*0038*/ 	.byte	0x04, 0x17
        /*003a*/ 	.short	(.L_299 - .L_298)
.L_298:
        /*003c*/ 	.word	0x00000000
        /*0040*/ 	.short	0x0002
        /*0042*/ 	.short	0x0028
        /*0044*/ 	.byte	0x00, 0xf0, 0x21, 0x00


	//----- nvinfo : EIATTR_KPARAM_INFO
	.align		4
.L_299:
        /*0048*/ 	.byte	0x04, 0x17
        /*004a*/ 	.short	(.L_301 - .L_300)
.L_300:
        /*004c*/ 	.word	0x00000000
        /*0050*/ 	.short	0x0001
        /*0052*/ 	.short	0x0020
        /*0054*/ 	.byte	0x00, 0xf5, 0x21, 0x00


	//----- nvinfo : EIATTR_KPARAM_INFO
	.align		4
.L_301:
        /*0058*/ 	.byte	0x04, 0x17
        /*005a*/ 	.short	(.L_303 - .L_302)
.L_302:
        /*005c*/ 	.word	0x00000000
        /*0060*/ 	.short	0x0000
        /*0062*/ 	.short	0x0000
        /*0064*/ 	.byte	0x00, 0xf0, 0x81, 0x00


	//----- nvinfo : EIATTR_SPARSE_MMA_MASK
	.align		4
.L_303:
        /*0068*/ 	.byte	0x03, 0x50
        /*006a*/ 	.short	0x0000


	//----- nvinfo : EIATTR_MAXREG_COUNT
	.align		4
        /*006c*/ 	.byte	0x03, 0x1b
        /*006e*/ 	.short	0x00ff


	//----- nvinfo : EIATTR_NUM_BARRIERS
	.align		4
        /*0070*/ 	.byte	0x02, 0x4c
        /*0072*/ 	.byte	0x01
	.zero		1


	//----- nvinfo : EIATTR_MERCURY_ISA_VERSION
	.align		4
        /*0074*/ 	.byte	0x03, 0x5f
        /*0076*/ 	.short	0x0101


	//----- nvinfo : EIATTR_COOP_GROUP_MASK_REGIDS
	.align		4
        /*0078*/ 	.byte	0x04, 0x29
        /*007a*/ 	.short	(.L_305 - .L_304)


	//   ....[0]....
.L_304:
        /*007c*/ 	.word	0xffffffff


	//   ....[1]....
        /*0080*/ 	.word	0xffffffff


	//   ....[2]....
        /*0084*/ 	.word	0xffffffff


	//   ....[3]....
        /*0088*/ 	.word	0xffffffff


	//   ....[4]....
        /*008c*/ 	.word	0xffffffff


	//   ....[5]....
        /*0090*/ 	.word	0xffffffff


	//   ....[6]....
        /*0094*/ 	.word	0xffffffff


	//   ....[7]....
        /*0098*/ 	.word	0xffffffff


	//   ....[8]....
        /*009c*/ 	.word	0xffffffff


	//   ....[9]....
        /*00a0*/ 	.word	0xffffffff


	//   ....[10]....
        /*00a4*/ 	.word	0xffffffff


	//   ....[11]....
        /*00a8*/ 	.word	0xffffffff


	//   ....[12]....
        /*00ac*/ 	.word	0xffffffff


	//   ....[13]....
        /*00b0*/ 	.word	0xffffffff


	//   ....[14]....
        /*00b4*/ 	.word	0xffffffff


	//   ....[15]....
        /*00b8*/ 	.word	0xffffffff


	//   ....[16]....
        /*00bc*/ 	.word	0xffffffff


	//   ....[17]....
        /*00c0*/ 	.word	0xffffffff


	//   ....[18]....
        /*00c4*/ 	.word	0xffffffff


	//   ....[19]....
        /*00c8*/ 	.word	0xffffffff


	//   ....[20]....
        /*00cc*/ 	.word	0xffffffff


	//   ....[21]....
        /*00d0*/ 	.word	0xffffffff


	//   ....[22]....
        /*00d4*/ 	.word	0xffffffff


	//   ....[23]....
        /*00d8*/ 	.word	0xffffffff


	//   ....[24]....
        /*00dc*/ 	.word	0xffffffff


	//   ....[25]....
        /*00e0*/ 	.word	0xffffffff


	//   ....[26]....
        /*00e4*/ 	.word	0xffffffff


	//   ....[27]....
        /*00e8*/ 	.word	0xffffffff


	//   ....[28]....
        /*00ec*/ 	.word	0xffffffff


	//   ....[29]....
        /*00f0*/ 	.word	0xffffffff


	//   ....[30]....
        /*00f4*/ 	.word	0xffffffff


	//   ....[31]....
        /*00f8*/ 	.word	0xffffffff


	//   ....[32]....
        /*00fc*/ 	.word	0xffffffff


	//   ....[33]....
        /*0100*/ 	.word	0xffffffff


	//   ....[34]....
        /*0104*/ 	.word	0xffffffff


	//   ....[35]....
        /*0108*/ 	.word	0xffffffff


	//   ....[36]....
        /*010c*/ 	.word	0xffffffff


	//   ....[37]....
        /*0110*/ 	.word	0xffffffff


	//   ....[38]....
        /*0114*/ 	.word	0xffffffff


	//   ....[39]....
        /*0118*/ 	.word	0xffffffff


	//   ....[40]....
        /*011c*/ 	.word	0xffffffff


	//   ....[41]....
        /*0120*/ 	.word	0xffffffff


	//   ....[42]....
        /*0124*/ 	.word	0xffffffff


	//   ....[43]....
        /*0128*/ 	.word	0xffffffff


	//   ....[44]....
        /*012c*/ 	.word	0xffffffff


	//----- nvinfo : EIATTR_COOP_GROUP_INSTR_OFFSETS
	.align		4
.L_305:
        /*0130*/ 	.byte	0x04, 0x28
        /*0132*/ 	.short	(.L_307 - .L_306)


	//   ....[0]....
.L_306:
        /*0134*/ 	.word	0x00001490


	//   ....[1]....
        /*0138*/ 	.word	0x000014a0


	//   ....[2]....
        /*013c*/ 	.word	0x000014b0


	//   ....[3]....
        /*0140*/ 	.word	0x00001600


	//   ....[4]....
        /*0144*/ 	.word	0x00001630


	//   ....[5]....
        /*0148*/ 	.word	0x00001660


	//   ....[6]....
        /*014c*/ 	.word	0x00001780


	//   ....[7]....
        /*0150*/ 	.word	0x000017a0


	//   ....[8]....
        /*0154*/ 	.word	0x000017b0


	//   ....[9]....
        /*0158*/ 	.word	0x000018d0


	//   ....[10]....
        /*015c*/ 	.word	0x000018f0


	//   ....[11]....
        /*0160*/ 	.word	0x00001900


	//   ....[12]....
        /*0164*/ 	.word	0x00001a20


	//   ....[13]....
        /*0168*/ 	.word	0x00001a40


	//   ....[14]....
        /*016c*/ 	.word	0x00001a50


	//   ....[15]....
        /*0170*/ 	.word	0x000021d0


	//   ....[16]....
        /*0174*/ 	.word	0x00002260


	//   ....[17]....
        /*0178*/ 	.word	0x00002290


	//   ....[18]....
        /*017c*/ 	.word	0x000023b0


	//   ....[19]....
        /*0180*/ 	.word	0x000023e0


	//   ....[20]....
        /*0184*/ 	.word	0x000023f0


	//   ....[21]....
        /*0188*/ 	.word	0x00002510


	//   ....[22]....
        /*018c*/ 	.word	0x00002530


	//   ....[23]....
        /*0190*/ 	.word	0x00002540


	//   ....[24]....
        /*0194*/ 	.word	0x00002660


	//   ....[25]....
        /*0198*/ 	.word	0x00002680


	//   ....[26]....
        /*019c*/ 	.word	0x00002690


	//   ....[27]....
        /*01a0*/ 	.word	0x000027b0


	//   ....[28]....
        /*01a4*/ 	.word	0x000027d0


	//   ....[29]....
        /*01a8*/ 	.word	0x000027e0


	//   ....[30]....
        /*01ac*/ 	.word	0x00004d20


	//   ....[31]....
        /*01b0*/ 	.word	0x00004d30


	//   ....[32]....
        /*01b4*/ 	.word	0x00004d40


	//   ....[33]....
        /*01b8*/ 	.word	0x00004e90


	//   ....[34]....
        /*01bc*/ 	.word	0x00004ec0


	//   ....[35]....
        /*01c0*/ 	.word	0x00004ef0


	//   ....[36]....
        /*01c4*/ 	.word	0x00005010


	//   ....[37]....
        /*01c8*/ 	.word	0x00005030


	//   ....[38]....
        /*01cc*/ 	.word	0x00005040


	//   ....[39]....
        /*01d0*/ 	.word	0x00005160


	//   ....[40]....
        /*01d4*/ 	.word	0x00005180


	//   ....[41]....
        /*01d8*/ 	.word	0x00005190


	//   ....[42]....
        /*01dc*/ 	.word	0x000052b0


	//   ....[43]....
        /*01e0*/ 	.word	0x000052d0


	//   ....[44]....
        /*01e4*/ 	.word	0x000052e0


	//----- nvinfo : EIATTR_VRC_CTA_INIT_COUNT
	.align		4
.L_307:
        /*01e8*/ 	.byte	0x02, 0x4a
	.zero		1
	.zero		1


	//----- nvinfo : EIATTR_EXIT_INSTR_OFFSETS
	.align		4
        /*01ec*/ 	.byte	0x04, 0x1c
        /*01ee*/ 	.short	(.L_309 - .L_308)


	//   ....[0]....
.L_308:
        /*01f0*/ 	.word	0x00000090


	//   ....[1]....
        /*01f4*/ 	.word	0x000000e0


	//   ....[2]....
        /*01f8*/ 	.word	0x000059e0


	//   ....[3]....
        /*01fc*/ 	.word	0x00005ad0


	//----- nvinfo : EIATTR_MAX_THREADS
	.align		4
.L_309:
        /*0200*/ 	.byte	0x04, 0x05
        /*0202*/ 	.short	(.L_311 - .L_310)
.L_310:
        /*0204*/ 	.word	0x00000100
        /*0208*/ 	.word	0x00000001
        /*020c*/ 	.word	0x00000001


	//----- nvinfo : EIATTR_CRS_STACK_SIZE
	.align		4
.L_311:
        /*0210*/ 	.byte	0x04, 0x1e
        /*0212*/ 	.short	(.L_313 - .L_312)
.L_312:
        /*0214*/ 	.word	0x00000000


	//----- nvinfo : EIATTR_CBANK_PARAM_SIZE
	.align		4
.L_313:
        /*0218*/ 	.byte	0x03, 0x19
        /*021a*/ 	.short	0x0049


	//----- nvinfo : EIATTR_PARAM_CBANK
	.align		4
        /*021c*/ 	.byte	0x04, 0x0a
        /*021e*/ 	.short	(.L_315 - .L_314)
	.align		4
.L_314:
        /*0220*/ 	.word	index@(.nv.constant0._ZN3cub18CUB_300001_SM_10006detail6reduce28DeviceReduceSingleTileKernelINS2_10policy_hubIN4cuda3std3__45tupleIJblEEEyN6thrust24THRUST_300001_SM_1000_NS8cuda_cub9__find_if7functorIS9_EEE10Policy1000ENSB_12zip_iteratorINS8_IJNSD_26transform_input_iterator_tIbNSI_INS8_IJNSB_6detail15normal_iteratorINSB_10device_ptrIiEEEESO_EEEEENSK_22tuple_binary_predicateINS7_4lessIiEEEEEENSB_17counting_iteratorIlNSB_11use_defaultESX_SX_EEEEEEEPS9_ySF_S9_S9_NS7_10__identityEEEvT0_T1_T2_T3_T4_T6_)
        /*0224*/ 	.short	0x0380
        /*0226*/ 	.short	0x0049


	//----- nvinfo : EIATTR_SW_WAR
	.align		4
.L_315:
        /*0228*/ 	.byte	0x04, 0x36
        /*022a*/ 	.short	(.L_317 - .L_316)
.L_316:
        /*022c*/ 	.word	0x00000008
.L_317:


//--------------------- .nv.info._ZN3cub18CUB_300001_SM_10006detail6reduce28DeviceReduceSingleTileKernelINS2_10policy_hubIN4cuda3std3__45tupleIJblEEEjN6thrust24THRUST_300001_SM_1000_NS8cuda_cub9__find_if7functorIS9_EEE10Policy1000EPS9_SI_iSF_S9_S9_NS7_10__identityEEEvT0_T1_T2_T3_T4_T6_ --------------------------
	.section	.nv.info._ZN3cub18CUB_300001_SM_10006detail6reduce28DeviceReduceSingleTileKernelINS2_10policy_hubIN4cuda3std3__45tupleIJblEEEjN6thrust24THRUST_300001_SM_1000_NS8cuda_cub9__find_if7functorIS9_EEE10Policy1000EPS9_SI_iSF_S9_S9_NS7_10__identityEEEvT0_T1_T2_T3_T4_T6_,"",@"SHT_CUDA_INFO"
	.sectionflags	@""
	.align	4


	//----- nvinfo : EIATTR_CUDA_API_VERSION
	.align		4
        /*0000*/ 	.byte	0x04, 0x37
        /*0002*/ 	.short	(.L_319 - .L_318)
.L_318:
        /*0004*/ 	.word	0x00000082


	//----- nvinfo : EIATTR_KPARAM_INFO
	.align		4
.L_319:
        /*0008*/ 	.byte	0x04, 0x17
        /*000a*/ 	.short	(.L_321 - .L_320)
.L_320:
        /*000c*/ 	.word	0x00000000
        /*0010*/ 	.short	0x0005
        /*0012*/ 	.short	0x0028
        /*0014*/ 	.byte	0x00, 0xf0, 0x05, 0x00


	//----- nvinfo : EIATTR_KPARAM_INFO
	.align		4
.L_321:
        /*0018*/ 	.byte	0x04, 0x17
        /*001a*/ 	.short	(.L_323 - .L_322)
.L_322:
        /*001c*/ 	.word	0x00000000
        /*0020*/ 	.short	0x0004
        /*0022*/ 	.short	0x0018
        /*0024*/ 	.byte	0x00, 0xf0, 0x41, 0x00


	//----- nvinfo : EIATTR_KPARAM_INFO
	.align		4
.L_323:
        /*0028*/ 	.byte	0x04, 0x17
        /*002a*/ 	.short	(.L_325 - .L_324)
.L_324:
        /*002c*/ 	.word	0x00000000
        /*0030*/ 	.short	0x0003
        /*0032*/ 	.short	0x0014
        /*0034*/ 	.byte	0x00, 0xf0, 0x05, 0x00


	//----- nvinfo : EIATTR_KPARAM_INFO
	.align		4
.L_325:
        /*0038*/ 	.byte	0x04, 0x17
        /*003a*/ 	.short	(.L_327 - .L_326)
.L_326:
        /*003c*/ 	.word	0x00000000
        /*0040*/ 	.short	0x0002
        /*0042*/ 	.short	0x0010
        /*0044*/ 	.byte	0x00, 0xf0, 0x11, 0x00


	//----- nvinfo : EIATTR_KPARAM_INFO
	.align		4
.L_327:
        /*0048*/ 	.byte	0x04, 0x17
        /*004a*/ 	.short	(.L_329 - .L_328)
.L_328:
        /*004c*/ 	.word	0x00000000
        /*0050*/ 	.short	0x0001
        /*0052*/ 	.short	0x0008
        /*0054*/ 	.byte	0x00, 0xf5, 0x21, 0x00


	//----- nvinfo : EIATTR_KPARAM_INFO
	.align		4
.L_329:
        /*0058*/ 	.byte	0x04, 0x17
        /*005a*/ 	.short	(.L_331 - .L_330)
.L_330:
        /*005c*/ 	.word	0x00000000
        /*0060*/ 	.short	0x0000
        /*0062*/ 	.short	0x0000
        /*0064*/ 	.byte	0x00, 0xf5, 0x21, 0x00


	//----- nvinfo : EIATTR_SPARSE_MMA_MASK
	.align		4
.L_331:
        /*0068*/ 	.byte	0x03, 0x50
        /*006a*/ 	.short	0x0000


	//----- nvinfo : EIATTR_MAXREG_COUNT
	.align		4
        /*006c*/ 	.byte	0x03, 0x1b
        /*006e*/ 	.short	0x00ff


	//----- nvinfo : EIATTR_NUM_BARRIERS
	.align		4
        /*0070*/ 	.byte	0x02, 0x4c
        /*0072*/ 	.byte	0x01
	.zero		1


	//----- nvinfo : EIATTR_MERCURY_ISA_VERSION
	.align		4
        /*0074*/ 	.byte	0x03, 0x5f
        /*0076*/ 	.short	0x0101


	//----- nvinfo : EIATTR_COOP_GROUP_MASK_REGIDS
	.align		4
        /*0078*/ 	.byte	0x04, 0x29
        /*007a*/ 	.short	(.L_333 - .L_332)


	//   ....[0]....
.L_332:
        /*007c*/ 	.word	0xffffffff


	//   ....[1]....
        /*0080*/ 	.word	0xffffffff


	//   ....[2]....
        /*0084*/ 	.word	0xffffffff


	//   ....[3]....
        /*0088*/ 	.word	0xffffffff


	//   ....[4]....
        /*008c*/ 	.word	0xffffffff


	//   ....[5]....
        /*0090*/ 	.word	0xffffffff


	//   ....[6]....
        /*0094*/ 	.word	0xffffffff


	//   ....[7]....
        /*0098*/ 	.word	0xffffffff


	//   ....[8]....
        /*009c*/ 	.word	0xffffffff


	//   ....[9]....
        /*00a0*/ 	.word	0xffffffff


	//   ....[10]....
        /*00a4*/ 	.word	0xffffffff


	//   ....[11]....
        /*00a8*/ 	.word	0xffffffff


	//   ....[12]....
        /*00ac*/ 	.word	0xffffffff


	//   ....[13]....
        /*00b0*/ 	.word	0xffffffff


	//   ....[14]....
        /*00b4*/ 	.word	0xffffffff


	//   ....[15]....
        /*00b8*/ 	.word	0xffffffff


	//   ....[16]....
        /*00bc*/ 	.word	0xffffffff


	//   ....[17]....
        /*00c0*/ 	.word	0xffffffff


	//   ....[18]....
        /*00c4*/ 	.word	0xffffffff


	//   ....[19]....
        /*00c8*/ 	.word	0xffffffff


	//   ....[20]....
        /*00cc*/ 	.word	0xffffffff


	//   ....[21]....
        /*00d0*/ 	.word	0xffffffff


	//   ....[22]....
        /*00d4*/ 	.word	0xffffffff


	//   ....[23]....
        /*00d8*/ 	.word	0xffffffff


	//   ....[24]....
        /*00dc*/ 	.word	0xffffffff


	//   ....[25]....
        /*00e0*/ 	.word	0xffffffff


	//   ....[26]....
        /*00e4*/ 	.word	0xffffffff


	//   ....[27]....
        /*00e8*/ 	.word	0xffffffff


	//   ....[28]....
        /*00ec*/ 	.word	0xffffffff


	//   ....[29]....
        /*00f0*/ 	.word	0xffffffff


	//   ....[30]....
        /*00f4*/ 	.word	0xffffffff


	//   ....[31]....
        /*00f8*/ 	.word	0xffffffff


	//   ....[32]....
        /*00fc*/ 	.word	0xffffffff


	//   ....[33]....
        /*0100*/ 	.word	0xffffffff


	//   ....[34]....
        /*0104*/ 	.word	0xffffffff


	//   ....[35]....
        /*0108*/ 	.word	0xffffffff


	//   ....[36]....
        /*010c*/ 	.word	0xffffffff


	//   ....[37]....
        /*0110*/ 	.word	0xffffffff


	//   ....[38]....
        /*0114*/ 	.word	0xffffffff


	//   ....[39]....
        /*0118*/ 	.word	0xffffffff


	//   ....[40]....
        /*011c*/ 	.word	0xffffffff


	//   ....[41]....
        /*0120*/ 	.word	0xffffffff


	//   ....[42]....
        /*0124*/ 	.word	0xffffffff


	//   ....[43]....
        /*0128*/ 	.word	0xffffffff


	//   ....[44]....
        /*012c*/ 	.word	0xffffffff


	//----- nvinfo : EIATTR_COOP_GROUP_INSTR_OFFSETS
	.align		4
.L_333:
        /*0130*/ 	.byte	0x04, 0x28
        /*0132*/ 	.short	(.L_335 - .L_334)


	//   ....[0]....
.L_334:
        /*0134*/ 	.word	0x000007d0


	//   ....[1]....
        /*0138*/ 	.word	0x000007e0


	//   ....[2]....
        /*013c*/ 	.word	0x000007f0


	//   ....[3]....
        /*0140*/ 	.word	0x00000940


	//   ....[4]....
        /*0144*/ 	.word	0x00000970


	//   ....[5]....
        /*0148*/ 	.word	0x000009a0


	//   ....[6]....
        /*014c*/ 	.word	0x00000ac0


	//   ....[7]....
        /*0150*/ 	.word	0x00000ae0


	//   ....[8]....
        /*0154*/ 	.word	0x00000af0


	//   ....[9]....
        /*0158*/ 	.word	0x00000c10


	//   ....[10]....
        /*015c*/ 	.word	0x00000c30


	//   ....[11]....
        /*0160*/ 	.word	0x00000c40


	//   ....[12]....
        /*0164*/ 	.word	0x00000d60


	//   ....[13]....
        /*0168*/ 	.word	0x00000d80


	//   ....[14]....
        /*016c*/ 	.word	0x00000d90


	//   ....[15]....
        /*0170*/ 	.word	0x00001520


	//   ....[16]....
        /*0174*/ 	.word	0x000015b0


	//   ....[17]....
        /*0178*/ 	.word	0x000015e0


	//   ....[18]....
        /*017c*/ 	.word	0x00001700


	//   ....[19]....
        /*0180*/ 	.word	0x00001730


	//   ....[20]....
        /*0184*/ 	.word	0x00001740


	//   ....[21]....
        /*0188*/ 	.word	0x00001860


	//   ....[22]....
        /*018c*/ 	.word	0x00001880


	//   ....[23]....
        /*0190*/ 	.word	0x00001890


	//   ....[24]....
        /*0194*/ 	.word	0x000019b0


	//   ....[25]....
        /*0198*/ 	.word	0x000019d0


	//   ....[26]....
        /*019c*/ 	.word	0x000019e0


	//   ....[27]....
        /*01a0*/ 	.word	0x00001b00


	//   ....[28]....
        /*01a4*/ 	.word	0x00001b20


	//   ....[29]....
        /*01a8*/ 	.word	0x00001b30


	//   ....[30]....
        /*01ac*/ 	.word	0x000031b0


	//   ....[31]....
        /*01b0*/ 	.word	0x000031c0


	//   ....[32]....
        /*01b4*/ 	.word	0x000031d0


	//   ....[33]....
        /*01b8*/ 	.word	0x00003320


	//   ....[34]....
        /*01bc*/ 	.word	0x00003350


	//   ....[35]....
        /*01c0*/ 	.word	0x00003380


	//   ....[36]....
        /*01c4*/ 	.word	0x000034a0


	//   ....[37]....
        /*01c8*/ 	.word	0x000034c0


	//   ....[38]....
        /*01cc*/ 	.word	0x000034d0


	//   ....[39]....
        /*01d0*/ 	.word	0x000035f0


	//   ....[40]....
        /*01d4*/ 	.word	0x00003610


	//   ....[41]....
        /*01d8*/ 	.word	0x00003620


	//   ....[42]....
        /*01dc*/ 	.word	0x00003740


	//   ....[43]....
        /*01e0*/ 	.word	0x00003760


	//   ....[44]....
        /*01e4*/ 	.word	0x00003770


	//----- nvinfo : EIATTR_VRC_CTA_INIT_COUNT
	.align		4
.L_335:
        /*01e8*/ 	.byte	0x02, 0x4a
	.zero		1
	.zero		1


	//----- nvinfo : EIATTR_EXIT_INSTR_OFFSETS
	.align		4
        /*01ec*/ 	.byte	0x04, 0x1c
        /*01ee*/ 	.short	(.L_337 - .L_336)


	//   ....[0]....
.L_336:
        /*01f0*/ 	.word	0x00000080


	//   ....[1]....
        /*01f4*/ 	.word	0x000000d0


	//   ....[2]....
        /*01f8*/ 	.word	0x00003e80


	//   ....[3]....
        /*01fc*/ 	.word	0x00003f70


	//----- nvinfo : EIATTR_MAX_THREADS
	.align		4
.L_337:
        /*0200*/ 	.byte	0x04, 0x05
        /*0202*/ 	.short	(.L_339 - .L_338)
.L_338:
        /*0204*/ 	.word	0x00000100
        /*0208*/ 	.word	0x00000001
        /*020c*/ 	.word	0x00000001


	//----- nvinfo : EIATTR_CRS_STACK_SIZE
	.align		4
.L_339:
        /*0210*/ 	.byte	0x04, 0x1e
        /*0212*/ 	.short	(.L_341 - .L_340)
.L_340:
        /*0214*/ 	.word	0x00000000


	//----- nvinfo : EIATTR_CBANK_PARAM_SIZE
	.align		4
.L_341:
        /*0218*/ 	.byte	0x03, 0x19
        /*021a*/ 	.short	0x0029


	//----- nvinfo : EIATTR_PARAM_CBANK
	.align		4
        /*021c*/ 	.byte	0x04, 0x0a
        /*021e*/ 	.short	(.L_343 - .L_342)
	.align		4
.L_342:
        /*0220*/ 	.word	index@(.nv.constant0._ZN3cub18CUB_300001_SM_10006detail6reduce28DeviceReduceSingleTileKernelINS2_10policy_hubIN4cuda3std3__45tupleIJblEEEjN6thrust24THRUST_300001_SM_1000_NS8cuda_cub9__find_if7functorIS9_EEE10Policy1000EPS9_SI_iSF_S9_S9_NS7_10__identityEEEvT0_T1_T2_T3_T4_T6_)
        /*0224*/ 	.short	0x0380
        /*0226*/ 	.short	0x0029


	//----- nvinfo : EIATTR_SW_WAR
	.align		4
.L_343:
        /*0228*/ 	.byte	0x04, 0x36
        /*022a*/ 	.short	(.L_345 - .L_344)
.L_344:
        /*022c*/ 	.word	0x00000008
.L_345:


//--------------------- .nv.info._ZN3cub18CUB_300001_SM_10006detail6reduce18DeviceReduceKernelINS2_10policy_hubIN4cuda3std3__45tupleIJblEEEjN6thrust24THRUST_300001_SM_1000_NS8cuda_cub9__find_if7functorIS9_EEE10Policy1000ENSB_12zip_iteratorINS8_IJNSD_26transform_input_iterator_tIbNSI_INS8_IJNSB_6detail15normal_iteratorINSB_10device_ptrIiEEEESO_EEEEENSK_22tuple_binary_predicateINS7_4lessIiEEEEEENSB_17counting_iteratorIlNSB_11use_defaultESX_SX_EEEEEEEjSF_S9_NS7_10__identityEEEvT0_PT3_T1_NS0_13GridEvenShareIS15_EET2_T4_ --------------------------
	.section	.nv.info._ZN3cub18CUB_300001_SM_10006detail6reduce18DeviceReduceKernelINS2_10policy_hubIN4cuda3std3__45tupleIJblEEEjN6thrust24THRUST_300001_SM_1000_NS8cuda_cub9__find_if7functorIS9_EEE10Policy1000ENSB_12zip_iteratorINS8_IJNSD_26transform_input_iterator_tIbNSI_INS8_IJNSB_6detail15normal_iteratorINSB_10device_ptrIiEEEESO_EEEEENSK_22tuple_binary_predicateINS7_4lessIiEEEEEENSB_17counting_iteratorIlNSB_11use_defaultESX_SX_EEEEEEEjSF_S9_NS7_10__identityEEEvT0_PT3_T1_NS0_13GridEvenShareIS15_EET2_T4_,"",@"SHT_CUDA_INFO"
	.sectionflags	@""
	.align	4


	//----- nvinfo : EIATTR_CUDA_API_VERSION
	.align		4
        /*0000*/ 	.byte	0x04, 0x37
        /*0002*/ 	.short	(.L_347 - .L_346)
.L_346:
        /*0004*/ 	.word	0x00000082


	//----- nvinfo : EIATTR_KPARAM_INFO
	.align		4
.L_347:
        /*0008*/ 	.byte	0x04, 0x17
        /*000a*/ 	.short	(.L_349 - .L_348)
.L_348:
        /*000c*/ 	.word	0x00000000
        /*0010*/ 	.short	0x0005
        /*0012*/ 	.short	0x0055
        /*0014*/ 	.byte	0x00, 0xf0, 0x05, 0x00


	//----- nvinfo : EIATTR_KPARAM_INFO
	.align		4
.L_349:
        /*0018*/ 	.byte	0x04, 0x17
        /*001a*/ 	.short	(.L_351 - .L_350)
.L_350:
        /*001c*/ 	.word	0x00000000
        /*0020*/ 	.short	0x0004
        /*0022*/ 	.short	0x0054
        /*0024*/ 	.byte	0x00, 0xf0, 0x05, 0x00


	//----- nvinfo : EIATTR_KPARAM_INFO
	.align		4
.L_351:
        /*0028*/ 	.byte	0x04, 0x17
        /*002a*/ 	.short	(.L_353 - .L_352)
.L_352:
        /*002c*/ 	.word	0x00000000
        /*0030*/ 	.short	0x0003
        /*0032*/ 	.short	0x002c
        /*0034*/ 	.byte	0x00, 0xf0, 0xa1, 0x00


	//----- nvinfo : EIATTR_KPARAM_INFO
	.align		4
.L_353:
        /*0038*/ 	.byte	0x04, 0x17
        /*003a*/ 	.short	(.L_355 - .L_354)
.L_354:
        /*003c*/ 	.word	0x00000000
        /*0040*/ 	.short	0x0002
        /*0042*/ 	.short	0x0028
        /*0044*/ 	.byte	0x00, 0xf0, 0x11, 0x00


	//----- nvinfo : EIATTR_KPARAM_INFO
	.align		4
.L_355:
        /*0048*/ 	.byte	0x04, 0x17
        /*004a*/ 	.short	(.L_357 - .L_356)
.L_356:
        /*004c*/ 	.word	0x00000000
        /*0050*/ 	.short	0x0001
        /*0052*/ 	.short	0x0020
        /*0054*/ 	.byte	0x00, 0xf5, 0x21, 0x00


	//----- nvinfo : EIATTR_KPARAM_INFO
	.align		4
.L_357:
        /*0058*/ 	.byte	0x04, 0x17
        /*005a*/ 	.short	(.L_359 - .L_358)
.L_358:
        /*005c*/ 	.word	0x00000000
        /*0060*/ 	.short	0x0000
        /*0062*/ 	.short	0x0000
        /*0064*/ 	.byte	0x00, 0xf0, 0x81, 0x00


	//----- nvinfo : EIATTR_SPARSE_MMA_MASK
	.align		4
.L_359:
        /*0068*/ 	.byte	0x03, 0x50
        /*006a*/ 	.short	0x0000


	//----- nvinfo : EIATTR_MAXREG_COUNT
	.align		4
        /*006c*/ 	.byte	0x03, 0x1b
        /*006e*/ 	.short	0x00ff


	//----- nvinfo : EIATTR_NUM_BARRIERS
	.align		4
        /*0070*/ 	.byte	0x02, 0x4c
        /*0072*/ 	.byte	0x01
	.zero		1


	//----- nvinfo : EIATTR_MERCURY_ISA_VERSION
	.align		4
        /*0074*/ 	.byte	0x03, 0x5f
        /*0076*/ 	.short	0x0101


	//----- nvinfo : EIATTR_COOP_GROUP_MASK_REGIDS
	.align		4
        /*0078*/ 	.byte	0x04, 0x29
        /*007a*/ 	.short	(.L_361 - .L_360)


	//   ....[0]....
.L_360:
        /*007c*/ 	.word	0xffffffff


	//   ....[1]....
        /*0080*/ 	.word	0xffffffff


	//   ....[2]....
        /*0084*/ 	.word	0xffffffff


	//   ....[3]....
        /*0088*/ 	.word	0xffffffff


	//   ....[4]....
        /*008c*/ 	.word	0xffffffff


	//   ....[5]....
        /*0090*/ 	.word	0xffffffff


	//   ....[6]....
        /*0094*/ 	.word	0xffffffff


	//   ....[7]....
        /*0098*/ 	.word	0xffffffff


	//   ....[8]....
        /*009c*/ 	.word	0xffffffff


	//   ....[9]....
        /*00a0*/ 	.word	0xffffffff


	//   ....[10]....
        /*00a4*/ 	.word	0xffffffff


	//   ....[11]....
        /*00a8*/ 	.word	0xffffffff


	//   ....[12]....
        /*00ac*/ 	.word	0xffffffff


	//   ....[13]....
        /*00b0*/ 	.word	0xffffffff


	//   ....[14]....
        /*00b4*/ 	.word	0xffffffff


	//   ....[15]....
        /*00b8*/ 	.word	0xffffffff


	//   ....[16]....
        /*00bc*/ 	.word	0xffffffff


	//   ....[17]....
        /*00c0*/ 	.word	0xffffffff


	//   ....[18]....
        /*00c4*/ 	.word	0xffffffff


	//   ....[19]....
        /*00c8*/ 	.word	0xffffffff


	//   ....[20]....
        /*00cc*/ 	.word	0xffffffff


	//   ....[21]....
        /*00d0*/ 	.word	0xffffffff


	//   ....[22]....
        /*00d4*/ 	.word	0xffffffff


	//   ....[23]....
        /*00d8*/ 	.word	0xffffffff


	//   ....[24]....
        /*00dc*/ 	.word	0xffffffff


	//   ....[25]....
        /*00e0*/ 	.word	0xffffffff


	//   ....[26]....
        /*00e4*/ 	.word	0xffffffff


	//   ....[27]....
        /*00e8*/ 	.word	0xffffffff


	//   ....[28]....
        /*00ec*/ 	.word	0xffffffff


	//   ....[29]....
        /*00f0*/ 	.word	0xffffffff


	//   ....[30]....
        /*00f4*/ 	.word	0xffffffff


	//   ....[31]....
        /*00f8*/ 	.word	0xffffffff


	//   ....[32]....
        /*00fc*/ 	.word	0xffffffff


	//   ....[33]....
        /*0100*/ 	.word	0xffffffff


	//   ....[34]....
        /*0104*/ 	.word	0xffffffff


	//   ....[35]....
        /*0108*/ 	.word	0xffffffff


	//   ....[36]....
        /*010c*/ 	.word	0xffffffff


	//   ....[37]....
        /*0110*/ 	.word	0xffffffff


	//   ....[38]....
        /*0114*/ 	.word	0xffffffff


	//   ....[39]....
        /*0118*/ 	.word	0xffffffff


	//   ....[40]....
        /*011c*/ 	.word	0xffffffff


	//   ....[41]....
        /*0120*/ 	.word	0xffffffff


	//   ....[42]....
        /*0124*/ 	.word	0xffffffff


	//   ....[43]....
        /*0128*/ 	.word	0xffffffff


	//   ....[44]....
        /*012c*/ 	.word	0xffffffff


	//----- nvinfo : EIATTR_COOP_GROUP_INSTR_OFFSETS
	.align		4
.L_361:
        /*0130*/ 	.byte	0x04, 0x28
        /*0132*/ 	.short	(.L_363 - .L_362)


	//   ....[0]....
.L_362:
        /*0134*/ 	.word	0x00001680


	//   ....[1]....
        /*0138*/ 	.word	0x00001690


	//   ....[2]....
        /*013c*/ 	.word	0x000016a0


	//   ....[3]....
        /*0140*/ 	.word	0x000017f0


	//   ....[4]....
        /*0144*/ 	.word	0x00001820


	//   ....[5]....
        /*0148*/ 	.word	0x00001850


	//   ....[6]....
        /*014c*/ 	.word	0x00001970


	//   ....[7]....
        /*0150*/ 	.word	0x00001990


	//   ....[8]....
        /*0154*/ 	.word	0x000019a0


	//   ....[9]....
        /*0158*/ 	.word	0x00001ac0


	//   ....[10]....
        /*015c*/ 	.word	0x00001ae0


	//   ....[11]....
        /*0160*/ 	.word	0x00001af0


	//   ....[12]....
        /*0164*/ 	.word	0x00001c10


	//   ....[13]....
        /*0168*/ 	.word	0x00001c30


	//   ....[14]....
        /*016c*/ 	.word	0x00001c40


	//   ....[15]....
        /*0170*/ 	.word	0x000023d0


	//   ....[16]....
        /*0174*/ 	.word	0x00002460


	//   ....[17]....
        /*0178*/ 	.word	0x00002490


	//   ....[18]....
        /*017c*/ 	.word	0x000025b0


	//   ....[19]....
        /*0180*/ 	.word	0x000025e0


	//   ....[20]....
        /*0184*/ 	.word	0x000025f0


	//   ....[21]....
        /*0188*/ 	.word	0x00002710


	//   ....[22]....
        /*018c*/ 	.word	0x00002730


	//   ....[23]....
        /*0190*/ 	.word	0x00002740


	//   ....[24]....
        /*0194*/ 	.word	0x00002860


	//   ....[25]....
        /*0198*/ 	.word	0x00002880


	//   ....[26]....
        /*019c*/ 	.word	0x00002890


	//   ....[27]....
        /*01a0*/ 	.word	0x000029b0


	//   ....[28]....
        /*01a4*/ 	.word	0x000029d0


	//   ....[29]....
        /*01a8*/ 	.word	0x000029e0


	//   ....[30]....
        /*01ac*/ 	.word	0x00005120


	//   ....[31]....
        /*01b0*/ 	.word	0x00005130


	//   ....[32]....
        /*01b4*/ 	.word	0x00005140


	//   ....[33]....
        /*01b8*/ 	.word	0x00005290


	//   ....[34]....
        /*01bc*/ 	.word	0x000052c0


	//   ....[35]....
        /*01c0*/ 	.word	0x000052f0


	//   ....[36]....
        /*01c4*/ 	.word	0x00005410


	//   ....[37]....
        /*01c8*/ 	.word	0x00005430


	//   ....[38]....
        /*01cc*/ 	.word	0x00005440


	//   ....[39]....
        /*01d0*/ 	.word	0x00005560


	//   ....[40]....
        /*01d4*/ 	.word	0x00005580


	//   ....[41]....
        /*01d8*/ 	.word	0x00005590


	//   ....[42]....
        /*01dc*/ 	.word	0x000056b0


	//   ....[43]....
        /*01e0*/ 	.word	0x000056d0


	//   ....[44]....
        /*01e4*/ 	.word	0x000056e0


	//----- nvinfo : EIATTR_VRC_CTA_INIT_COUNT
	.align		4
.L_363:
        /*01e8*/ 	.byte	0x02, 0x4a
	.zero		1
	.zero		1


	//----- nvinfo : EIATTR_EXIT_INSTR_OFFSETS
	.align		4
        /*01ec*/ 	.byte	0x04, 0x1c
        /*01ee*/ 	.short	(.L_365 - .L_364)


	//   ....[0]....
.L_364:
        /*01f0*/ 	.word	0x00005df0


	//   ....[1]....
        /*01f4*/ 	.word	0x00005e50


	//----- nvinfo : EIATTR_MAX_THREADS
	.align		4
.L_365:
        /*01f8*/ 	.byte	0x04, 0x05
        /*01fa*/ 	.short	(.L_367 - .L_366)
.L_366:
        /*01fc*/ 	.word	0x00000100
        /*0200*/ 	.word	0x00000001
        /*0204*/ 	.word	0x00000001


	//----- nvinfo : EIATTR_CRS_STACK_SIZE
	.align		4
.L_367:
        /*0208*/ 	.byte	0x04, 0x1e
        /*020a*/ 	.short	(.L_369 - .L_368)
.L_368:
        /*020c*/ 	.word	0x00000000


	//----- nvinfo : EIATTR_CBANK_PARAM_SIZE
	.align		4
.L_369:
        /*0210*/ 	.byte	0x03, 0x19
        /*0212*/ 	.short	0x0056


	//----- nvinfo : EIATTR_PARAM_CBANK
	.align		4
        /*0214*/ 	.byte	0x04, 0x0a
        /*0216*/ 	.short	(.L_371 - .L_370)
	.align		4
.L_370:
        /*0218*/ 	.word	index@(.nv.constant0._ZN3cub18CUB_300001_SM_10006detail6reduce18DeviceReduceKernelINS2_10policy_hubIN4cuda3std3__45tupleIJblEEEjN6thrust24THRUST_300001_SM_1000_NS8cuda_cub9__find_if7functorIS9_EEE10Policy1000ENSB_12zip_iteratorINS8_IJNSD_26transform_input_iterator_tIbNSI_INS8_IJNSB_6detail15normal_iteratorINSB_10device_ptrIiEEEESO_EEEEENSK_22tuple_binary_predicateINS7_4lessIiEEEEEENSB_17counting_iteratorIlNSB_11use_defaultESX_SX_EEEEEEEjSF_S9_NS7_10__identityEEEvT0_PT3_T1_NS0_13GridEvenShareIS15_EET2_T4_)
        /*021c*/ 	.short	0x0380
        /*021e*/ 	.short	0x0056


	//----- nvinfo : EIATTR_SW_WAR
	.align		4
.L_371:
        /*0220*/ 	.byte	0x04, 0x36
        /*0222*/ 	.short	(.L_373 - .L_372)
.L_372:
        /*0224*/ 	.word	0x00000008
.L_373:


//--------------------- .nv.info._ZN3cub18CUB_300001_SM_10006detail6reduce28DeviceReduceSingleTileKernelINS2_10policy_hubIN4cuda3std3__45tupleIJblEEEjN6thrust24THRUST_300001_SM_1000_NS8cuda_cub9__find_if7functorIS9_EEE10Policy1000ENSB_12zip_iteratorINS8_IJNSD_26transform_input_iterator_tIbNSI_INS8_IJNSB_6detail15normal_iteratorINSB_10device_ptrIiEEEESO_EEEEENSK_22tuple_binary_predicateINS7_4lessIiEEEEEENSB_17counting_iteratorIlNSB_11use_defaultESX_SX_EEEEEEEPS9_jSF_S9_S9_NS7_10__identityEEEvT0_T1_T2_T3_T4_T6_ --------------------------
	.section	.nv.info._ZN3cub18CUB_300001_SM_10006detail6reduce28DeviceReduceSingleTileKernelINS2_10policy_hubIN4cuda3std3__45tupleIJblEEEjN6thrust24THRUST_300001_SM_1000_NS8cuda_cub9__find_if7functorIS9_EEE10Policy1000ENSB_12zip_iteratorINS8_IJNSD_26transform_input_iterator_tIbNSI_INS8_IJNSB_6detail15normal_iteratorINSB_10device_ptrIiEEEESO_EEEEENSK_22tuple_binary_predicateINS7_4lessIiEEEEEENSB_17counting_iteratorIlNSB_11use_defaultESX_SX_EEEEEEEPS9_jSF_S9_S9_NS7_10__identityEEEvT0_T1_T2_T3_T4_T6_,"",@"SHT_CUDA_INFO"
	.sectionflags	@""
	.align	4


	//----- nvinfo : EIATTR_CUDA_API_VERSION
	.align		4
        /*0000*/ 	.byte	0x04, 0x37
        /*0002*/ 	.short	(.L_375 - .L_374)
.L_374:
        /*0004*/ 	.word	0x00000082


	//----- nvinfo : EIATTR_KPARAM_INFO
	.align		4
.L_375:
        /*0008*/ 	.byte	0x04, 0x17
        /*000a*/ 	.short	(.L_377 - .L_376)
.L_376:
        /*000c*/ 	.word	0x00000000
        /*0010*/ 	.short	0x0005
        /*0012*/ 	.short	0x0040
        /*0014*/ 	.byte	0x00, 0xf0, 0x05, 0x00


	//----- nvinfo : EIATTR_KPARAM_INFO
	.align		4
.L_377:
        /*0018*/ 	.byte	0x04, 0x17
        /*001a*/ 	.short	(.L_379 - .L_378)
.L_378:
        /*001c*/ 	.word	0x00000000
        /*0020*/ 	.short	0x0004
        /*0022*/ 	.short	0x0030
        /*0024*/ 	.byte	0x00, 0xf0, 0x41, 0x00


	//----- nvinfo : EIATTR_KPARAM_INFO
	.align		4
.L_379:
        /*0028*/ 	.byte	0x04, 0x17
        /*002a*/ 	.short	(.L_381 - .L_380)
.L_380:
        /*002c*/ 	.word	0x00000000
        /*0030*/ 	.short	0x0003
        /*0032*/ 	.short	0x002c
        /*0034*/ 	.byte	0x00, 0xf0, 0x05, 0x00


	//----- nvinfo : EIATTR_KPARAM_INFO
	.align		4
.L_381:
        /*0038*/ 	.byte	0x04, 0x17
        /*003a*/ 	.short	(.L_383 - .L_382)
.L_382:
        /*003c*/ 	.word	0x00000000
        /*0040*/ 	.short	0x0002
        /*0042*/ 	.short	0x0028
        /*0044*/ 	.byte	0x00, 0xf0, 0x11, 0x00


	//----- nvinfo : EIATTR_KPARAM_INFO
	.align		4
.L_383:
        /*0048*/ 	.byte	0x04, 0x17
        /*004a*/ 	.short	(.L_385 - .L_384)
.L_384:
        /*004c*/ 	.word	0x00000000
        /*0050*/ 	.short	0x0001
        /*0052*/ 	.short	0x0020
        /*0054*/ 	.byte	0x00, 0xf5, 0x21, 0x00


	//----- nvinfo : EIATTR_KPARAM_INFO
	.align		4
.L_385:
        /*0058*/ 	.byte	0x04, 0x17
        /*005a*/ 	.short	(.L_387 - .L_386)
.L_386:
        /*005c*/ 	.word	0x00000000
        /*0060*/ 	.short	0x0000
        /*0062*/ 	.short	0x0000
        /*0064*/ 	.byte	0x00, 0xf0, 0x81, 0x00


	//----- nvinfo : EIATTR_SPARSE_MMA_MASK
	.align		4
.L_387:
        /*0068*/ 	.byte	0x03, 0x50
        /*006a*/ 	.short	0x0000


	//----- nvinfo : EIATTR_MAXREG_COUNT
	.align		4
        /*006c*/ 	.byte	0x03, 0x1b
        /*006e*/ 	.short	0x00ff


	//----- nvinfo : EIATTR_NUM_BARRIERS
	.align		4
        /*0070*/ 	.byte	0x02, 0x4c
        /*0072*/ 	.byte	0x01
	.zero		1


	//----- nvinfo : EIATTR_MERCURY_ISA_VERSION
	.align		4
        /*0074*/ 	.byte	0x03, 0x5f
        /*0076*/ 	.short	0x0101


	//----- nvinfo : EIATTR_COOP_GROUP_MASK_REGIDS
	.align		4
        /*0078*/ 	.byte	0x04, 0x29
        /*007a*/ 	.short	(.L_389 - .L_388)


	//   ....[0]....
.L_388:
        /*007c*/ 	.word	0xffffffff


	//   ....[1]....
        /*0080*/ 	.word	0xffffffff


	//   ....[2]....
        /*0084*/ 	.word	0xffffffff


	//   ....[3]....
        /*0088*/ 	.word	0xffffffff


	//   ....[4]....
        /*008c*/ 	.word	0xffffffff


	//   ....[5]....
        /*0090*/ 	.word	0xffffffff


	//   ....[6]....
        /*0094*/ 	.word	0xffffffff


	//   ....[7]....
        /*0098*/ 	.word	0xffffffff


	//   ....[8]....
        /*009c*/ 	.word	0xffffffff


	//   ....[9]....
        /*00a0*/ 	.word	0xffffffff


	//   ....[10]....
        /*00a4*/ 	.word	0xffffffff


	//   ....[11]....
        /*00a8*/ 	.word	0xffffffff


	//   ....[12]....
        /*00ac*/ 	.word	0xffffffff


	//   ....[13]....
        /*00b0*/ 	.word	0xffffffff


	//   ....[14]....
        /*00b4*/ 	.word	0xffffffff


	//   ....[15]....
        /*00b8*/ 	.word	0xffffffff


	//   ....[16]....
        /*00bc*/ 	.word	0xffffffff


	//   ....[17]....
        /*00c0*/ 	.word	0xffffffff


	//   ....[18]....
        /*00c4*/ 	.word	0xffffffff


	//   ....[19]....
        /*00c8*/ 	.word	0xffffffff


	//   ....[20]....
        /*00cc*/ 	.word	0xffffffff


	//   ....[21]....
        /*00d0*/ 	.word	0xffffffff


	//   ....[22]....
        /*00d4*/ 	.word	0xffffffff


	//   ....[23]....
        /*00d8*/ 	.word	0xffffffff


	//   ....[24]....
        /*00dc*/ 	.word	0xffffffff


	//   ....[25]....
        /*00e0*/ 	.word	0xffffffff


	//   ....[26]....
        /*00e4*/ 	.word	0xffffffff


	//   ....[27]....
        /*00e8*/ 	.word	0xffffffff


	//   ....[28]....
        /*00ec*/ 	.word	0xffffffff


	//   ....[29]....
        /*00f0*/ 	.word	0xffffffff


	//   ....[30]....
        /*00f4*/ 	.word	0xffffffff


	//   ....[31]....
        /*00f8*/ 	.word	0xffffffff


	//   ....[32]....
        /*00fc*/ 	.word	0xffffffff


	//   ....[33]....
        /*0100*/ 	.word	0xffffffff


	//   ....[34]....
        /*0104*/ 	.word	0xffffffff


	//   ....[35]....
        /*0108*/ 	.word	0xffffffff


	//   ....[36]....
        /*010c*/ 	.word	0xffffffff


	//   ....[37]....
        /*0110*/ 	.word	0xffffffff


	//   ....[38]....
        /*0114*/ 	.word	0xffffffff


	//   ....[39]....
        /*0118*/ 	.word	0xffffffff


	//   ....[40]....
        /*011c*/ 	.word	0xffffffff


	//   ....[41]....
        /*0120*/ 	.word	0xffffffff


	//   ....[42]....
        /*0124*/ 	.word	0xffffffff


	//   ....[43]....
        /*0128*/ 	.word	0xffffffff


	//   ....[44]....
        /*012c*/ 	.word	0xffffffff


	//----- nvinfo : EIATTR_COOP_GROUP_INSTR_OFFSETS
	.align		4
.L_389:
        /*0130*/ 	.byte	0x04, 0x28
        /*0132*/ 	.short	(.L_391 - .L_390)


	//   ....[0]....
.L_390:
        /*0134*/ 	.word	0x00001460


	//   ....[1]....
        /*0138*/ 	.word	0x00001470


	//   ....[2]....
        /*013c*/ 	.word	0x00001480


	//   ....[3]....
        /*0140*/ 	.word	0x000015d0


	//   ....[4]....
        /*0144*/ 	.word	0x00001600


	//   ....[5]....
        /*0148*/ 	.word	0x00001630


	//   ....[6]....
        /*014c*/ 	.word	0x00001750


	//   ....[7]....
        /*0150*/ 	.word	0x00001770


	//   ....[8]....
        /*0154*/ 	.word	0x00001780


	//   ....[9]....
        /*0158*/ 	.word	0x000018a0


	//   ....[10]....
        /*015c*/ 	.word	0x000018c0


	//   ....[11]....
        /*0160*/ 	.word	0x000018d0


	//   ....[12]....
        /*0164*/ 	.word	0x000019f0


	//   ....[13]....
        /*0168*/ 	.word	0x00001a10


	//   ....[14]....
        /*016c*/ 	.word	0x00001a20


	//   ....[15]....
        /*0170*/ 	.word	0x000021b0


	//   ....[16]....
        /*0174*/ 	.word	0x00002240


	//   ....[17]....
        /*0178*/ 	.word	0x00002270


	//   ....[18]....
        /*017c*/ 	.word	0x00002390


	//   ....[19]....
        /*0180*/ 	.word	0x000023c0


	//   ....[20]....
        /*0184*/ 	.word	0x000023d0


	//   ....[21]....
        /*0188*/ 	.word	0x000024f0


	//   ....[22]....
        /*018c*/ 	.word	0x00002510


	//   ....[23]....
        /*0190*/ 	.word	0x00002520


	//   ....[24]....
        /*0194*/ 	.word	0x00002640


	//   ....[25]....
        /*0198*/ 	.word	0x00002660


	//   ....[26]....
        /*019c*/ 	.word	0x00002670


	//   ....[27]....
        /*01a0*/ 	.word	0x00002790


	//   ....[28]....
        /*01a4*/ 	.word	0x000027b0


	//   ....[29]....
        /*01a8*/ 	.word	0x000027c0


	//   ....[30]....
        /*01ac*/ 	.word	0x00004cc0


	//   ....[31]....
        /*01b0*/ 	.word	0x00004cd0


	//   ....[32]....
        /*01b4*/ 	.word	0x00004ce0


	//   ....[33]....
        /*01b8*/ 	.word	0x00004e30


	//   ....[34]....
        /*01bc*/ 	.word	0x00004e60


	//   ....[35]....
        /*01c0*/ 	.word	0x00004e90


	//   ....[36]....
        /*01c4*/ 	.word	0x00004fb0


	//   ....[37]....
        /*01c8*/ 	.word	0x00004fd0


	//   ....[38]....
        /*01cc*/ 	.word	0x00004fe0


	//   ....[39]....
        /*01d0*/ 	.word	0x00005100


	//   ....[40]....
        /*01d4*/ 	.word	0x00005120


	//   ....[41]....
        /*01d8*/ 	.word	0x00005130


	//   ....[42]....
        /*01dc*/ 	.word	0x00005250


	//   ....[43]....
        /*01e0*/ 	.word	0x00005270


	//   ....[44]....
        /*01e4*/ 	.word	0x00005280


	//----- nvinfo : EIATTR_VRC_CTA_INIT_COUNT
	.align		4
.L_391:
        /*01e8*/ 	.byte	0x02, 0x4a
	.zero		1
	.zero		1


	//----- nvinfo : EIATTR_EXIT_INSTR_OFFSETS
	.align		4
        /*01ec*/ 	.byte	0x04, 0x1c
        /*01ee*/ 	.short	(.L_393 - .L_392)


	//   ....[0]....
.L_392:
        /*01f0*/ 	.word	0x00000080


	//   ....[1]....
        /*01f4*/ 	.word	0x000000d0


	//   ....[2]....
        /*01f8*/ 	.word	0x00005990


	//   ....[3]....
        /*01fc*/ 	.word	0x00005a80


	//----- nvinfo : EIATTR_MAX_THREADS
	.align		4
.L_393:
        /*0200*/ 	.byte	0x04, 0x05
        /*0202*/ 	.short	(.L_395 - .L_394)
.L_394:
        /*0204*/ 	.word	0x00000100
        /*0208*/ 	.word	0x00000001
        /*020c*/ 	.word	0x00000001


	//----- nvinfo : EIATTR_CRS_STACK_SIZE
	.align		4
.L_395:
        /*0210*/ 	.byte	0x04, 0x1e
        /*0212*/ 	.short	(.L_397 - .L_396)
.L_396:
        /*0214*/ 	.word	0x00000000


	//----- nvinfo : EIATTR_CBANK_PARAM_SIZE
	.align		4
.L_397:
        /*0218*/ 	.byte	0x03, 0x19
        /*021a*/ 	.short	0x0041


	//----- nvinfo : EIATTR_PARAM_CBANK
	.align		4
        /*021c*/ 	.byte	0x04, 0x0a
        /*021e*/ 	.short	(.L_399 - .L_398)
	.align		4
.L_398:
        /*0220*/ 	.word	index@(.nv.constant0._ZN3cub18CUB_300001_SM_10006detail6reduce28DeviceReduceSingleTileKernelINS2_10policy_hubIN4cuda3std3__45tupleIJblEEEjN6thrust24THRUST_300001_SM_1000_NS8cuda_cub9__find_if7functorIS9_EEE10Policy1000ENSB_12zip_iteratorINS8_IJNSD_26transform_input_iterator_tIbNSI_INS8_IJNSB_6detail15normal_iteratorINSB_10device_ptrIiEEEESO_EEEEENSK_22tuple_binary_predicateINS7_4lessIiEEEEEENSB_17counting_iteratorIlNSB_11use_defaultESX_SX_EEEEEEEPS9_jSF_S9_S9_NS7_10__identityEEEvT0_T1_T2_T3_T4_T6_)
        /*0224*/ 	.short	0x0380
        /*0226*/ 	.short	0x0041


	//----- nvinfo : EIATTR_SW_WAR
	.align		4
.L_399:
        /*0228*/ 	.byte	0x04, 0x36
        /*022a*/ 	.short	(.L_401 - .L_400)
.L_400:
        /*022c*/ 	.word	0x00000008
.L_401:


//--------------------- .nv.info._ZN3cub18CUB_300001_SM_10006detail11EmptyKernelIvEEvv --------------------------
	.section	.nv.info._ZN3cub18CUB_300001_SM_10006detail11EmptyKernelIvEEvv,"",@"SHT_CUDA_INFO"
	.sectionflags	@""
	.align	4


	//----- nvinfo : EIATTR_CUDA_API_VERSION
	.align		4
        /*0000*/ 	.byte	0x04, 0x37
        /*0002*/ 	.short	(.L_403 - .L_402)
.L_402:
        /*0004*/ 	.word	0x00000082


	//----- nvinfo : EIATTR_SPARSE_MMA_MASK
	.align		4
.L_403:
        /*0008*/ 	.byte	0x03, 0x50
        /*000a*/ 	.short	0x0000


	//----- nvinfo : EIATTR_MAXREG_COUNT
	.align		4
        /*000c*/ 	.byte	0x03, 0x1b
        /*000e*/ 	.short	0x00ff


	//----- nvinfo : EIATTR_MERCURY_ISA_VERSION
	.align		4
        /*0010*/ 	.byte	0x03, 0x5f
        /*0012*/ 	.short	0x0101


	//----- nvinfo : EIATTR_VRC_CTA_INIT_COUNT
	.align		4
        /*0014*/ 	.byte	0x02, 0x4a
	.zero		1
	.zero		1


	//----- nvinfo : EIATTR_EXIT_INSTR_OFFSETS
	.align		4
        /*0018*/ 	.byte	0x04, 0x1c
        /*001a*/ 	.short	(.L_405 - .L_404)


	//   ....[0]....
.L_404:
        /*001c*/ 	.word	0x00000010


	//----- nvinfo : EIATTR_SW_WAR
	.align		4
.L_405:
        /*0020*/ 	.byte	0x04, 0x36
        /*0022*/ 	.short	(.L_407 - .L_406)
.L_406:
        /*0024*/ 	.word	0x00000008
.L_407:


//--------------------- .nv.info._Z11sumVerticesP6float3Pfi --------------------------
	.section	.nv.info._Z11sumVerticesP6float3Pfi,"",@"SHT_CUDA_INFO"
	.sectionflags	@""
	.align	4


	//----- nvinfo : EIATTR_CUDA_API_VERSION
	.align		4
        /*0000*/ 	.byte	0x04, 0x37
        /*0002*/ 	.short	(.L_409 - .L_408)
.L_408:
        /*0004*/ 	.word	0x00000082


	//----- nvinfo : EIATTR_KPARAM_INFO
	.align		4
.L_409:
        /*0008*/ 	.byte	0x04, 0x17
        /*000a*/ 	.short	(.L_411 - .L_410)
.L_410:
        /*000c*/ 	.word	0x00000000
        /*0010*/ 	.short	0x0002
        /*0012*/ 	.short	0x0010
        /*0014*/ 	.byte	0x00, 0xf0, 0x11, 0x00


	//----- nvinfo : EIATTR_KPARAM_INFO
	.align		4
.L_411:
        /*0018*/ 	.byte	0x04, 0x17
        /*001a*/ 	.short	(.L_413 - .L_412)
.L_412:
        /*001c*/ 	.word	0x00000000
        /*0020*/ 	.short	0x0001
        /*0022*/ 	.short	0x0008
        /*0024*/ 	.byte	0x00, 0xf5, 0x21, 0x00


	//----- nvinfo : EIATTR_KPARAM_INFO
	.align		4
.L_413:
        /*0028*/ 	.byte	0x04, 0x17
        /*002a*/ 	.short	(.L_415 - .L_414)
.L_414:
        /*002c*/ 	.word	0x00000000
        /*0030*/ 	.short	0x0000
        /*0032*/ 	.short	0x0000
        /*0034*/ 	.byte	0x00, 0xf5, 0x21, 0x00


	//----- nvinfo : EIATTR_SPARSE_MMA_MASK
	.align		4
.L_415:
        /*0038*/ 	.byte	0x03, 0x50
        /*003a*/ 	.short	0x0000


	//----- nvinfo : EIATTR_MAXREG_COUNT
	.align		4
        /*003c*/ 	.byte	0x03, 0x1b
        /*003e*/ 	.short	0x00ff


	//----- nvinfo : EIATTR_NUM_BARRIERS
	.align		4
        /*0040*/ 	.byte	0x02, 0x4c
        /*0042*/ 	.byte	0x01
	.zero		1


	//----- nvinfo : EIATTR_MERCURY_ISA_VERSION
	.align		4
        /*0044*/ 	.byte	0x03, 0x5f
        /*0046*/ 	.short	0x0101


	//----- nvinfo : EIATTR_UNUSED_LOAD_BYTE_OFFSET
	.align		4
        /*0048*/ 	.byte	0x04, 0x44
        /*004a*/ 	.short	(.L_417 - .L_416)


	//   ....[0]....
.L_416:
        /*004c*/ 	.word	0x00000390
        /*0050*/ 	.word	0x00000fff


	//----- nvinfo : EIATTR_VRC_CTA_INIT_COUNT
	.align		4
.L_417:
        /*0054*/ 	.byte	0x02, 0x4a
	.zero		1
	.zero		1


	//----- nvinfo : EIATTR_EXIT_INSTR_OFFSETS
	.align		4
        /*0058*/ 	.byte	0x04, 0x1c
        /*005a*/ 	.short	(.L_419 - .L_418)


	//   ....[0]....
.L_418:
        /*005c*/ 	.word	0x00000340


	//   ....[1]....
        /*0060*/ 	.word	0x00000420


	//----- nvinfo : EIATTR_CRS_STACK_SIZE
	.align		4
.L_419:
        /*0064*/ 	.byte	0x04, 0x1e
        /*0066*/ 	.short	(.L_421 - .L_420)
.L_420:
        /*0068*/ 	.word	0x00000000


	//----- nvinfo : EIATTR_CBANK_PARAM_SIZE
	.align		4
.L_421:
        /*006c*/ 	.byte	0x03, 0x19
        /*006e*/ 	.short	0x0014


	//----- nvinfo : EIATTR_PARAM_CBANK
	.align		4
        /*0070*/ 	.byte	0x04, 0x0a
        /*0072*/ 	.short	(.L_423 - .L_422)
	.align		4
.L_422:
        /*0074*/ 	.word	index@(.nv.constant0._Z11sumVerticesP6float3Pfi)
        /*0078*/ 	.short	0x0380
        /*007a*/ 	.short	0x0014


	//----- nvinfo : EIATTR_SW_WAR
	.align		4
.L_423:
        /*007c*/ 	.byte	0x04, 0x36
        /*007e*/ 	.short	(.L_425 - .L_424)
.L_424:
        /*0080*/ 	.word	0x00000008
.L_425:


//--------------------- .nv.info._Z11helloKernelv --------------------------
	.section	.nv.info._Z11helloKernelv,"",@"SHT_CUDA_INFO"
	.sectionflags	@""
	.align	4


	//----- nvinfo : EIATTR_CUDA_API_VERSION
	.align		4
        /*0000*/ 	.byte	0x04, 0x37
        /*0002*/ 	.short	(.L_427 - .L_426)
.L_426:
        /*0004*/ 	.word	0x00000082


	//----- nvinfo : EIATTR_SPARSE_MMA_MASK
	.align		4
.L_427:
        /*0008*/ 	.byte	0x03, 0x50
        /*000a*/ 	.short	0x0000


	//----- nvinfo : EIATTR_MAXREG_COUNT
	.align		4
        /*000c*/ 	.byte	0x03, 0x1b
        /*000e*/ 	.short	0x00ff


	//----- nvinfo : EIATTR_EXTERNS
	.align		4
        /*0010*/ 	.byte	0x04, 0x0f
        /*0012*/ 	.short	(.L_429 - .L_428)


	//   ....[0]....
	.align		4
.L_428:
        /*0014*/ 	.word	index@(vprintf)


	//----- nvinfo : EIATTR_MERCURY_ISA_VERSION
	.align		4
.L_429:
        /*0018*/ 	.byte	0x03, 0x5f
        /*001a*/ 	.short	0x0101


	//----- nvinfo : EIATTR_VRC_CTA_INIT_COUNT
	.align		4
        /*001c*/ 	.byte	0x02, 0x4a
	.zero		1
	.zero		1


	//----- nvinfo : EIATTR_SYSCALL_OFFSETS
	.align		4
        /*0020*/ 	.byte	0x04, 0x46
        /*0022*/ 	.short	(.L_431 - .L_430)


	//   ....[0]....
.L_430:
        /*0024*/ 	.word	0x000000f0


	//----- nvinfo : EIATTR_EXIT_INSTR_OFFSETS
	.align		4
.L_431:
        /*0028*/ 	.byte	0x04, 0x1c
        /*002a*/ 	.short	(.L_433 - .L_432)


	//   ....[0]....
.L_432:
        /*002c*/ 	.word	0x00000100


	//----- nvinfo : EIATTR_SW_WAR
	.align		4
.L_433:
        /*0030*/ 	.byte	0x04, 0x36
        /*0032*/ 	.short	(.L_435 - .L_434)
.L_434:
        /*0034*/ 	.word	0x00000008
.L_435:


//--------------------- .nv.callgraph             --------------------------
	.section	.nv.callgraph,"",@"SHT_CUDA_CALLGRAPH"
	.align	4
	.sectionentsize	8
	.align		4
        /*0000*/ 	.word	0x00000000
	.align		4
        /*0004*/ 	.word	0xffffffff
	.align		4
        /*0008*/ 	.word	index@(_Z11helloKernelv)
	.align		4
        /*000c*/ 	.word	index@(vprintf)
	.align		4
        /*0010*/ 	.word	0x00000000
	.align		4
        /*0014*/ 	.word	0xfffffffe
	.align		4
        /*0018*/ 	.word	0x00000000
	.align		4
        /*001c*/ 	.word	0xfffffffd
	.align		4
        /*0020*/ 	.word	0x00000000
	.align		4
        /*0024*/ 	.word	0xfffffffc


//--------------------- .nv.constant4             --------------------------
	.section	.nv.constant4,"a",@progbits
	.align	8
	.align		8
.nv.constant4:
        /*0000*/ 	.dword	_ZN34_INTERNAL_d1c64247_4_k_cu_e9fcce324cuda3std3__45__cpo5beginE
	.align		8
        /*0008*/ 	.dword	_ZN34_INTERNAL_d1c64247_4_k_cu_e9fcce324cuda3std3__45__cpo3endE
	.align		8
        /*0010*/ 	.dword	_ZN34_INTERNAL_d1c64247_4_k_cu_e9fcce324cuda3std3__45__cpo6cbeginE
	.align		8
        /*0018*/ 	.dword	_ZN34_INTERNAL_d1c64247_4_k_cu_e9fcce324cuda3std3__45__cpo4cendE
	.align		8
        /*0020*/ 	.dword	_ZN34_INTERNAL_d1c64247_4_k_cu_e9fcce324cuda3std3__45__cpo6rbeginE
	.align		8
        /*0028*/ 	.dword	_ZN34_INTERNAL_d1c64247_4_k_cu_e9fcce324cuda3std3__45__cpo4rendE
	.align		8
        /*0030*/ 	.dword	_ZN34_INTERNAL_d1c64247_4_k_cu_e9fcce324cuda3std3__45__cpo7crbeginE
	.align		8
        /*0038*/ 	.dword	_ZN34_INTERNAL_d1c64247_4_k_cu_e9fcce324cuda3std3__45__cpo5crendE
	.align		8
        /*0040*/ 	.dword	_ZN34_INTERNAL_d1c64247_4_k_cu_e9fcce324cuda3std3__436_GLOBAL__N__d1c64247_4_k_cu_e9fcce326ignoreE
	.align		8
        /*0048*/ 	.dword	_ZN34_INTERNAL_d1c64247_4_k_cu_e9fcce324cuda3std3__419piecewise_constructE
	.align		8
        /*0050*/ 	.dword	_ZN34_INTERNAL_d1c64247_4_k_cu_e9fcce324cuda3std3__48in_placeE
	.align		8
        /*0058*/ 	.dword	_ZN34_INTERNAL_d1c64247_4_k_cu_e9fcce324cuda3std3__420unreachable_sentinelE
	.align		8
        /*0060*/ 	.dword	_ZN34_INTERNAL_d1c64247_4_k_cu_e9fcce324cuda3std3__47nulloptE
	.align		8
        /*0068*/ 	.dword	_ZN34_INTERNAL_d1c64247_4_k_cu_e9fcce324cuda3std3__48unexpectE
	.align		8
        /*0070*/ 	.dword	_ZN34_INTERNAL_d1c64247_4_k_cu_e9fcce324cuda3std6ranges3__45__cpo4swapE
	.align		8
        /*0078*/ 	.dword	_ZN34_INTERNAL_d1c64247_4_k_cu_e9fcce324cuda3std6ranges3__45__cpo9iter_moveE
	.align		8
        /*0080*/ 	.dword	_ZN34_INTERNAL_d1c64247_4_k_cu_e9fcce324cuda3std6ranges3__45__cpo5beginE
	.align		8
        /*0088*/ 	.dword	_ZN34_INTERNAL_d1c64247_4_k_cu_e9fcce324cuda3std6ranges3__45__cpo3endE
	.align		8
        /*0090*/ 	.dword	_ZN34_INTERNAL_d1c64247_4_k_cu_e9fcce324cuda3std6ranges3__45__cpo6cbeginE
	.align		8
        /*0098*/ 	.dword	_ZN34_INTERNAL_d1c64247_4_k_cu_e9fcce324cuda3std6ranges3__45__cpo4cendE
	.align		8
        /*00a0*/ 	.dword	_ZN34_INTERNAL_d1c64247_4_k_cu_e9fcce324cuda3std6ranges3__45__cpo7advanceE
	.align		8
        /*00a8*/ 	.dword	_ZN34_INTERNAL_d1c64247_4_k_cu_e9fcce324cuda3std6ranges3__45__cpo9iter_swapE
	.align		8
        /*00b0*/ 	.dword	_ZN34_INTERNAL_d1c64247_4_k_cu_e9fcce324cuda3std6ranges3__45__cpo4nextE
	.align		8
        /*00b8*/ 	.dword	_ZN34_INTERNAL_d1c64247_4_k_cu_e9fcce324cuda3std6ranges3__45__cpo4prevE
	.align		8
        /*00c0*/ 	.dword	_ZN34_INTERNAL_d1c64247_4_k_cu_e9fcce324cuda3std6ranges3__45__cpo4dataE
	.align		8
        /*00c8*/ 	.dword	_ZN34_INTERNAL_d1c64247_4_k_cu_e9fcce324cuda3std6ranges3__45__cpo5cdataE
	.align		8
        /*00d0*/ 	.dword	_ZN34_INTERNAL_d1c64247_4_k_cu_e9fcce324cuda3std6ranges3__45__cpo4sizeE
	.align		8
        /*00d8*/ 	.dword	_ZN34_INTERNAL_d1c64247_4_k_cu_e9fcce324cuda3std6ranges3__45__cpo5ssizeE
	.align		8
        /*00e0*/ 	.dword	_ZN34_INTERNAL_d1c64247_4_k_cu_e9fcce324cuda3std6ranges3__45__cpo8distanceE
	.align		8
        /*00e8*/ 	.dword	_ZN34_INTERNAL_d1c64247_4_k_cu_e9fcce326thrust24THRUST_300001_SM_1000_NS8cuda_cub3parE
	.align		8
        /*00f0*/ 	.dword	_ZN34_INTERNAL_d1c64247_4_k_cu_e9fcce326thrust24THRUST_300001_SM_1000_NS8cuda_cub10par_nosyncE
	.align		8
        /*00f8*/ 	.dword	_ZN34_INTERNAL_d1c64247_4_k_cu_e9fcce326thrust24THRUST_300001_SM_1000_NS6system6detail10sequential3seqE
	.align		8
        /*0100*/ 	.dword	_ZN34_INTERNAL_d1c64247_4_k_cu_e9fcce326thrust24THRUST_300001_SM_1000_NS6system3cpp3parE
	.align		8
        /*0108*/ 	.dword	_ZN34_INTERNAL_d1c64247_4_k_cu_e9fcce326thrust24THRUST_300001_SM_1000_NS12placeholders2_1E
	.align		8
        /*0110*/ 	.dword	_ZN34_INTERNAL_d1c64247_4_k_cu_e9fcce326thrust24THRUST_300001_SM_1000_NS12placeholders2_2E
	.align		8
        /*0118*/ 	.dword	_ZN34_INTERNAL_d1c64247_4_k_cu_e9fcce326thrust24THRUST_300001_SM_1000_NS12placeholders2_3E
	.align		8
        /*0120*/ 	.dword	_ZN34_INTERNAL_d1c64247_4_k_cu_e9fcce326thrust24THRUST_300001_SM_1000_NS12placeholders2_4E
	.align		8
        /*0128*/ 	.dword	_ZN34_INTERNAL_d1c64247_4_k_cu_e9fcce326thrust24THRUST_300001_SM_1000_NS12placeholders2_5E
	.align		8
        /*0130*/ 	.dword	_ZN34_INTERNAL_d1c64247_4_k_cu_e9fcce326thrust24THRUST_300001_SM_1000_NS12placeholders2_6E
	.align		8
        /*0138*/ 	.dword	_ZN34_INTERNAL_d1c64247_4_k_cu_e9fcce326thrust24THRUST_300001_SM_1000_NS12placeholders2_7E
	.align		8
        /*0140*/ 	.dword	_ZN34_INTERNAL_d1c64247_4_k_cu_e9fcce326thrust24THRUST_300001_SM_1000_NS12placeholders2_8E
	.align		8
        /*0148*/ 	.dword	_ZN34_INTERNAL_d1c64247_4_k_cu_e9fcce326thrust24THRUST_300001_SM_1000_NS12placeholders2_9E
	.align		8
        /*0150*/ 	.dword	_ZN34_INTERNAL_d1c64247_4_k_cu_e9fcce326thrust24THRUST_300001_SM_1000_NS12placeholders3_10E
	.align		8
        /*0158*/ 	.dword	_ZN34_INTERNAL_d1c64247_4_k_cu_e9fcce326thrust24THRUST_300001_SM_1000_NS3seqE
	.align		8
        /*0160*/ 	.dword	_ZN34_INTERNAL_d1c64247_4_k_cu_e9fcce326thrust24THRUST_300001_SM_1000_NS6deviceE
	.align		8
        /*0168*/ 	.dword	$str
	.align		8
        /*0170*/ 	.dword	vprintf


//--------------------- .text._ZN3cub18CUB_300001_SM_10006detail10radix_sort29DeviceRadixSortOnesweepKernelINS1_5radix10policy_hubIiNS0_8NullTypeEyE10Policy1000ELNS0_9SortOrderE0EiS6_yiiNS1_21identity_decomposer_tEEEvPT5_SC_PT3_PKSD_PT1_PKSH_PT2_PKSL_T4_iiT6_ --------------------------
	.section	.text._ZN3cub18CUB_300001_SM_10006detail10radix_sort29DeviceRadixSortOnesweepKernelINS1_5radix10policy_hubIiNS0_8NullTypeEyE10Policy1000ELNS0_9SortOrderE0EiS6_yiiNS1_21identity_decomposer_tEEEvPT5_SC_PT3_PKSD_PT1_PKSH_PT2_PKSL_T4_iiT6_,"ax",@progbits
	.align	128
        .global         _ZN3cub18CUB_300001_SM_10006detail10radix_sort29DeviceRadixSortOnesweepKernelINS1_5radix10policy_hubIiNS0_8NullTypeEyE10Policy1000ELNS0_9SortOrderE0EiS6_yiiNS1_21identity_decomposer_tEEEvPT5_SC_PT3_PKSD_PT1_PKSH_PT2_PKSL_T4_iiT6_
        .type           _ZN3cub18CUB_300001_SM_10006detail10radix_sort29DeviceRadixSortOnesweepKernelINS1_5radix10policy_hubIiNS0_8NullTypeEyE10Policy1000ELNS0_9SortOrderE0EiS6_yiiNS1_21identity_decomposer_tEEEvPT5_SC_PT3_PKSD_PT1_PKSH_PT2_PKSL_T4_iiT6_,@function
        .size           _ZN3cub18CUB_300001_SM_10006detail10radix_sort29DeviceRadixSortOnesweepKernelINS1_5radix10policy_hubIiNS0_8NullTypeEyE10Policy1000ELNS0_9SortOrderE0EiS6_yiiNS1_21identity_decomposer_tEEEvPT5_SC_PT3_PKSD_PT1_PKSH_PT2_PKSL_T4_iiT6_,(.L_x_637 - _ZN3cub18CUB_300001_SM_10006detail10radix_sort29DeviceRadixSortOnesweepKernelINS1_5radix10policy_hubIiNS0_8NullTypeEyE10Policy1000ELNS0_9SortOrderE0EiS6_yiiNS1_21identity_decomposer_tEEEvPT5_SC_PT3_PKSD_PT1_PKSH_PT2_PKSL_T4_iiT6_)
        .other          _ZN3cub18CUB_300001_SM_10006detail10radix_sort29DeviceRadixSortOnesweepKernelINS1_5radix10policy_hubIiNS0_8NullTypeEyE10Policy1000ELNS0_9SortOrderE0EiS6_yiiNS1_21identity_decomposer_tEEEvPT5_SC_PT3_PKSD_PT1_PKSH_PT2_PKSL_T4_iiT6_,@"STO_CUDA_ENTRY STV_DEFAULT"
_ZN3cub18CUB_300001_SM_10006detail10radix_sort29DeviceRadixSortOnesweepKernelINS1_5radix10policy_hubIiNS0_8NullTypeEyE10Policy1000ELNS0_9SortOrderE0EiS6_yiiNS1_21identity_decomposer_tEEEvPT5_SC_PT3_PKSD_PT1_PKSH_PT2_PKSL_T4_iiT6_:
.text._ZN3cub18CUB_300001_SM_10006detail10radix_sort29DeviceRadixSortOnesweepKernelINS1_5radix10policy_hubIiNS0_8NullTypeEyE10Policy1000ELNS0_9SortOrderE0EiS6_yiiNS1_21identity_decomposer_tEEEvPT5_SC_PT3_PKSD_PT1_PKSH_PT2_PKSL_T4_iiT6_:
[----:B------:R-:W-:Y:S01]  /*0000*/  LDC R1, c[0x0][0x37c] ;  /* 0x0000df00ff017b82 */ /* 0x000fe20000000800 */
[----:B------:R-:W0:Y:S01]  /*0010*/  S2R R3, SR_TID.X ;  /* 0x0000000000037919 */ /* 0x000e220000002100 */
[----:B------:R-:W1:Y:S01]  /*0020*/  LDCU.64 UR8, c[0x0][0x358] ;  /* 0x00006b00ff0877ac */ /* 0x000e620008000a00 */
[----:B------:R-:W-:Y:S01]  /*0030*/  BSSY.RECONVERGENT B0, `(.L_x_0) ;  /* 0x000000a000007945 */ /* 0x000fe20003800200 */
[----:B0-----:R-:W-:-:S13]  /*0040*/  ISETP.NE.AND P0, PT, R3, RZ, PT ;  /* 0x000000ff0300720c */ /* 0x001fda0003f05270 */
[----:B-1----:R-:W-:Y:S05]  /*0050*/  @P0 BRA `(.L_x_1) ;  /* 0x00000000001c0947 */ /* 0x002fea0003800000 */
[----:B------:R-:W0:Y:S01]  /*0060*/  LDC.64 R4, c[0x0][0x388] ;  /* 0x0000e200ff047b82 */ /* 0x000e220000000a00 */
[----:B------:R-:W-:-:S05]  /*0070*/  IMAD.MOV.U32 R7, RZ, RZ, 0x1 ;  /* 0x00000001ff077424 */ /* 0x000fca00078e00ff */
[----:B0-----:R-:W2:Y:S02]  /*0080*/  ATOMG.E.ADD.STRONG.GPU PT, R4, desc[UR8][R4.64], R7 ;  /* 0x80000007040479a8 */ /* 0x001ea400081ef108 */
[----:B------:R-:W0:Y:S01]  /*0090*/  S2UR UR5, SR_CgaCtaId ;  /* 0x00000000000579c3 */ /* 0x000e220000008800 */
[----:B------:R-:W-:Y:S02]  /*00a0*/  UMOV UR4, 0x400 ;  /* 0x0000040000047882 */ /* 0x000fe40000000000 */
[----:B0-----:R-:W-:-:S09]  /*00b0*/  ULEA UR4, UR5, UR4, 0x18 ;  /* 0x0000000405047291 */ /* 0x001fd2000f8ec0ff */
[----:B--2---:R0:W-:Y:S03]  /*00c0*/  STS [UR4+0x7200], R4 ;  /* 0x00720004ff007988 */ /* 0x0041e60008000804 */
.L_x_1:
[----:B------:R-:W-:Y:S05]  /*00d0*/  BSYNC.RECONVERGENT B0 ;  /* 0x0000000000007941 */ /* 0x000fea0003800200 */
.L_x_0:
[----:B------:R-:W1:Y:S08]  /*00e0*/  S2UR UR5, SR_CgaCtaId ;  /* 0x00000000000579c3 */ /* 0x000e700000008800 */
[----:B------:R-:W-:Y:S06]  /*00f0*/  BAR.SYNC.DEFER_BLOCKING 0x0 ;  /* 0x0000000000007b1d */ /* 0x000fec0000010000 */
[----:B------:R-:W-:Y:S01]  /*0100*/  UMOV UR4, 0x400 ;  /* 0x0000040000047882 */ /* 0x000fe20000000000 */
[----:B------:R-:W2:Y:S01]  /*0110*/  S2R R46, SR_LANEID ;  /* 0x00000000002e7919 */ /* 0x000ea20000000000 */
[----:B-1----:R-:W-:Y:S01]  /*0120*/  ULEA UR4, UR5, UR4, 0x18 ;  /* 0x0000000405047291 */ /* 0x002fe2000f8ec0ff */
[----:B------:R-:W1:Y:S08]  /*0130*/  LDCU UR5, c[0x0][0x3c0] ;  /* 0x00007800ff0577ac */ /* 0x000e700008000800 */
[----:B------:R-:W3:Y:S02]  /*0140*/  LDS R0, [UR4+0x7200] ;  /* 0x00720004ff007984 */ /* 0x000ee40008000800 */
[----:B---3--:R-:W-:-:S13]  /*0150*/  R2UR UR7, R0 ;  /* 0x00000000000772ca */ /* 0x008fda00000e0000 */
[----:B------:R-:W-:-:S04]  /*0160*/  UIMAD UR6, UR7, 0x1c80, URZ ;  /* 0x00001c80070678a4 */ /* 0x000fc8000f8e02ff */
[----:B------:R-:W-:Y:S02]  /*0170*/  UIADD3 UR10, UPT, UPT, UR6, 0x1c80, URZ ;  /* 0x00001c80060a7890 */ /* 0x000fe4000fffe0ff */
[----:B------:R-:W-:Y:S02]  /*0180*/  USHF.R.S32.HI UR11, URZ, 0x1f, UR6 ;  /* 0x0000001fff0b7899 */ /* 0x000fe40008011406 */
[----:B-1----:R-:W-:-:S09]  /*0190*/  UISETP.GT.AND UP0, UPT, UR10, UR5, UPT ;  /* 0x000000050a00728c */ /* 0x002fd2000bf04270 */
[----:B--2---:R-:W-:Y:S05]  /*01a0*/  BRA.U UP0, `(.L_x_2) ;  /* 0x0000000100707547 */ /* 0x004fea000b800000 */
[----:B------:R-:W0:Y:S01]  /*01b0*/  LDCU.64 UR12, c[0x0][0x3a8] ;  /* 0x00007500ff0c77ac */ /* 0x000e220008000a00 */
[C---:B------:R-:W-:Y:S02]  /*01c0*/  LOP3.LUT R0, R3.reuse, 0x1f, RZ, 0xc0, !PT ;  /* 0x0000001f03007812 */ /* 0x040fe400078ec0ff */
[----:B------:R-:W-:-:S05]  /*01d0*/  LOP3.LUT R5, R3, 0x3e0, RZ, 0xc0, !PT ;  /* 0x000003e003057812 */ /* 0x000fca00078ec0ff */
[----:B------:R-:W-:-:S05]  /*01e0*/  IMAD R0, R5, 0x13, R0 ;  /* 0x0000001305007824 */ /* 0x000fca00078e0200 */
[----:B------:R-:W-:-:S05]  /*01f0*/  IADD3 R0, P0, PT, R0, UR6, RZ ;  /* 0x0000000600007c10 */ /* 0x000fca000ff1e0ff */
[----:B------:R-:W-:Y:S01]  /*0200*/  IMAD.X R5, RZ, RZ, UR11, P0 ;  /* 0x0000000bff057e24 */ /* 0x000fe200080e06ff */
[----:B0-----:R-:W-:-:S04]  /*0210*/  LEA R4, P0, R0, UR12, 0x2 ;  /* 0x0000000c00047c11 */ /* 0x001fc8000f8010ff */
[----:B------:R-:W-:-:S05]  /*0220*/  LEA.HI.X R5, R0, UR13, R5, 0x2, P0 ;  /* 0x0000000d00057c11 */ /* 0x000fca00080f1405 */
[----:B------:R0:W5:Y:S04]  /*0230*/  LDG.E R44, desc[UR8][R4.64] ;  /* 0x00000008042c7981 */ /* 0x000168000c1e1900 */
        /* <DEDUP_REMOVED lines=17> */
[----:B------:R0:W5:Y:S01]  /*0350*/  LDG.E R24, desc[UR8][R4.64+0x900] ;  /* 0x0009000804187981 */ /* 0x000162000c1e1900 */
[----:B------:R-:W-:Y:S05]  /*0360*/  BRA `(.L_x_3) ;  /* 0x0000000400507947 */ /* 0x000fea0003800000 */
.L_x_2:
[C---:B------:R-:W-:Y:S01]  /*0370*/  LOP3.LUT R0, R3.reuse, 0x1f, RZ, 0xc0, !PT ;  /* 0x0000001f03007812 */ /* 0x040fe200078ec0ff */
[----:B------:R-:W1:Y:S01]  /*0380*/  LDCU.64 UR12, c[0x0][0x3a8] ;  /* 0x00007500ff0c77ac */ /* 0x000e620008000a00 */
[----:B------:R-:W-:Y:S01]  /*0390*/  LOP3.LUT R5, R3, 0x3e0, RZ, 0xc0, !PT ;  /* 0x000003e003057812 */ /* 0x000fe200078ec0ff */
[----:B------:R-:W-:Y:S01]  /*03a0*/  IMAD.MOV.U32 R44, RZ, RZ, 0x7fffffff ;  /* 0x7fffffffff2c7424 */ /* 0x000fe200078e00ff */
[----:B------:R-:W-:Y:S01]  /*03b0*/  UIADD3 UR5, UPT, UPT, -UR6, UR5, URZ ;  /* 0x0000000506057290 */ /* 0x000fe2000fffe1ff */
[----:B------:R-:W-:Y:S02]  /*03c0*/  IMAD.MOV.U32 R42, RZ, RZ, 0x7fffffff ;  /* 0x7fffffffff2a7424 */ /* 0x000fe400078e00ff */
[----:B------:R-:W-:Y:S02]  /*03d0*/  IMAD R7, R5, 0x13, R0 ;  /* 0x0000001305077824 */ /* 0x000fe400078e0200 */
[----:B------:R-:W-:Y:S02]  /*03e0*/  IMAD.MOV.U32 R43, RZ, RZ, 0x7fffffff ;  /* 0x7fffffffff2b7424 */ /* 0x000fe400078e00ff */
[C---:B------:R-:W-:Y:S01]  /*03f0*/  VIADD R0, R7.reuse, 0x20 ;  /* 0x0000002007007836 */ /* 0x040fe20000000000 */
[C---:B------:R-:W-:Y:S01]  /*0400*/  ISETP.GE.AND P1, PT, R7.reuse, UR5, PT ;  /* 0x0000000507007c0c */ /* 0x040fe2000bf26270 */
[----:B------:R-:W-:-:S02]  /*0410*/  VIADD R5, R7, 0x60 ;  /* 0x0000006007057836 */ /* 0x000fc40000000000 */
[C---:B0-----:R-:W-:Y:S01]  /*0420*/  VIADD R4, R7.reuse, 0x40 ;  /* 0x0000004007047836 */ /* 0x041fe20000000000 */
[----:B------:R-:W-:Y:S01]  /*0430*/  ISETP.GE.AND P2, PT, R0, UR5, PT ;  /* 0x0000000500007c0c */ /* 0x000fe2000bf46270 */
[C---:B------:R-:W-:Y:S01]  /*0440*/  VIADD R8, R7.reuse, 0xa0 ;  /* 0x000000a007087836 */ /* 0x040fe20000000000 */
[C---:B------:R-:W-:Y:S01]  /*0450*/  IADD3 R0, P0, PT, R7.reuse, UR6, RZ ;  /* 0x0000000607007c10 */ /* 0x040fe2000ff1e0ff */
[----:B------:R-:W-:Y:S01]  /*0460*/  VIADD R6, R7, 0x80 ;  /* 0x0000008007067836 */ /* 0x000fe20000000000 */
[----:B------:R-:W-:Y:S01]  /*0470*/  ISETP.GE.AND P4, PT, R5, UR5, PT ;  /* 0x0000000505007c0c */ /* 0x000fe2000bf86270 */
[----:B------:R-:W-:Y:S01]  /*0480*/  VIADD R9, R7, 0xc0 ;  /* 0x000000c007097836 */ /* 0x000fe20000000000 */
[----:B------:R-:W-:Y:S01]  /*0490*/  ISETP.GE.AND P3, PT, R4, UR5, PT ;  /* 0x0000000504007c0c */ /* 0x000fe2000bf66270 */
[----:B------:R-:W-:Y:S01]  /*04a0*/  IMAD.X R5, RZ, RZ, UR11, P0 ;  /* 0x0000000bff057e24 */ /* 0x000fe200080e06ff */
[----:B-1----:R-:W-:Y:S02]  /*04b0*/  LEA R4, P0, R0, UR12, 0x2 ;  /* 0x0000000c00047c11 */ /* 0x002fe4000f8010ff */
[----:B------:R-:W-:-:S02]  /*04c0*/  ISETP.GE.AND P6, PT, R8, UR5, PT ;  /* 0x0000000508007c0c */ /* 0x000fc4000bfc6270 */
[----:B------:R-:W-:Y:S01]  /*04d0*/  LEA.HI.X R5, R0, UR13, R5, 0x2, P0 ;  /* 0x0000000d00057c11 */ /* 0x000fe200080f1405 */
[----:B------:R-:W-:Y:S01]  /*04e0*/  VIADD R0, R7, 0xe0 ;  /* 0x000000e007007836 */ /* 0x000fe20000000000 */
[----:B------:R-:W-:Y:S01]  /*04f0*/  ISETP.GE.AND P5, PT, R6, UR5, PT ;  /* 0x0000000506007c0c */ /* 0x000fe2000bfa6270 */
[----:B------:R-:W-:Y:S01]  /*0500*/  IMAD.MOV.U32 R8, RZ, RZ, 0x7fffffff ;  /* 0x7fffffffff087424 */ /* 0x000fe200078e00ff */
[----:B------:R-:W-:Y:S01]  /*0510*/  ISETP.GE.AND P0, PT, R9, UR5, PT ;  /* 0x0000000509007c0c */ /* 0x000fe2000bf06270 */
[----:B------:R1:W5:Y:S01]  /*0520*/  @!P1 LDG.E R44, desc[UR8][R4.64] ;  /* 0x00000008042c9981 */ /* 0x000362000c1e1900 */
[----:B------:R-:W-:Y:S01]  /*0530*/  ISETP.GE.AND P1, PT, R0, UR5, PT ;  /* 0x0000000500007c0c */ /* 0x000fe2000bf26270 */
[C---:B------:R-:W-:Y:S02]  /*0540*/  VIADD R0, R7.reuse, 0x120 ;  /* 0x0000012007007836 */ /* 0x040fe40000000000 */
[----:B------:R1:W5:Y:S01]  /*0550*/  @!P3 LDG.E R42, desc[UR8][R4.64+0x100] ;  /* 0x00010008042ab981 */ /* 0x000362000c1e1900 */
[----:B------:R-:W-:-:S02]  /*0560*/  VIADD R6, R7, 0x100 ;  /* 0x0000010007067836 */ /* 0x000fc40000000000 */
[----:B------:R-:W-:Y:S01]  /*0570*/  ISETP.GE.AND P3, PT, R0, UR5, PT ;  /* 0x0000000500007c0c */ /* 0x000fe2000bf66270 */
[----:B------:R-:W-:Y:S01]  /*0580*/  VIADD R0, R7, 0x140 ;  /* 0x0000014007007836 */ /* 0x000fe20000000000 */
[----:B------:R1:W5:Y:S01]  /*0590*/  @!P4 LDG.E R8, desc[UR8][R4.64+0x180] ;  /* 0x000180080408c981 */ /* 0x000362000c1e1900 */
[----:B------:R-:W-:-:S03]  /*05a0*/  IMAD.MOV.U32 R10, RZ, RZ, 0x7fffffff ;  /* 0x7fffffffff0a7424 */ /* 0x000fc600078e00ff */
[----:B------:R-:W-:Y:S01]  /*05b0*/  ISETP.GE.AND P4, PT, R0, UR5, PT ;  /* 0x0000000500007c0c */ /* 0x000fe2000bf86270 */
[C---:B------:R-:W-:Y:S01]  /*05c0*/  VIADD R0, R7.reuse, 0x180 ;  /* 0x0000018007007836 */ /* 0x040fe20000000000 */
[----:B------:R1:W5:Y:S01]  /*05d0*/  @!P2 LDG.E R43, desc[UR8][R4.64+0x80] ;  /* 0x00008008042ba981 */ /* 0x000362000c1e1900 */
[----:B------:R-:W-:Y:S01]  /*05e0*/  ISETP.GE.AND P2, PT, R6, UR5, PT ;  /* 0x0000000506007c0c */ /* 0x000fe2000bf46270 */
[----:B------:R-:W-:Y:S02]  /*05f0*/  IMAD.MOV.U32 R12, RZ, RZ, 0x7fffffff ;  /* 0x7fffffffff0c7424 */ /* 0x000fe400078e00ff */
[----:B------:R1:W5:Y:S01]  /*0600*/  @!P6 LDG.E R10, desc[UR8][R4.64+0x280] ;  /* 0x00028008040ae981 */ /* 0x000362000c1e1900 */
[----:B------:R-:W-:Y:S01]  /*0610*/  ISETP.GE.AND P6, PT, R0, UR5, PT ;  /* 0x0000000500007c0c */ /* 0x000fe2000bfc6270 */
[C---:B------:R-:W-:Y:S02]  /*0620*/  VIADD R0, R7.reuse, 0x1a0 ;  /* 0x000001a007007836 */ /* 0x040fe40000000000 */
[----:B------:R-:W-:Y:S01]  /*0630*/  IMAD.MOV.U32 R9, RZ, RZ, 0x7fffffff ;  /* 0x7fffffffff097424 */ /* 0x000fe200078e00ff */
[----:B------:R1:W5:Y:S01]  /*0640*/  @!P0 LDG.E R12, desc[UR8][R4.64+0x300] ;  /* 0x00030008040c8981 */ /* 0x000362000c1e1900 */
[----:B------:R-:W-:Y:S01]  /*0650*/  VIADD R6, R7, 0x160 ;  /* 0x0000016007067836 */ /* 0x000fe20000000000 */
[----:B------:R-:W-:Y:S01]  /*0660*/  ISETP.GE.AND P0, PT, R0, UR5, PT ;  /* 0x0000000500007c0c */ /* 0x000fe2000bf06270 */
[----:B------:R-:W-:-:S02]  /*0670*/  IMAD.MOV.U32 R14, RZ, RZ, 0x7fffffff ;  /* 0x7fffffffff0e7424 */ /* 0x000fc400078e00ff */
[C---:B------:R-:W-:Y:S01]  /*0680*/  VIADD R0, R7.reuse, 0x1e0 ;  /* 0x000001e007007836 */ /* 0x040fe20000000000 */
[----:B------:R1:W5:Y:S01]  /*0690*/  @!P5 LDG.E R9, desc[UR8][R4.64+0x200] ;  /* 0x000200080409d981 */ /* 0x000362000c1e1900 */
[----:B------:R-:W-:Y:S01]  /*06a0*/  ISETP.GE.AND P5, PT, R6, UR5, PT ;  /* 0x0000000506007c0c */ /* 0x000fe2000bfa6270 */
[----:B------:R-:W-:Y:S02]  /*06b0*/  IMAD.MOV.U32 R13, RZ, RZ, 0x7fffffff ;  /* 0x7fffffffff0d7424 */ /* 0x000fe400078e00ff */
[----:B------:R1:W5:Y:S01]  /*06c0*/  @!P2 LDG.E R14, desc[UR8][R4.64+0x400] ;  /* 0x00040008040ea981 */ /* 0x000362000c1e1900 */
[----:B------:R-:W-:Y:S01]  /*06d0*/  IMAD.MOV.U32 R15, RZ, RZ, 0x7fffffff ;  /* 0x7fffffffff0f7424 */ /* 0x000fe200078e00ff */
[----:B------:R-:W-:Y:S01]  /*06e0*/  ISETP.GE.AND P2, PT, R0, UR5, PT ;  /* 0x0000000500007c0c */ /* 0x000fe2000bf46270 */
[C---:B------:R-:W-:Y:S01]  /*06f0*/  VIADD R6, R7.reuse, 0x1c0 ;  /* 0x000001c007067836 */ /* 0x040fe20000000000 */
[----:B------:R1:W5:Y:S01]  /*0700*/  @!P1 LDG.E R13, desc[UR8][R4.64+0x380] ;  /* 0x00038008040d9981 */ /* 0x000362000c1e1900 */
[----:B------:R-:W-:-:S02]  /*0710*/  VIADD R0, R7, 0x200 ;  /* 0x0000020007007836 */ /* 0x000fc40000000000 */
[----:B------:R-:W-:Y:S01]  /*0720*/  IMAD.MOV.U32 R16, RZ, RZ, 0x7fffffff ;  /* 0x7fffffffff107424 */ /* 0x000fe200078e00ff */
[----:B------:R1:W5:Y:S01]  /*0730*/  @!P3 LDG.E R15, desc[UR8][R4.64+0x480] ;  /* 0x00048008040fb981 */ /* 0x000362000c1e1900 */
[----:B------:R-:W-:Y:S01]  /*0740*/  IMAD.MOV.U32 R17, RZ, RZ, 0x7fffffff ;  /* 0x7fffffffff117424 */ /* 0x000fe200078e00ff */
[----:B------:R-:W-:Y:S01]  /*0750*/  ISETP.GE.AND P1, PT, R6, UR5, PT ;  /* 0x0000000506007c0c */ /* 0x000fe2000bf26270 */
[C---:B------:R-:W-:Y:S01]  /*0760*/  VIADD R6, R7.reuse, 0x220 ;  /* 0x0000022007067836 */ /* 0x040fe20000000000 */
[----:B------:R-:W-:Y:S01]  /*0770*/  ISETP.GE.AND P3, PT, R0, UR5, PT ;  /* 0x0000000500007c0c */ /* 0x000fe2000bf66270 */
[----:B------:R-:W-:Y:S01]  /*0780*/  VIADD R0, R7, 0x240 ;  /* 0x0000024007007836 */ /* 0x000fe20000000000 */
[----:B------:R1:W5:Y:S02]  /*0790*/  @!P4 LDG.E R16, desc[UR8][R4.64+0x500] ;  /* 0x000500080410c981 */ /* 0x000364000c1e1900 */
[----:B------:R-:W-:Y:S02]  /*07a0*/  ISETP.GE.AND P4, PT, R6, UR5, PT ;  /* 0x0000000506007c0c */ /* 0x000fe4000bf86270 */
[----:B------:R1:W5:Y:S01]  /*07b0*/  @!P5 LDG.E R17, desc[UR8][R4.64+0x580] ;  /* 0x000580080411d981 */ /* 0x000362000c1e1900 */
[----:B------:R-:W-:Y:S01]  /*07c0*/  ISETP.GE.AND P5, PT, R0, UR5, PT ;  /* 0x0000000500007c0c */ /* 0x000fe2000bfa6270 */
[----:B------:R-:W-:-:S02]  /*07d0*/  IMAD.MOV.U32 R18, RZ, RZ, 0x7fffffff ;  /* 0x7fffffffff127424 */ /* 0x000fc400078e00ff */
[----:B------:R-:W-:Y:S02]  /*07e0*/  IMAD.MOV.U32 R19, RZ, RZ, 0x7fffffff ;  /* 0x7fffffffff137424 */ /* 0x000fe400078e00ff */
[----:B------:R-:W-:Y:S02]  /*07f0*/  IMAD.MOV.U32 R20, RZ, RZ, 0x7fffffff ;  /* 0x7fffffffff147424 */ /* 0x000fe400078e00ff */
[----:B------:R-:W-:Y:S01]  /*0800*/  IMAD.MOV.U32 R21, RZ, RZ, 0x7fffffff ;  /* 0x7fffffffff157424 */ /* 0x000fe200078e00ff */
[----:B------:R1:W5:Y:S01]  /*0810*/  @!P6 LDG.E R18, desc[UR8][R4.64+0x600] ;  /* 0x000600080412e981 */ /* 0x000362000c1e1900 */
[----:B------:R-:W-:Y:S02]  /*0820*/  IMAD.MOV.U32 R22, RZ, RZ, 0x7fffffff ;  /* 0x7fffffffff167424 */ /* 0x000fe400078e00ff */
[----:B------:R-:W-:Y:S01]  /*0830*/  IMAD.MOV.U32 R23, RZ, RZ, 0x7fffffff ;  /* 0x7fffffffff177424 */ /* 0x000fe200078e00ff */
[----:B------:R1:W5:Y:S01]  /*0840*/  @!P0 LDG.E R19, desc[UR8][R4.64+0x680] ;  /* 0x0006800804138981 */ /* 0x000362000c1e1900 */
[----:B------:R-:W-:-:S03]  /*0850*/  IMAD.MOV.U32 R24, RZ, RZ, 0x7fffffff ;  /* 0x7fffffffff187424 */ /* 0x000fc600078e00ff */
[----:B------:R1:W5:Y:S04]  /*0860*/  @!P1 LDG.E R20, desc[UR8][R4.64+0x700] ;  /* 0x0007000804149981 */ /* 0x000368000c1e1900 */
[----:B------:R1:W5:Y:S04]  /*0870*/  @!P2 LDG.E R21, desc[UR8][R4.64+0x780] ;  /* 0x000780080415a981 */ /* 0x000368000c1e1900 */
[----:B------:R1:W5:Y:S04]  /*0880*/  @!P3 LDG.E R22, desc[UR8][R4.64+0x800] ;  /* 0x000800080416b981 */ /* 0x000368000c1e1900 */
[----:B------:R1:W5:Y:S04]  /*0890*/  @!P4 LDG.E R23, desc[UR8][R4.64+0x880] ;  /* 0x000880080417c981 */ /* 0x000368000c1e1900 */
[----:B------:R1:W5:Y:S02]  /*08a0*/  @!P5 LDG.E R24, desc[UR8][R4.64+0x900] ;  /* 0x000900080418d981 */ /* 0x000364000c1e1900 */
.L_x_3:
[----:B01----:R-:W-:Y:S01]  /*08b0*/  VIMNMX R5, PT, PT, R46, 0xe0, !PT ;  /* 0x000000e02e057848 */ /* 0x003fe20007fe0100 */
[----:B------:R-:W0:Y:S01]  /*08c0*/  LDCU UR5, c[0x0][0x3c8] ;  /* 0x00007900ff0577ac */ /* 0x000e220008000800 */
[----:B------:R-:W-:Y:S01]  /*08d0*/  SHF.R.U32.HI R0, RZ, 0x5, R3 ;  /* 0x00000005ff007819 */ /* 0x000fe20000011603 */
[----:B------:R-:W-:Y:S01]  /*08e0*/  BSSY.RECONVERGENT B0, `(.L_x_4) ;  /* 0x0000026000007945 */ /* 0x000fe20003800200 */
[--C-:B------:R-:W-:Y:S01]  /*08f0*/  IADD3 R5, PT, PT, R5, 0x1f, -R46.reuse ;  /* 0x0000001f05057810 */ /* 0x100fe20007ffe82e */
[----:B------:R-:W-:Y:S01]  /*0900*/  UMOV UR6, 0xffffffff ;  /* 0xffffffff00067882 */ /* 0x000fe20000000000 */
[----:B------:R-:W-:Y:S02]  /*0910*/  IMAD.MOV.U32 R7, RZ, RZ, R46 ;  /* 0x000000ffff077224 */ /* 0x000fe400078e002e */
[C---:B------:R-:W-:Y:S02]  /*0920*/  ISETP.GE.U32.AND P0, PT, R5.reuse, 0x1e0, PT ;  /* 0x000001e00500780c */ /* 0x040fe40003f06070 */
[----:B------:R-:W-:Y:S01]  /*0930*/  LEA.HI R6, R5, 0x1, RZ, 0x1b ;  /* 0x0000000105067811 */ /* 0x000fe200078fd8ff */
[----:B------:R-:W-:-:S03]  /*0940*/  IMAD.SHL.U32 R5, R0, 0x400, RZ ;  /* 0x0000040000057824 */ /* 0x000fc600078e00ff */
[----:B------:R-:W-:-:S04]  /*0950*/  LOP3.LUT R25, R6, 0xf, RZ, 0xc0, !PT ;  /* 0x0000000f06197812 */ /* 0x000fc800078ec0ff */
[----:B------:R-:W-:Y:S01]  /*0960*/  ISETP.NE.AND P1, PT, R25, RZ, PT ;  /* 0x000000ff1900720c */ /* 0x000fe20003f25270 */
[----:B0-----:R-:W-:Y:S02]  /*0970*/  USHF.L.U32 UR5, UR6, UR5, URZ ;  /* 0x0000000506057299 */ /* 0x001fe400080006ff */
[----:B------:R-:W-:Y:S10]  /*0980*/  @!P0 BRA `(.L_x_5) ;  /* 0x00000000006c8947 */ /* 0x000ff40003800000 */
[----:B------:R-:W-:Y:S01]  /*0990*/  IMAD R4, R46, 0x4, R5 ;  /* 0x000000042e047824 */ /* 0x000fe200078e0205 */
[----:B------:R-:W-:Y:S01]  /*09a0*/  LOP3.LUT R0, R6, 0xffffff0, RZ, 0xc0, !PT ;  /* 0x0ffffff006007812 */ /* 0x000fe200078ec0ff */
[----:B------:R-:W-:Y:S02]  /*09b0*/  IMAD.U32 R11, RZ, RZ, UR4 ;  /* 0x00000004ff0b7e24 */ /* 0x000fe4000f8e00ff */
[----:B------:R-:W-:Y:S02]  /*09c0*/  IMAD.MOV.U32 R7, RZ, RZ, R46 ;  /* 0x000000ffff077224 */ /* 0x000fe400078e002e */
[----:B------:R-:W-:Y:S01]  /*09d0*/  IMAD.MOV R0, RZ, RZ, -R0 ;  /* 0x000000ffff007224 */ /* 0x000fe200078e0a00 */
[----:B------:R-:W-:-:S07]  /*09e0*/  IADD3 R4, PT, PT, R4, 0x400, R11 ;  /* 0x0000040004047810 */ /* 0x000fce0007ffe00b */
.L_x_6:
[----:B------:R-:W-:Y:S01]  /*09f0*/  VIADD R0, R0, 0x10 ;  /* 0x0000001000007836 */ /* 0x000fe20000000000 */
[----:B------:R-:W-:Y:S01]  /*0a00*/  STS [R4+-0x400], RZ ;  /* 0xfffc00ff04007388 */ /* 0x000fe20000000800 */
[----:B------:R-:W-:-:S03]  /*0a10*/  VIADD R7, R7, 0x200 ;  /* 0x0000020007077836 */ /* 0x000fc60000000000 */
[----:B------:R-:W-:Y:S01]  /*0a20*/  ISETP.NE.AND P0, PT, R0, RZ, PT ;  /* 0x000000ff0000720c */ /* 0x000fe20003f05270 */
[----:B------:R-:W-:Y:S04]  /*0a30*/  STS [R4+-0x380], RZ ;  /* 0xfffc80ff04007388 */ /* 0x000fe80000000800 */
[----:B------:R-:W-:Y:S04]  /*0a40*/  STS [R4+-0x300], RZ ;  /* 0xfffd00ff04007388 */ /* 0x000fe80000000800 */
[----:B------:R-:W-:Y:S04]  /*0a50*/  STS [R4+-0x280], RZ ;  /* 0xfffd80ff04007388 */ /* 0x000fe80000000800 */
[----:B------:R-:W-:Y:S04]  /*0a60*/  STS [R4+-0x200], RZ ;  /* 0xfffe00ff04007388 */ /* 0x000fe80000000800 */
[----:B------:R-:W-:Y:S04]  /*0a70*/  STS [R4+-0x180], RZ ;  /* 0xfffe80ff04007388 */ /* 0x000fe80000000800 */
[----:B------:R-:W-:Y:S04]  /*0a80*/  STS [R4+-0x100], RZ ;  /* 0xffff00ff04007388 */ /* 0x000fe80000000800 */
[----:B------:R-:W-:Y:S04]  /*0a90*/  STS [R4+-0x80], RZ ;  /* 0xffff80ff04007388 */ /* 0x000fe80000000800 */
[----:B------:R-:W-:Y:S04]  /*0aa0*/  STS [R4], RZ ;  /* 0x000000ff04007388 */ /* 0x000fe80000000800 */
[----:B------:R-:W-:Y:S04]  /*0ab0*/  STS [R4+0x80], RZ ;  /* 0x000080ff04007388 */ /* 0x000fe80000000800 */
[----:B------:R-:W-:Y:S04]  /*0ac0*/  STS [R4+0x100], RZ ;  /* 0x000100ff04007388 */ /* 0x000fe80000000800 */
[----:B------:R-:W-:Y:S04]  /*0ad0*/  STS [R4+0x180], RZ ;  /* 0x000180ff04007388 */ /* 0x000fe80000000800 */
[----:B------:R-:W-:Y:S04]  /*0ae0*/  STS [R4+0x200], RZ ;  /* 0x000200ff04007388 */ /* 0x000fe80000000800 */
[----:B------:R-:W-:Y:S04]  /*0af0*/  STS [R4+0x280], RZ ;  /* 0x000280ff04007388 */ /* 0x000fe80000000800 */
[----:B------:R-:W-:Y:S04]  /*0b00*/  STS [R4+0x300], RZ ;  /* 0x000300ff04007388 */ /* 0x000fe80000000800 */
[----:B------:R0:W-:Y:S02]  /*0b10*/  STS [R4+0x380], RZ ;  /* 0x000380ff04007388 */ /* 0x0001e40000000800 */
[----:B0-----:R-:W-:Y:S01]  /*0b20*/  VIADD R4, R4, 0x800 ;  /* 0x0000080004047836 */ /* 0x001fe20000000000 */
[----:B------:R-:W-:Y:S06]  /*0b30*/  @P0 BRA `(.L_x_6) ;  /* 0xfffffffc00ac0947 */ /* 0x000fec000383ffff */
.L_x_5:
[----:B------:R-:W-:Y:S05]  /*0b40*/  BSYNC.RECONVERGENT B0 ;  /* 0x0000000000007941 */ /* 0x000fea0003800200 */
.L_x_4:
[----:B------:R-:W-:Y:S01]  /*0b50*/  BSSY.RECONVERGENT B0, `(.L_x_7) ;  /* 0x0000026000007945 */ /* 0x000fe20003800200 */
[----:B------:R-:W-:-:S03]  /*0b60*/  VIADD R4, R5, UR4 ;  /* 0x0000000405047c36 */ /* 0x000fc60008000000 */
[----:B------:R-:W-:Y:S05]  /*0b70*/  @!P1 BRA `(.L_x_8) ;  /* 0x00000000008c9947 */ /* 0x000fea0003800000 */
[----:B------:R-:W-:Y:S01]  /*0b80*/  ISETP.GE.U32.AND P0, PT, R25, 0x8, PT ;  /* 0x000000081900780c */ /* 0x000fe20003f06070 */
[----:B------:R-:W-:Y:S01]  /*0b90*/  BSSY.RECONVERGENT B1, `(.L_x_9) ;  /* 0x000000e000017945 */ /* 0x000fe20003800200 */
[----:B------:R-:W-:-:S04]  /*0ba0*/  LOP3.LUT R11, R6, 0x7, RZ, 0xc0, !PT ;  /* 0x00000007060b7812 */ /* 0x000fc800078ec0ff */
[----:B------:R-:W-:-:S07]  /*0bb0*/  ISETP.NE.AND P1, PT, R11, RZ, PT ;  /* 0x000000ff0b00720c */ /* 0x000fce0003f25270 */
[----:B------:R-:W-:Y:S06]  /*0bc0*/  @!P0 BRA `(.L_x_10) ;  /* 0x0000000000288947 */ /* 0x000fec0003800000 */
[C---:B------:R-:W-:Y:S02]  /*0bd0*/  IMAD R0, R7.reuse, 0x4, R4 ;  /* 0x0000000407007824 */ /* 0x040fe400078e0204 */
[----:B------:R-:W-:-:S03]  /*0be0*/  VIADD R7, R7, 0x100 ;  /* 0x0000010007077836 */ /* 0x000fc60000000000 */
[----:B------:R0:W-:Y:S04]  /*0bf0*/  STS [R0], RZ ;  /* 0x000000ff00007388 */ /* 0x0001e80000000800 */
[----:B------:R0:W-:Y:S04]  /*0c00*/  STS [R0+0x80], RZ ;  /* 0x000080ff00007388 */ /* 0x0001e80000000800 */
[----:B------:R0:W-:Y:S04]  /*0c10*/  STS [R0+0x100], RZ ;  /* 0x000100ff00007388 */ /* 0x0001e80000000800 */
[----:B------:R0:W-:Y:S04]  /*0c20*/  STS [R0+0x180], RZ ;  /* 0x000180ff00007388 */ /* 0x0001e80000000800 */
[----:B------:R0:W-:Y:S04]  /*0c30*/  STS [R0+0x200], RZ ;  /* 0x000200ff00007388 */ /* 0x0001e80000000800 */
[----:B------:R0:W-:Y:S04]  /*0c40*/  STS [R0+0x280], RZ ;  /* 0x000280ff00007388 */ /* 0x0001e80000000800 */
[----:B------:R0:W-:Y:S04]  /*0c50*/  STS [R0+0x300], RZ ;  /* 0x000300ff00007388 */ /* 0x0001e80000000800 */
[----:B------:R0:W-:Y:S02]  /*0c60*/  STS [R0+0x380], RZ ;  /* 0x000380ff00007388 */ /* 0x0001e40000000800 */
.L_x_10:
[----:B------:R-:W-:Y:S05]  /*0c70*/  BSYNC.RECONVERGENT B1 ;  /* 0x0000000000017941 */ /* 0x000fea0003800200 */
.L_x_9:
[----:B------:R-:W-:Y:S05]  /*0c80*/  @!P1 BRA `(.L_x_8) ;  /* 0x0000000000489947 */ /* 0x000fea0003800000 */
[----:B------:R-:W-:Y:S02]  /*0c90*/  ISETP.GE.U32.AND P0, PT, R11, 0x4, PT ;  /* 0x000000040b00780c */ /* 0x000fe40003f06070 */
[----:B------:R-:W-:-:S04]  /*0ca0*/  LOP3.LUT R6, R6, 0x3, RZ, 0xc0, !PT ;  /* 0x0000000306067812 */ /* 0x000fc800078ec0ff */
[----:B------:R-:W-:-:S07]  /*0cb0*/  ISETP.NE.AND P1, PT, R6, RZ, PT ;  /* 0x000000ff0600720c */ /* 0x000fce0003f25270 */
[C---:B0-----:R-:W-:Y:S02]  /*0cc0*/  @P0 IMAD R0, R7.reuse, 0x4, R4 ;  /* 0x0000000407000824 */ /* 0x041fe400078e0204 */
[----:B------:R-:W-:-:S03]  /*0cd0*/  @P0 VIADD R7, R7, 0x80 ;  /* 0x0000008007070836 */ /* 0x000fc60000000000 */
[----:B------:R1:W-:Y:S04]  /*0ce0*/  @P0 STS [R0], RZ ;  /* 0x000000ff00000388 */ /* 0x0003e80000000800 */
[----:B------:R1:W-:Y:S04]  /*0cf0*/  @P0 STS [R0+0x80], RZ ;  /* 0x000080ff00000388 */ /* 0x0003e80000000800 */
[----:B------:R1:W-:Y:S04]  /*0d00*/  @P0 STS [R0+0x100], RZ ;  /* 0x000100ff00000388 */ /* 0x0003e80000000800 */
[----:B------:R1:W-:Y:S01]  /*0d10*/  @P0 STS [R0+0x180], RZ ;  /* 0x000180ff00000388 */ /* 0x0003e20000000800 */
[----:B------:R-:W-:Y:S05]  /*0d20*/  @!P1 BRA `(.L_x_8) ;  /* 0x0000000000209947 */ /* 0x000fea0003800000 */
[----:B------:R-:W-:Y:S02]  /*0d30*/  IMAD R5, R7, 0x4, R5 ;  /* 0x0000000407057824 */ /* 0x000fe400078e0205 */
[----:B------:R-:W-:Y:S02]  /*0d40*/  IMAD.MOV R6, RZ, RZ, -R6 ;  /* 0x000000ffff067224 */ /* 0x000fe400078e0a06 */
[----:B------:R-:W-:-:S07]  /*0d50*/  VIADD R5, R5, UR4 ;  /* 0x0000000405057c36 */ /* 0x000fce0008000000 */
.L_x_11:
[----:B------:R-:W-:Y:S01]  /*0d60*/  VIADD R6, R6, 0x1 ;  /* 0x0000000106067836 */ /* 0x000fe20000000000 */
[----:B------:R0:W-:Y:S04]  /*0d70*/  STS [R5], RZ ;  /* 0x000000ff05007388 */ /* 0x0001e80000000800 */
[----:B------:R-:W-:Y:S01]  /*0d80*/  ISETP.NE.AND P0, PT, R6, RZ, PT ;  /* 0x000000ff0600720c */ /* 0x000fe20003f05270 */
[----:B0-----:R-:W-:-:S12]  /*0d90*/  VIADD R5, R5, 0x80 ;  /* 0x0000008005057836 */ /* 0x001fd80000000000 */
[----:B------:R-:W-:Y:S05]  /*0da0*/  @P0 BRA `(.L_x_11) ;  /* 0xfffffffc00ec0947 */ /* 0x000fea000383ffff */
.L_x_8:
[----:B------:R-:W-:Y:S05]  /*0db0*/  BSYNC.RECONVERGENT B0 ;  /* 0x0000000000007941 */ /* 0x000fea0003800200 */
.L_x_7:
[----:B------:R-:W2:Y:S01]  /*0dc0*/  LDCU UR6, c[0x0][0x3c4] ;  /* 0x00007880ff0677ac */ /* 0x000ea20008000800 */
[----:B-----5:R-:W-:Y:S01]  /*0dd0*/  LOP3.LUT R45, R44, 0x80000000, RZ, 0x3c, !PT ;  /* 0x800000002c2d7812 */ /* 0x020fe200078e3cff */
[----:B------:R-:W-:Y:S01]  /*0de0*/  BSSY.RECONVERGENT B0, `(.L_x_12) ;  /* 0x0000089000007945 */ /* 0x000fe20003800200 */
[----:B------:R-:W-:Y:S02]  /*0df0*/  LOP3.LUT R6, R43, 0x80000000, RZ, 0x3c, !PT ;  /* 0x800000002b067812 */ /* 0x000fe400078e3cff */
[----:B01----:R-:W-:Y:S02]  /*0e00*/  LOP3.LUT R0, R42, 0x80000000, RZ, 0x3c, !PT ;  /* 0x800000002a007812 */ /* 0x003fe400078e3cff */
[----:B------:R-:W-:Y:S02]  /*0e10*/  LOP3.LUT R41, R8, 0x80000000, RZ, 0x3c, !PT ;  /* 0x8000000008297812 */ /* 0x000fe400078e3cff */
[----:B------:R-:W-:Y:S02]  /*0e20*/  LOP3.LUT R40, R9, 0x80000000, RZ, 0x3c, !PT ;  /* 0x8000000009287812 */ /* 0x000fe400078e3cff */
[----:B------:R-:W-:-:S02]  /*0e30*/  LOP3.LUT R39, R10, 0x80000000, RZ, 0x3c, !PT ;  /* 0x800000000a277812 */ /* 0x000fc400078e3cff */
[----:B------:R-:W-:Y:S02]  /*0e40*/  LOP3.LUT R38, R13, 0x80000000, RZ, 0x3c, !PT ;  /* 0x800000000d267812 */ /* 0x000fe400078e3cff */
[----:B------:R-:W-:Y:S02]  /*0e50*/  LOP3.LUT R37, R14, 0x80000000, RZ, 0x3c, !PT ;  /* 0x800000000e257812 */ /* 0x000fe400078e3cff */
[----:B------:R-:W-:Y:S02]  /*0e60*/  LOP3.LUT R36, R15, 0x80000000, RZ, 0x3c, !PT ;  /* 0x800000000f247812 */ /* 0x000fe400078e3cff */
[----:B--2---:R-:W-:Y:S02]  /*0e70*/  SHF.R.U32.HI R47, RZ, UR6, R45 ;  /* 0x00000006ff2f7c19 */ /* 0x004fe4000801162d */
[----:B------:R-:W-:Y:S02]  /*0e80*/  SHF.R.U32.HI R7, RZ, UR6, R6 ;  /* 0x00000006ff077c19 */ /* 0x000fe40008011606 */
[----:B------:R-:W-:-:S02]  /*0e90*/  LOP3.LUT R47, R47, UR5, RZ, 0x30, !PT ;  /* 0x000000052f2f7c12 */ /* 0x000fc4000f8e30ff */
[----:B------:R-:W-:Y:S02]  /*0ea0*/  SHF.R.U32.HI R11, RZ, UR6, R0 ;  /* 0x00000006ff0b7c19 */ /* 0x000fe40008011600 */
[----:B------:R-:W-:Y:S01]  /*0eb0*/  SHF.R.U32.HI R25, RZ, UR6, R41 ;  /* 0x00000006ff197c19 */ /* 0x000fe20008011629 */
[----:B------:R-:W-:Y:S01]  /*0ec0*/  IMAD R5, R47, 0x4, R4 ;  /* 0x000000042f057824 */ /* 0x000fe200078e0204 */
[----:B------:R-:W-:Y:S01]  /*0ed0*/  LOP3.LUT R7, R7, UR5, RZ, 0x30, !PT ;  /* 0x0000000507077c12 */ /* 0x000fe2000f8e30ff */
[----:B------:R-:W-:Y:S01]  /*0ee0*/  NOP ;  /* 0x0000000000007918 */ /* 0x000fe20000000000 */
[----:B------:R-:W-:Y:S02]  /*0ef0*/  SHF.R.U32.HI R26, RZ, UR6, R40 ;  /* 0x00000006ff1a7c19 */ /* 0x000fe40008011628 */
[----:B------:R0:W-:Y:S01]  /*0f00*/  ATOMS.POPC.INC.32 RZ, [R5+URZ] ;  /* 0x0000000005ff7f8c */ /* 0x0001e2000d8000ff */
[----:B------:R-:W-:Y:S01]  /*0f10*/  LOP3.LUT R11, R11, UR5, RZ, 0x30, !PT ;  /* 0x000000050b0b7c12 */ /* 0x000fe2000f8e30ff */
[----:B------:R-:W-:Y:S01]  /*0f20*/  IMAD R7, R7, 0x4, R4 ;  /* 0x0000000407077824 */ /* 0x000fe200078e0204 */
[----:B------:R-:W-:-:S02]  /*0f30*/  SHF.R.U32.HI R27, RZ, UR6, R39 ;  /* 0x00000006ff1b7c19 */ /* 0x000fc40008011627 */
[----:B------:R-:W-:Y:S01]  /*0f40*/  LOP3.LUT R25, R25, UR5, RZ, 0x30, !PT ;  /* 0x0000000519197c12 */ /* 0x000fe2000f8e30ff */
[--C-:B------:R-:W-:Y:S01]  /*0f50*/  IMAD R11, R11, 0x4, R4.reuse ;  /* 0x000000040b0b7824 */ /* 0x100fe200078e0204 */
[----:B------:R-:W-:Y:S01]  /*0f60*/  LOP3.LUT R27, R27, UR5, RZ, 0x30, !PT ;  /* 0x000000051b1b7c12 */ /* 0x000fe2000f8e30ff */
[----:B------:R1:W-:Y:S01]  /*0f70*/  ATOMS.POPC.INC.32 RZ, [R7+URZ] ;  /* 0x0000000007ff7f8c */ /* 0x0003e2000d8000ff */
[----:B0-----:R-:W-:Y:S01]  /*0f80*/  LOP3.LUT R5, R26, UR5, RZ, 0x30, !PT ;  /* 0x000000051a057c12 */ /* 0x001fe2000f8e30ff */
[--C-:B------:R-:W-:Y:S01]  /*0f90*/  IMAD R25, R25, 0x4, R4.reuse ;  /* 0x0000000419197824 */ /* 0x100fe200078e0204 */
[----:B------:R-:W-:Y:S01]  /*0fa0*/  LOP3.LUT R26, R12, 0x80000000, RZ, 0x3c, !PT ;  /* 0x800000000c1a7812 */ /* 0x000fe200078e3cff */
[----:B------:R0:W-:Y:S01]  /*0fb0*/  ATOMS.POPC.INC.32 RZ, [R11+URZ] ;  /* 0x000000000bff7f8c */ /* 0x0001e2000d8000ff */
[----:B------:R-:W-:Y:S01]  /*0fc0*/  LOP3.LUT R35, R16, 0x80000000, RZ, 0x3c, !PT ;  /* 0x8000000010237812 */ /* 0x000fe200078e3cff */
[----:B------:R-:W-:Y:S01]  /*0fd0*/  IMAD R5, R5, 0x4, R4 ;  /* 0x0000000405057824 */ /* 0x000fe200078e0204 */
[----:B------:R-:W-:Y:S01]  /*0fe0*/  SHF.R.U32.HI R26, RZ, UR6, R26 ;  /* 0x00000006ff1a7c19 */ /* 0x000fe2000801161a */
[----:B------:R-:W-:Y:S01]  /*0ff0*/  IMAD R27, R27, 0x4, R4 ;  /* 0x000000041b1b7824 */ /* 0x000fe200078e0204 */
[----:B------:R2:W-:Y:S01]  /*1000*/  ATOMS.POPC.INC.32 RZ, [R25+URZ] ;  /* 0x0000000019ff7f8c */ /* 0x0005e2000d8000ff */
[----:B-1----:R-:W-:-:S02]  /*1010*/  SHF.R.U32.HI R7, RZ, UR6, R37 ;  /* 0x00000006ff077c19 */ /* 0x002fc40008011625 */
[----:B0-----:R-:W-:Y:S01]  /*1020*/  SHF.R.U32.HI R11, RZ, UR6, R38 ;  /* 0x00000006ff0b7c19 */ /* 0x001fe20008011626 */
[----:B------:R0:W-:Y:S01]  /*1030*/  ATOMS.POPC.INC.32 RZ, [R5+URZ] ;  /* 0x0000000005ff7f8c */ /* 0x0001e2000d8000ff */
[----:B------:R-:W-:Y:S02]  /*1040*/  SHF.R.U32.HI R28, RZ, UR6, R36 ;  /* 0x00000006ff1c7c19 */ /* 0x000fe40008011624 */
[----:B------:R-:W-:Y:S01]  /*1050*/  LOP3.LUT R11, R11, UR5, RZ, 0x30, !PT ;  /* 0x000000050b0b7c12 */ /* 0x000fe2000f8e30ff */
[----:B------:R1:W-:Y:S01]  /*1060*/  ATOMS.POPC.INC.32 RZ, [R27+URZ] ;  /* 0x000000001bff7f8c */ /* 0x0003e2000d8000ff */
[----:B--2---:R-:W-:Y:S02]  /*1070*/  LOP3.LUT R25, R26, UR5, RZ, 0x30, !PT ;  /* 0x000000051a197c12 */ /* 0x004fe4000f8e30ff */
[----:B------:R-:W-:Y:S01]  /*1080*/  SHF.R.U32.HI R26, RZ, UR6, R35 ;  /* 0x00000006ff1a7c19 */ /* 0x000fe20008011623 */
[--C-:B0-----:R-:W-:Y:S01]  /*1090*/  IMAD R5, R11, 0x4, R4.reuse ;  /* 0x000000040b057824 */ /* 0x101fe200078e0204 */
[----:B------:R-:W-:Y:S01]  /*10a0*/  LOP3.LUT R7, R7, UR5, RZ, 0x30, !PT ;  /* 0x0000000507077c12 */ /* 0x000fe2000f8e30ff */
[----:B------:R-:W-:Y:S01]  /*10b0*/  IMAD R25, R25, 0x4, R4 ;  /* 0x0000000419197824 */ /* 0x000fe200078e0204 */
[----:B------:R-:W-:-:S02]  /*10c0*/  LOP3.LUT R29, R26, UR5, RZ, 0x30, !PT ;  /* 0x000000051a1d7c12 */ /* 0x000fc4000f8e30ff */
[----:B-1----:R-:W-:Y:S01]  /*10d0*/  LOP3.LUT R27, R28, UR5, RZ, 0x30, !PT ;  /* 0x000000051c1b7c12 */ /* 0x002fe2000f8e30ff */
[--C-:B------:R-:W-:Y:S01]  /*10e0*/  IMAD R26, R7, 0x4, R4.reuse ;  /* 0x00000004071a7824 */ /* 0x100fe200078e0204 */
[----:B------:R-:W-:Y:S01]  /*10f0*/  LOP3.LUT R34, R17, 0x80000000, RZ, 0x3c, !PT ;  /* 0x8000000011227812 */ /* 0x000fe200078e3cff */
[--C-:B------:R-:W-:Y:S01]  /*1100*/  IMAD R28, R29, 0x4, R4.reuse ;  /* 0x000000041d1c7824 */ /* 0x100fe200078e0204 */
[----:B------:R-:W-:Y:S01]  /*1110*/  LOP3.LUT R48, R18, 0x80000000, RZ, 0x3c, !PT ;  /* 0x8000000012307812 */ /* 0x000fe200078e3cff */
[----:B------:R-:W-:Y:S01]  /*1120*/  IMAD R27, R27, 0x4, R4 ;  /* 0x000000041b1b7824 */ /* 0x000fe200078e0204 */
[----:B------:R-:W-:Y:S01]  /*1130*/  ATOMS.POPC.INC.32 RZ, [R25+URZ] ;  /* 0x0000000019ff7f8c */ /* 0x000fe2000d8000ff */
[----:B------:R-:W-:Y:S02]  /*1140*/  LOP3.LUT R33, R19, 0x80000000, RZ, 0x3c, !PT ;  /* 0x8000000013217812 */ /* 0x000fe400078e3cff */
[----:B------:R-:W-:Y:S01]  /*1150*/  LOP3.LUT R32, R20, 0x80000000, RZ, 0x3c, !PT ;  /* 0x8000000014207812 */ /* 0x000fe200078e3cff */
[----:B------:R-:W-:Y:S01]  /*1160*/  ATOMS.POPC.INC.32 RZ, [R5+URZ] ;  /* 0x0000000005ff7f8c */ /* 0x000fe2000d8000ff */
[----:B------:R-:W-:-:S02]  /*1170*/  LOP3.LUT R31, R21, 0x80000000, RZ, 0x3c, !PT ;  /* 0x80000000151f7812 */ /* 0x000fc400078e3cff */
[----:B------:R-:W-:Y:S01]  /*1180*/  SHF.R.U32.HI R53, RZ, UR6, R34 ;  /* 0x00000006ff357c19 */ /* 0x000fe20008011622 */
[----:B------:R-:W-:Y:S01]  /*1190*/  ATOMS.POPC.INC.32 RZ, [R26+URZ] ;  /* 0x000000001aff7f8c */ /* 0x000fe2000d8000ff */
[----:B------:R-:W-:Y:S02]  /*11a0*/  LOP3.LUT R30, R22, 0x80000000, RZ, 0x3c, !PT ;  /* 0x80000000161e7812 */ /* 0x000fe400078e3cff */
[----:B------:R-:W-:Y:S01]  /*11b0*/  SHF.R.U32.HI R48, RZ, UR6, R48 ;  /* 0x00000006ff307c19 */ /* 0x000fe20008011630 */
[----:B------:R0:W-:Y:S01]  /*11c0*/  ATOMS.POPC.INC.32 RZ, [R27+URZ] ;  /* 0x000000001bff7f8c */ /* 0x0001e2000d8000ff */
[----:B------:R-:W-:Y:S02]  /*11d0*/  LOP3.LUT R29, R23, 0x80000000, RZ, 0x3c, !PT ;  /* 0x80000000171d7812 */ /* 0x000fe400078e3cff */
[----:B------:R-:W-:Y:S01]  /*11e0*/  SHF.R.U32.HI R50, RZ, UR6, R33 ;  /* 0x00000006ff327c19 */ /* 0x000fe20008011621 */
[----:B------:R1:W-:Y:S01]  /*11f0*/  ATOMS.POPC.INC.32 RZ, [R28+URZ] ;  /* 0x000000001cff7f8c */ /* 0x0003e2000d8000ff */
[----:B------:R-:W-:-:S02]  /*1200*/  SHF.R.U32.HI R51, RZ, UR6, R32 ;  /* 0x00000006ff337c19 */ /* 0x000fc40008011620 */
[----:B------:R-:W-:Y:S02]  /*1210*/  LOP3.LUT R53, R53, UR5, RZ, 0x30, !PT ;  /* 0x0000000535357c12 */ /* 0x000fe4000f8e30ff */
[----:B0-----:R-:W-:Y:S02]  /*1220*/  SHF.R.U32.HI R27, RZ, UR6, R31 ;  /* 0x00000006ff1b7c19 */ /* 0x001fe4000801161f */
[----:B------:R-:W-:Y:S01]  /*1230*/  LOP3.LUT R48, R48, UR5, RZ, 0x30, !PT ;  /* 0x0000000530307c12 */ /* 0x000fe2000f8e30ff */
[----:B------:R-:W-:Y:S01]  /*1240*/  IMAD R26, R53, 0x4, R4 ;  /* 0x00000004351a7824 */ /* 0x000fe200078e0204 */
[----:B-1----:R-:W-:Y:S02]  /*1250*/  LOP3.LUT R28, R24, 0x80000000, RZ, 0x3c, !PT ;  /* 0x80000000181c7812 */ /* 0x002fe400078e3cff */
[----:B------:R-:W-:Y:S01]  /*1260*/  SHF.R.U32.HI R25, RZ, UR6, R30 ;  /* 0x00000006ff197c19 */ /* 0x000fe2000801161e */
[----:B------:R-:W-:Y:S01]  /*1270*/  IMAD R48, R48, 0x4, R4 ;  /* 0x0000000430307824 */ /* 0x000fe200078e0204 */
[----:B------:R-:W-:Y:S01]  /*1280*/  LOP3.LUT R50, R50, UR5, RZ, 0x30, !PT ;  /* 0x0000000532327c12 */ /* 0x000fe2000f8e30ff */
[----:B------:R0:W-:Y:S01]  /*1290*/  ATOMS.POPC.INC.32 RZ, [R26+URZ] ;  /* 0x000000001aff7f8c */ /* 0x0001e2000d8000ff */
[----:B------:R-:W-:-:S02]  /*12a0*/  SHF.R.U32.HI R5, RZ, UR6, R29 ;  /* 0x00000006ff057c19 */ /* 0x000fc4000801161d */
[----:B------:R-:W-:Y:S01]  /*12b0*/  LOP3.LUT R51, R51, UR5, RZ, 0x30, !PT ;  /* 0x0000000533337c12 */ /* 0x000fe2000f8e30ff */
[----:B------:R-:W-:Y:S01]  /*12c0*/  IMAD R50, R50, 0x4, R4 ;  /* 0x0000000432327824 */ /* 0x000fe200078e0204 */
[----:B------:R-:W-:Y:S01]  /*12d0*/  SHF.R.U32.HI R49, RZ, UR6, R28 ;  /* 0x00000006ff317c19 */ /* 0x000fe2000801161c */
[----:B------:R0:W-:Y:S01]  /*12e0*/  ATOMS.POPC.INC.32 RZ, [R48+URZ] ;  /* 0x0000000030ff7f8c */ /* 0x0001e2000d8000ff */
[----:B------:R-:W-:Y:S01]  /*12f0*/  LOP3.LUT R27, R27, UR5, RZ, 0x30, !PT ;  /* 0x000000051b1b7c12 */ /* 0x000fe2000f8e30ff */
[--C-:B------:R-:W-:Y:S01]  /*1300*/  IMAD R51, R51, 0x4, R4.reuse ;  /* 0x0000000433337824 */ /* 0x100fe200078e0204 */
[----:B------:R-:W-:Y:S01]  /*1310*/  LOP3.LUT R25, R25, UR5, RZ, 0x30, !PT ;  /* 0x0000000519197c12 */ /* 0x000fe2000f8e30ff */
[----:B------:R0:W-:Y:S01]  /*1320*/  ATOMS.POPC.INC.32 RZ, [R50+URZ] ;  /* 0x0000000032ff7f8c */ /* 0x0001e2000d8000ff */
[----:B------:R-:W-:Y:S01]  /*1330*/  LOP3.LUT R5, R5, UR5, RZ, 0x30, !PT ;  /* 0x0000000505057c12 */ /* 0x000fe2000f8e30ff */
[--C-:B------:R-:W-:Y:S01]  /*1340*/  IMAD R52, R27, 0x4, R4.reuse ;  /* 0x000000041b347824 */ /* 0x100fe200078e0204 */
[----:B------:R-:W-:Y:S01]  /*1350*/  ISETP.GT.U32.AND P1, PT, R3, 0xff, PT ;  /* 0x000000ff0300780c */ /* 0x000fe20003f24070 */
[--C-:B------:R-:W-:Y:S01]  /*1360*/  IMAD R25, R25, 0x4, R4.reuse ;  /* 0x0000000419197824 */ /* 0x100fe200078e0204 */
[----:B------:R-:W-:Y:S01]  /*1370*/  LOP3.LUT R49, R49, UR5, RZ, 0x30, !PT ;  /* 0x0000000531317c12 */ /* 0x000fe2000f8e30ff */
[----:B------:R-:W-:Y:S01]  /*1380*/  IMAD R5, R5, 0x4, R4 ;  /* 0x0000000405057824 */ /* 0x000fe200078e0204 */
[----:B------:R0:W-:Y:S01]  /*1390*/  ATOMS.POPC.INC.32 RZ, [R51+URZ] ;  /* 0x0000000033ff7f8c */ /* 0x0001e2000d8000ff */
[----:B------:R-:W-:Y:S01]  /*13a0*/  P2R R53, PR, RZ, 0x2 ;  /* 0x00000002ff357803 */ /* 0x000fe20000000000 */
[----:B------:R-:W-:-:S02]  /*13b0*/  IMAD.MOV.U32 R27, RZ, RZ, RZ ;  /* 0x000000ffff1b7224 */ /* 0x000fc400078e00ff */
[----:B------:R-:W-:Y:S01]  /*13c0*/  IMAD R49, R49, 0x4, R4 ;  /* 0x0000000431317824 */ /* 0x000fe200078e0204 */
[----:B------:R0:W-:Y:S01]  /*13d0*/  ATOMS.POPC.INC.32 RZ, [R52+URZ] ;  /* 0x0000000034ff7f8c */ /* 0x0001e2000d8000ff */
[----:B------:R-:W-:-:S03]  /*13e0*/  LEA R4, R3, UR4, 0x2 ;  /* 0x0000000403047c11 */ /* 0x000fc6000f8e10ff */
[----:B------:R0:W-:Y:S04]  /*13f0*/  ATOMS.POPC.INC.32 RZ, [R25+URZ] ;  /* 0x0000000019ff7f8c */ /* 0x0001e8000d8000ff */
[----:B------:R0:W-:Y:S04]  /*1400*/  ATOMS.POPC.INC.32 RZ, [R5+URZ] ;  /* 0x0000000005ff7f8c */ /* 0x0001e8000d8000ff */
[----:B------:R0:W-:Y:S01]  /*1410*/  ATOMS.POPC.INC.32 RZ, [R49+URZ] ;  /* 0x0000000031ff7f8c */ /* 0x0001e2000d8000ff */
[----:B------:R-:W-:Y:S06]  /*1420*/  BAR.SYNC.DEFER_BLOCKING 0x0 ;  /* 0x0000000000007b1d */ /* 0x000fec0000010000 */
[----:B------:R-:W-:Y:S05]  /*1430*/  @P1 BRA `(.L_x_13) ;  /* 0x00000000008c1947 */ /* 0x000fea0003800000 */
[----:B0-----:R-:W0:Y:S04]  /*1440*/  LDS R51, [R4] ;  /* 0x0000000004337984 */ /* 0x001e280000000800 */
[----:B------:R-:W1:Y:S04]  /*1450*/  LDS R26, [R4+0x400] ;  /* 0x00040000041a7984 */ /* 0x000e680000000800 */
[----:B------:R-:W2:Y:S04]  /*1460*/  LDS R5, [R4+0x800] ;  /* 0x0008000004057984 */ /* 0x000ea80000000800 */
[----:B------:R-:W3:Y:S04]  /*1470*/  LDS R48, [R4+0xc00] ;  /* 0x000c000004307984 */ /* 0x000ee80000000800 */
[----:B------:R-:W4:Y:S04]  /*1480*/  LDS R49, [R4+0x1000] ;  /* 0x0010000004317984 */ /* 0x000f280000000800 */
[----:B------:R-:W5:Y:S04]  /*1490*/  LDS R50, [R4+0x1400] ;  /* 0x0014000004327984 */ /* 0x000f680000000800 */
[----:B------:R-:W-:Y:S04]  /*14a0*/  LDS R27, [R4+0x2000] ;  /* 0x00200000041b7984 */ /* 0x000fe80000000800 */
[----:B------:R-:W-:Y:S04]  /*14b0*/  STS [R4], RZ ;  /* 0x000000ff04007388 */ /* 0x000fe80000000800 */
[----:B0-----:R-:W-:Y:S01]  /*14c0*/  STS [R4+0x400], R51 ;  /* 0x0004003304007388 */ /* 0x001fe20000000800 */
[----:B-1----:R-:W-:-:S03]  /*14d0*/  IMAD.IADD R52, R51, 0x1, R26 ;  /* 0x0000000133347824 */ /* 0x002fc600078e021a */
[----:B------:R-:W-:Y:S01]  /*14e0*/  LDS R26, [R4+0x2400] ;  /* 0x00240000041a7984 */ /* 0x000fe20000000800 */
[----:B--2---:R-:W-:-:S03]  /*14f0*/  IMAD.IADD R25, R52, 0x1, R5 ;  /* 0x0000000134197824 */ /* 0x004fc600078e0205 */
[----:B------:R-:W0:Y:S04]  /*1500*/  LDS R5, [R4+0x1800] ;  /* 0x0018000004057984 */ /* 0x000e280000000800 */
[----:B------:R3:W-:Y:S04]  /*1510*/  STS [R4+0x800], R52 ;  /* 0x0008003404007388 */ /* 0x0007e80000000800 */
[----:B------:R-:W-:Y:S01]  /*1520*/  STS [R4+0xc00], R25 ;  /* 0x000c001904007388 */ /* 0x000fe20000000800 */
[----:B---3--:R-:W-:-:S03]  /*1530*/  IMAD.IADD R52, R25, 0x1, R48 ;  /* 0x0000000119347824 */ /* 0x008fc600078e0230 */
[----:B------:R-:W1:Y:S01]  /*1540*/  LDS R48, [R4+0x1c00] ;  /* 0x001c000004307984 */ /* 0x000e620000000800 */
[----:B----4-:R-:W-:-:S03]  /*1550*/  IMAD.IADD R49, R52, 0x1, R49 ;  /* 0x0000000134317824 */ /* 0x010fc600078e0231 */
[----:B------:R-:W2:Y:S01]  /*1560*/  LDS R25, [R4+0x2800] ;  /* 0x0028000004197984 */ /* 0x000ea20000000800 */
[----:B-----5:R-:W-:-:S03]  /*1570*/  IMAD.IADD R51, R49, 0x1, R50 ;  /* 0x0000000131337824 */ /* 0x020fc600078e0232 */
[----:B------:R-:W3:Y:S04]  /*1580*/  LDS R50, [R4+0x2c00] ;  /* 0x002c000004327984 */ /* 0x000ee80000000800 */
[----:B------:R-:W-:Y:S04]  /*1590*/  STS [R4+0x1000], R52 ;  /* 0x0010003404007388 */ /* 0x000fe80000000800 */
[----:B------:R-:W-:Y:S04]  /*15a0*/  STS [R4+0x1400], R49 ;  /* 0x0014003104007388 */ /* 0x000fe80000000800 */
[----:B------:R-:W-:Y:S01]  /*15b0*/  STS [R4+0x1800], R51 ;  /* 0x0018003304007388 */ /* 0x000fe20000000800 */
[----:B0-----:R-:W-:-:S05]  /*15c0*/  IMAD.IADD R5, R51, 0x1, R5 ;  /* 0x0000000133057824 */ /* 0x001fca00078e0205 */
[----:B------:R-:W-:Y:S01]  /*15d0*/  STS [R4+0x1c00], R5 ;  /* 0x001c000504007388 */ /* 0x000fe20000000800 */
[----:B-1----:R-:W-:-:S04]  /*15e0*/  IMAD.IADD R48, R5, 0x1, R48 ;  /* 0x0000000105307824 */ /* 0x002fc800078e0230 */
[----:B------:R-:W-:Y:S01]  /*15f0*/  IMAD.IADD R27, R48, 0x1, R27 ;  /* 0x00000001301b7824 */ /* 0x000fe200078e021b */
[----:B------:R-:W-:Y:S03]  /*1600*/  STS [R4+0x2000], R48 ;  /* 0x0020003004007388 */ /* 0x000fe60000000800 */
[----:B------:R-:W-:Y:S01]  /*1610*/  IMAD.IADD R26, R27, 0x1, R26 ;  /* 0x000000011b1a7824 */ /* 0x000fe200078e021a */
[----:B------:R3:W-:Y:S03]  /*1620*/  STS [R4+0x2400], R27 ;  /* 0x0024001b04007388 */ /* 0x0007e60000000800 */
[----:B--2---:R-:W-:Y:S01]  /*1630*/  IMAD.IADD R25, R26, 0x1, R25 ;  /* 0x000000011a197824 */ /* 0x004fe200078e0219 */
[----:B------:R1:W-:Y:S04]  /*1640*/  STS [R4+0x2800], R26 ;  /* 0x0028001a04007388 */ /* 0x0003e80000000800 */
[----:B------:R1:W-:Y:S01]  /*1650*/  STS [R4+0x2c00], R25 ;  /* 0x002c001904007388 */ /* 0x0003e20000000800 */
[----:B---3--:R-:W-:-:S07]  /*1660*/  IMAD.IADD R27, R25, 0x1, R50 ;  /* 0x00000001191b7824 */ /* 0x008fce00078e0232 */
.L_x_13:
[----:B------:R-:W-:Y:S05]  /*1670*/  BSYNC.RECONVERGENT B0 ;  /* 0x0000000000007941 */ /* 0x000fea0003800200 */
.L_x_12:
[----:B01----:R-:W0:Y:S01]  /*1680*/  LDC.64 R4, c[0x0][0x380] ;  /* 0x0000e000ff047b82 */ /* 0x003e220000000a00 */
[C---:B------:R-:W-:Y:S01]  /*1690*/  ISETP.NE.AND P0, PT, R27.reuse, 0x1c80, PT ;  /* 0x00001c801b00780c */ /* 0x040fe20003f05270 */
[----:B------:R-:W-:Y:S01]  /*16a0*/  IMAD.U32 R25, RZ, RZ, UR7 ;  /* 0x00000007ff197e24 */ /* 0x000fe2000f8e00ff */
[----:B------:R-:W-:Y:S02]  /*16b0*/  @!P1 LOP3.LUT R49, R27, 0x40000000, RZ, 0xfc, !PT ;  /* 0x400000001b319812 */ /* 0x000fe400078efcff */
[----:B------:R-:W-:Y:S01]  /*16c0*/  ISETP.LT.U32.AND P0, PT, R3, 0x100, !P0 ;  /* 0x000001000300780c */ /* 0x000fe20004701070 */
[----:B------:R-:W-:Y:S01]  /*16d0*/  IMAD R25, R25, 0x100, R3 ;  /* 0x0000010019197824 */ /* 0x000fe200078e0203 */
[----:B------:R-:W-:-:S03]  /*16e0*/  LOP3.LUT R26, R18, 0x80000000, RZ, 0x3c, !PT ;  /* 0x80000000121a7812 */ /* 0x000fc600078e3cff */
[----:B0-----:R-:W-:Y:S01]  /*16f0*/  IMAD.WIDE R4, R25, 0x4, R4 ;  /* 0x0000000419047825 */ /* 0x001fe200078e0204 */
[----:B------:R-:W-:-:S04]  /*1700*/  LOP3.LUT R25, R12, 0x80000000, RZ, 0x3c, !PT ;  /* 0x800000000c197812 */ /* 0x000fc800078e3cff */
[----:B------:R0:W-:Y:S03]  /*1710*/  @!P1 STG.E.STRONG.SYS desc[UR8][R4.64], R49 ;  /* 0x0000003104009986 */ /* 0x0001e6000c115908 */
[----:B------:R-:W-:Y:S06]  /*1720*/  BAR.RED.OR.DEFER_BLOCKING 0x0, P0 ;  /* 0x0000000000007b1d */ /* 0x000fec0000014800 */
[----:B------:R-:W1:Y:S02]  /*1730*/  B2R.RESULT RZ, P0 ;  /* 0x0000000000ff731c */ /* 0x000e640000004000 */
[----:B01----:R-:W-:Y:S05]  /*1740*/  @!P0 BRA `(.L_x_14) ;  /* 0x0000000800908947 */ /* 0x003fea0003800000 */
[C---:B------:R-:W-:Y:S01]  /*1750*/  ISETP.GT.U32.AND P0, PT, R3.reuse, R47, PT ;  /* 0x0000002f0300720c */ /* 0x040fe20003f04070 */
[----:B------:R-:W-:Y:S01]  /*1760*/  BSSY B1, `(.L_x_15) ;  /* 0x000002e000017945 */ /* 0x000fe20003800000 */
[----:B------:R-:W-:Y:S02]  /*1770*/  LEA R11, R3, UR4, 0x3 ;  /* 0x00000004030b7c11 */ /* 0x000fe4000f8e18ff */
[----:B------:R-:W-:Y:S01]  /*1780*/  SEL R0, RZ, 0x1c80, !P0 ;  /* 0x00001c80ff007807 */ /* 0x000fe20004000000 */
[----:B------:R-:W-:Y:S08]  /*1790*/  @P1 BRA `(.L_x_16) ;  /* 0x0000000000a81947 */ /* 0x000ff00003800000 */
[----:B------:R-:W0:Y:S02]  /*17a0*/  LDC.64 R28, c[0x0][0x398] ;  /* 0x0000e600ff1c7b82 */ /* 0x000e240000000a00 */
[----:B0-----:R-:W-:-:S06]  /*17b0*/  IMAD.WIDE.U32 R28, R3, 0x8, R28 ;  /* 0x00000008031c7825 */ /* 0x001fcc00078e001c */
[----:B------:R-:W2:Y:S01]  /*17c0*/  LDG.E.64 R28, desc[UR8][R28.64] ;  /* 0x000000081c1c7981 */ /* 0x000ea2000c1e1b00 */
[----:B------:R-:W-:Y:S01]  /*17d0*/  UISETP.GE.AND UP0, UPT, UR7, 0x1, UPT ;  /* 0x000000010700788c */ /* 0x000fe2000bf06270 */
[----:B------:R-:W-:Y:S01]  /*17e0*/  IMAD.MOV.U32 R26, RZ, RZ, R27 ;  /* 0x000000ffff1a7224 */ /* 0x000fe200078e001b */
[----:B--2---:R-:W-:-:S04]  /*17f0*/  IADD3 R6, P0, PT, -R0, R28, RZ ;  /* 0x0000001c00067210 */ /* 0x004fc80007f1e1ff */
[----:B------:R-:W-:-:S05]  /*1800*/  IADD3.X R7, PT, PT, R29, -0x1, RZ, P0, !PT ;  /* 0xffffffff1d077810 */ /* 0x000fca00007fe4ff */
[----:B------:R0:W-:Y:S01]  /*1810*/  STS.64 [R11+0x7200], R6 ;  /* 0x007200060b007388 */ /* 0x0001e20000000a00 */
[----:B------:R-:W-:Y:S05]  /*1820*/  BRA.U !UP0, `(.L_x_17) ;  /* 0x00000001086c7547 */ /* 0x000fea000b800000 */
[----:B------:R-:W-:Y:S01]  /*1830*/  BSSY B0, `(.L_x_18) ;  /* 0x0000019000007945 */ /* 0x000fe20003800000 */
[----:B------:R-:W-:Y:S02]  /*1840*/  IMAD.MOV.U32 R25, RZ, RZ, -0x1 ;  /* 0xffffffffff197424 */ /* 0x000fe400078e00ff */
[----:B------:R-:W-:Y:S02]  /*1850*/  IMAD.U32 R28, RZ, RZ, UR7 ;  /* 0x00000007ff1c7e24 */ /* 0x000fe4000f8e00ff */
[----:B------:R-:W-:-:S07]  /*1860*/  IMAD.MOV.U32 R26, RZ, RZ, R27 ;  /* 0x000000ffff1a7224 */ /* 0x000fce00078e001b */
.L_x_22:
[----:B0-----:R-:W0:Y:S01]  /*1870*/  LDC.64 R6, c[0x0][0x380] ;  /* 0x0000e000ff067b82 */ /* 0x001e220000000a00 */
[----:B------:R-:W-:Y:S01]  /*1880*/  VIADD R31, R28, 0xffffffff ;  /* 0xffffffff1c1f7836 */ /* 0x000fe20000000000 */
[----:B------:R-:W-:Y:S03]  /*1890*/  BSSY B2, `(.L_x_19) ;  /* 0x0000008000027945 */ /* 0x000fe60003800000 */
[----:B------:R-:W-:-:S04]  /*18a0*/  IMAD R29, R31, 0x100, R3 ;  /* 0x000001001f1d7824 */ /* 0x000fc800078e0203 */
[----:B0-----:R-:W-:-:S07]  /*18b0*/  IMAD.WIDE R6, R29, 0x4, R6 ;  /* 0x000000041d067825 */ /* 0x001fce00078e0206 */
.L_x_20:
[----:B------:R-:W-:Y:S05]  /*18c0*/  YIELD ;  /* 0x0000000000007946 */ /* 0x000fea0003800000 */
[----:B------:R0:W-:Y:S06]  /*18d0*/  MEMBAR.SC.CTA ;  /* 0x0000000000007992 */ /* 0x0001ec0000000000 */
[----:B0-----:R-:W2:Y:S02]  /*18e0*/  LDG.E.STRONG.SYS R29, desc[UR8][R6.64] ;  /* 0x00000008061d7981 */ /* 0x001ea4000c1f5900 */
[----:B--2---:R-:W-:-:S13]  /*18f0*/  ISETP.NE.AND P0, PT, R29, RZ, PT ;  /* 0x000000ff1d00720c */ /* 0x004fda0003f05270 */
[----:B------:R-:W-:Y:S05]  /*1900*/  @!P0 BRA `(.L_x_20) ;  /* 0xfffffffc00ec8947 */ /* 0x000fea000383ffff */
[----:B------:R-:W-:Y:S05]  /*1910*/  BSYNC B2 ;  /* 0x0000000000027941 */ /* 0x000fea0003800000 */
.L_x_19:
[----:B------:R-:W-:Y:S01]  /*1920*/  BSSY.RECONVERGENT B2, `(.L_x_21) ;  /* 0x0000006000027945 */ /* 0x000fe20003800200 */
[C---:B------:R-:W-:Y:S02]  /*1930*/  ISETP.GT.AND P0, PT, R29.reuse, -0x1, PT ;  /* 0xffffffff1d00780c */ /* 0x040fe40003f04270 */
[----:B------:R-:W-:Y:S01]  /*1940*/  LOP3.LUT R29, R29, 0x3fffffff, RZ, 0xc0, !PT ;  /* 0x3fffffff1d1d7812 */ /* 0x000fe200078ec0ff */
[----:B------:R-:W-:Y:S05]  /*1950*/  WARPSYNC.EXCLUSIVE R25 ;  /* 0x0000000019007348 */ /* 0x000fea0003a00000 */
[----:B------:R-:W-:-:S05]  /*1960*/  IMAD.IADD R26, R29, 0x1, R26 ;  /* 0x000000011d1a7824 */ /* 0x000fca00078e021a */
[----:B------:R-:W-:-:S07]  /*1970*/  VOTE.ANY R25, PT, P0 ;  /* 0x0000000000197806 */ /* 0x000fce00000e0100 */
[----:B------:R-:W-:Y:S05]  /*1980*/  BSYNC.RECONVERGENT B2 ;  /* 0x0000000000027941 */ /* 0x000fea0003800200 */
.L_x_21:
[----:B------:R-:W-:Y:S01]  /*1990*/  ISETP.GT.U32.AND P1, PT, R28, 0x1, PT ;  /* 0x000000011c00780c */ /* 0x000fe20003f24070 */
[----:B------:R-:W-:-:S12]  /*19a0*/  IMAD.MOV.U32 R28, RZ, RZ, R31 ;  /* 0x000000ffff1c7224 */ /* 0x000fd800078e001f */
[----:B------:R-:W-:Y:S05]  /*19b0*/  @P0 BRA P1, `(.L_x_22) ;  /* 0xfffffffc00ac0947 */ /* 0x000fea000083ffff */
[----:B------:R-:W-:Y:S05]  /*19c0*/  BSYNC B0 ;  /* 0x0000000000007941 */ /* 0x000fea0003800000 */
.L_x_18:
[----:B------:R1:W2:Y:S02]  /*19d0*/  LDS.64 R6, [R11+0x7200] ;  /* 0x007200000b067984 */ /* 0x0002a40000000a00 */
.L_x_17:
[C---:B------:R-:W-:Y:S01]  /*19e0*/  IMAD.IADD R29, R26.reuse, 0x1, -R27 ;  /* 0x000000011a1d7824 */ /* 0x040fe200078e0a1b */
[----:B------:R-:W-:-:S04]  /*19f0*/  LOP3.LUT R25, R26, 0x80000000, RZ, 0xfc, !PT ;  /* 0x800000001a197812 */ /* 0x000fc800078efcff */
[C---:B0-2---:R-:W-:Y:S01]  /*1a00*/  IADD3 R6, P0, PT, R29.reuse, R6, RZ ;  /* 0x000000061d067210 */ /* 0x045fe20007f1e0ff */
[----:B------:R0:W-:Y:S03]  /*1a10*/  STG.E.STRONG.SYS desc[UR8][R4.64], R25 ;  /* 0x0000001904007986 */ /* 0x0001e6000c115908 */
[----:B------:R-:W-:-:S05]  /*1a20*/  LEA.HI.X.SX32 R7, R29, R7, 0x1, P0 ;  /* 0x000000071d077211 */ /* 0x000fca00000f0eff */
[----:B------:R0:W-:Y:S04]  /*1a30*/  STS.64 [R11+0x7200], R6 ;  /* 0x007200060b007388 */ /* 0x0001e80000000a00 */
.L_x_16:
[----:B------:R-:W-:Y:S05]  /*1a40*/  BSYNC B1 ;  /* 0x0000000000017941 */ /* 0x000fea0003800000 */
.L_x_15:
[----:B------:R-:W2:Y:S01]  /*1a50*/  LDC R26, c[0x0][0x3c0] ;  /* 0x0000f000ff1a7b82 */ /* 0x000ea20000000800 */
[----:B------:R-:W-:-:S07]  /*1a60*/  LEA R47, R47, UR4, 0x3 ;  /* 0x000000042f2f7c11 */ /* 0x000fce000f8e18ff */
[----:B0-----:R-:W0:Y:S01]  /*1a70*/  LDC.64 R4, c[0x0][0x390] ;  /* 0x0000e400ff047b82 */ /* 0x001e220000000a00 */
[----:B--2---:R-:W-:Y:S02]  /*1a80*/  ISETP.LE.AND P0, PT, R26, UR10, PT ;  /* 0x0000000a1a007c0c */ /* 0x004fe4000bf03270 */
[----:B0-----:R-:W-:-:S04]  /*1a90*/  ISETP.EQ.U32.AND P1, PT, R4, RZ, PT ;  /* 0x000000ff0400720c */ /* 0x001fc80003f22070 */
[----:B------:R-:W-:-:S04]  /*1aa0*/  ISETP.EQ.OR.EX P0, PT, R5, RZ, !P0, P1 ;  /* 0x000000ff0500720c */ /* 0x000fc80004702710 */
[----:B------:R-:W-:-:S13]  /*1ab0*/  ISETP.GT.U32.OR P0, PT, R3, 0xff, P0 ;  /* 0x000000ff0300780c */ /* 0x000fda0000704470 */
[----:B------:R-:W-:Y:S05]  /*1ac0*/  @P0 BRA `(.L_x_23) ;  /* 0x00000000001c0947 */ /* 0x000fea0003800000 */
[----:B------:R-:W0:Y:S01]  /*1ad0*/  LDS.64 R6, [R11+0x7200] ;  /* 0x007200000b067984 */ /* 0x000e220000000a00 */
[C---:B------:R-:W-:Y:S02]  /*1ae0*/  LEA R4, P2, R3.reuse, R4, 0x3 ;  /* 0x0000000403047211 */ /* 0x040fe400078418ff */
[--C-:B------:R-:W-:Y:S02]  /*1af0*/  SHF.R.S32.HI R25, RZ, 0x1f, R27.reuse ;  /* 0x0000001fff197819 */ /* 0x100fe4000001141b */
[----:B------:R-:W-:Y:S02]  /*1b00*/  LEA.HI.X R5, R3, R5, RZ, 0x3, P2 ;  /* 0x0000000503057211 */ /* 0x000fe400010f1cff */
[----:B0-----:R-:W-:-:S04]  /*1b10*/  IADD3 R6, P0, P1, R6, R0, R27 ;  /* 0x0000000006067210 */ /* 0x001fc8000791e01b */
[----:B------:R-:W-:-:S05]  /*1b20*/  IADD3.X R7, PT, PT, R7, RZ, R25, P0, P1 ;  /* 0x000000ff07077210 */ /* 0x000fca00007e2419 */
[----:B------:R0:W-:Y:S04]  /*1b30*/  STG.E.64 desc[UR8][R4.64], R6 ;  /* 0x0000000604007986 */ /* 0x0001e8000c101b08 */
.L_x_23:
[----:B------:R-:W-:Y:S05]  /*1b40*/  WARPSYNC.ALL ;  /* 0x0000000000007948 */ /* 0x000fea0003800000 */
[----:B------:R-:W-:Y:S01]  /*1b50*/  BAR.SYNC.DEFER_BLOCKING 0x0 ;  /* 0x0000000000007b1d */ /* 0x000fe20000010000 */
[----:B------:R-:W-:-:S05]  /*1b60*/  ISETP.LT.AND P0, PT, R26, UR10, PT ;  /* 0x0000000a1a007c0c */ /* 0x000fca000bf01270 */
[----:B0-----:R0:W2:Y:S08]  /*1b70*/  LDS.64 R4, [R47+0x7200] ;  /* 0x007200002f047984 */ /* 0x0010b00000000a00 */
[----:B0-----:R-:W-:Y:S05]  /*1b80*/  @P0 BRA `(.L_x_24) ;  /* 0x0000000000700947 */ /* 0x001fea0003800000 */
[----:B------:R-:W0:Y:S01]  /*1b90*/  LDCU.64 UR12, c[0x0][0x3a0] ;  /* 0x00007400ff0c77ac */ /* 0x000e220008000a00 */
[C---:B------:R-:W-:Y:S02]  /*1ba0*/  LOP3.LUT R7, R3.reuse, 0x3e0, RZ, 0xc0, !PT ;  /* 0x000003e003077812 */ /* 0x040fe400078ec0ff */
[----:B------:R-:W-:-:S05]  /*1bb0*/  LOP3.LUT R2, R3, 0x1f, RZ, 0xc0, !PT ;  /* 0x0000001f03027812 */ /* 0x000fca00078ec0ff */
[----:B------:R-:W-:-:S05]  /*1bc0*/  IMAD R7, R7, 0x13, R2 ;  /* 0x0000001307077824 */ /* 0x000fca00078e0202 */
[----:B--2---:R-:W-:-:S05]  /*1bd0*/  IADD3 R0, P0, PT, R7, R4, RZ ;  /* 0x0000000407007210 */ /* 0x004fca0007f1e0ff */
[----:B------:R-:W-:Y:S01]  /*1be0*/  IMAD.X R5, RZ, RZ, R5, P0 ;  /* 0x000000ffff057224 */ /* 0x000fe200000e0605 */
[----:B0-----:R-:W-:-:S04]  /*1bf0*/  LEA R2, P0, R0, UR12, 0x2 ;  /* 0x0000000c00027c11 */ /* 0x001fc8000f8010ff */
[----:B------:R-:W-:-:S05]  /*1c00*/  LEA.HI.X R3, R0, UR13, R5, 0x2, P0 ;  /* 0x0000000d00037c11 */ /* 0x000fca00080f1405 */
[----:B------:R-:W-:Y:S04]  /*1c10*/  STG.E desc[UR8][R2.64], R44 ;  /* 0x0000002c02007986 */ /* 0x000fe8000c101908 */
        /* <DEDUP_REMOVED lines=17> */
[----:B------:R-:W-:Y:S01]  /*1d30*/  STG.E desc[UR8][R2.64+0x900], R24 ;  /* 0x0009001802007986 */ /* 0x000fe2000c101908 */
[----:B------:R-:W-:Y:S05]  /*1d40*/  EXIT ;  /* 0x000000000000794d */ /* 0x000fea0003800000 */
.L_x_24:
[C---:B------:R-:W-:Y:S01]  /*1d50*/  LOP3.LUT R7, R3.reuse, 0x3e0, RZ, 0xc0, !PT ;  /* 0x000003e003077812 */ /* 0x040fe200078ec0ff */
[----:B------:R-:W0:Y:S01]  /*1d60*/  LDCU.64 UR12, c[0x0][0x3a0] ;  /* 0x00007400ff0c77ac */ /* 0x000e220008000a00 */
[----:B------:R-:W-:Y:S01]  /*1d70*/  LOP3.LUT R2, R3, 0x1f, RZ, 0xc0, !PT ;  /* 0x0000001f03027812 */ /* 0x000fe200078ec0ff */
[----:B-1----:R-:W-:-:S04]  /*1d80*/  IMAD.U32 R11, RZ, RZ, UR7 ;  /* 0x00000007ff0b7e24 */ /* 0x002fc8000f8e00ff */
[----:B------:R-:W-:Y:S02]  /*1d90*/  IMAD R7, R7, 0x13, R2 ;  /* 0x0000001307077824 */ /* 0x000fe400078e0202 */
[----:B------:R-:W-:Y:S02]  /*1da0*/  IMAD R0, R11, -0x1c80, R26 ;  /* 0xffffe3800b007824 */ /* 0x000fe400078e021a */
[C---:B------:R-:W-:Y:S01]  /*1db0*/  VIADD R11, R7.reuse, 0x20 ;  /* 0x00000020070b7836 */ /* 0x040fe20000000000 */
[C---:B--2---:R-:W-:Y:S01]  /*1dc0*/  IADD3 R3, P0, PT, R7.reuse, R4, RZ ;  /* 0x0000000407037210 */ /* 0x044fe20007f1e0ff */
[C---:B------:R-:W-:Y:S01]  /*1dd0*/  VIADD R25, R7.reuse, 0x60 ;  /* 0x0000006007197836 */ /* 0x040fe20000000000 */
[-C--:B------:R-:W-:Y:S02]  /*1de0*/  ISETP.GE.AND P1, PT, R7, R0.reuse, PT ;  /* 0x000000000700720c */ /* 0x080fe40003f26270 */
[-C--:B------:R-:W-:Y:S01]  /*1df0*/  ISETP.GE.AND P2, PT, R11, R0.reuse, PT ;  /* 0x000000000b00720c */ /* 0x080fe20003f46270 */
[----:B------:R-:W-:Y:S01]  /*1e00*/  IMAD.X R4, RZ, RZ, R5, P0 ;  /* 0x000000ffff047224 */ /* 0x000fe200000e0605 */
[----:B------:R-:W-:Y:S01]  /*1e10*/  ISETP.GE.AND P4, PT, R25, R0, PT ;  /* 0x000000001900720c */ /* 0x000fe20003f86270 */
[----:B------:R-:W-:Y:S01]  /*1e20*/  VIADD R5, R7, 0x40 ;  /* 0x0000004007057836 */ /* 0x000fe20000000000 */
[----:B0-----:R-:W-:Y:S01]  /*1e30*/  LEA R2, P0, R3, UR12, 0x2 ;  /* 0x0000000c03027c11 */ /* 0x001fe2000f8010ff */
[----:B------:R-:W-:-:S02]  /*1e40*/  VIADD R11, R7, 0xa0 ;  /* 0x000000a0070b7836 */ /* 0x000fc40000000000 */
[----:B------:R-:W-:Y:S01]  /*1e50*/  VIADD R25, R7, 0xc0 ;  /* 0x000000c007197836 */ /* 0x000fe20000000000 */
[-C--:B------:R-:W-:Y:S01]  /*1e60*/  ISETP.GE.AND P3, PT, R5, R0.reuse, PT ;  /* 0x000000000500720c */ /* 0x080fe20003f66270 */
[----:B------:R-:W-:Y:S01]  /*1e70*/  VIADD R5, R7, 0x80 ;  /* 0x0000008007057836 */ /* 0x000fe20000000000 */
[----:B------:R-:W-:Y:S02]  /*1e80*/  LEA.HI.X R3, R3, UR13, R4, 0x2, P0 ;  /* 0x0000000d03037c11 */ /* 0x000fe400080f1404 */
[-C--:B------:R-:W-:Y:S01]  /*1e90*/  ISETP.GE.AND P6, PT, R11, R0.reuse, PT ;  /* 0x000000000b00720c */ /* 0x080fe20003fc6270 */
[----:B------:R-:W-:Y:S01]  /*1ea0*/  VIADD R11, R7, 0x100 ;  /* 0x00000100070b7836 */ /* 0x000fe20000000000 */
[-C--:B------:R-:W-:Y:S01]  /*1eb0*/  ISETP.GE.AND P5, PT, R5, R0.reuse, PT ;  /* 0x000000000500720c */ /* 0x080fe20003fa6270 */
[----:B------:R-:W-:Y:S01]  /*1ec0*/  VIADD R5, R7, 0xe0 ;  /* 0x000000e007057836 */ /* 0x000fe20000000000 */
[----:B------:R-:W-:Y:S01]  /*1ed0*/  @!P1 STG.E desc[UR8][R2.64], R44 ;  /* 0x0000002c02009986 */ /* 0x000fe2000c101908 */
[----:B------:R-:W-:-:S03]  /*1ee0*/  ISETP.GE.AND P0, PT, R25, R0, PT ;  /* 0x000000001900720c */ /* 0x000fc60003f06270 */
[-C--:B------:R-:W-:Y:S01]  /*1ef0*/  ISETP.GE.AND P1, PT, R5, R0.reuse, PT ;  /* 0x000000000500720c */ /* 0x080fe20003f26270 */
[----:B------:R-:W-:Y:S01]  /*1f00*/  VIADD R5, R7, 0x120 ;  /* 0x0000012007057836 */ /* 0x000fe20000000000 */
[----:B------:R-:W-:Y:S04]  /*1f10*/  @!P3 STG.E desc[UR8][R2.64+0x100], R42 ;  /* 0x0001002a0200b986 */ /* 0x000fe8000c101908 */
[-C--:B------:R-:W-:Y:S01]  /*1f20*/  ISETP.GE.AND P3, PT, R5, R0.reuse, PT ;  /* 0x000000000500720c */ /* 0x080fe20003f66270 */
[----:B------:R-:W-:Y:S01]  /*1f30*/  VIADD R5, R7, 0x160 ;  /* 0x0000016007057836 */ /* 0x000fe20000000000 */
[----:B------:R-:W-:Y:S01]  /*1f40*/  @!P2 STG.E desc[UR8][R2.64+0x80], R43 ;  /* 0x0000802b0200a986 */ /* 0x000fe2000c101908 */
[----:B------:R-:W-:Y:S01]  /*1f50*/  ISETP.GE.AND P2, PT, R11, R0, PT ;  /* 0x000000000b00720c */ /* 0x000fe20003f46270 */
[----:B------:R-:W-:-:S02]  /*1f60*/  VIADD R11, R7, 0x140 ;  /* 0x00000140070b7836 */ /* 0x000fc40000000000 */
[----:B------:R0:W-:Y:S01]  /*1f70*/  @!P5 STG.E desc[UR8][R2.64+0x200], R9 ;  /* 0x000200090200d986 */ /* 0x0001e2000c101908 */
[-C--:B------:R-:W-:Y:S01]  /*1f80*/  ISETP.GE.AND P5, PT, R5, R0.reuse, PT ;  /* 0x000000000500720c */ /* 0x080fe20003fa6270 */
[----:B------:R-:W-:Y:S02]  /*1f90*/  VIADD R5, R7, 0x1a0 ;  /* 0x000001a007057836 */ /* 0x000fe40000000000 */
[----:B------:R1:W-:Y:S01]  /*1fa0*/  @!P4 STG.E desc[UR8][R2.64+0x180], R8 ;  /* 0x000180080200c986 */ /* 0x0003e2000c101908 */
[-C--:B------:R-:W-:Y:S01]  /*1fb0*/  ISETP.GE.AND P4, PT, R11, R0.reuse, PT ;  /* 0x000000000b00720c */ /* 0x080fe20003f86270 */
[----:B------:R-:W-:Y:S02]  /*1fc0*/  VIADD R11, R7, 0x180 ;  /* 0x00000180070b7836 */ /* 0x000fe40000000000 */
[----:B------:R1:W-:Y:S01]  /*1fd0*/  @!P0 STG.E desc[UR8][R2.64+0x300], R12 ;  /* 0x0003000c02008986 */ /* 0x0003e2000c101908 */
[----:B------:R-:W-:Y:S01]  /*1fe0*/  ISETP.GE.AND P0, PT, R5, R0, PT ;  /* 0x000000000500720c */ /* 0x000fe20003f06270 */
[----:B------:R-:W-:-:S02]  /*1ff0*/  VIADD R5, R7, 0x1e0 ;  /* 0x000001e007057836 */ /* 0x000fc40000000000 */
[----:B------:R1:W-:Y:S01]  /*2000*/  @!P6 STG.E desc[UR8][R2.64+0x280], R10 ;  /* 0x0002800a0200e986 */ /* 0x0003e2000c101908 */
[-C--:B------:R-:W-:Y:S01]  /*2010*/  ISETP.GE.AND P6, PT, R11, R0.reuse, PT ;  /* 0x000000000b00720c */ /* 0x080fe20003fc6270 */
[----:B------:R-:W-:Y:S02]  /*2020*/  VIADD R11, R7, 0x1c0 ;  /* 0x000001c0070b7836 */ /* 0x000fe40000000000 */
[----:B------:R1:W-:Y:S01]  /*2030*/  @!P2 STG.E desc[UR8][R2.64+0x400], R14 ;  /* 0x0004000e0200a986 */ /* 0x0003e2000c101908 */
[-C--:B------:R-:W-:Y:S01]  /*2040*/  ISETP.GE.AND P2, PT, R5, R0.reuse, PT ;  /* 0x000000000500720c */ /* 0x080fe20003f46270 */
[C---:B0-----:R-:W-:Y:S02]  /*2050*/  VIADD R9, R7.reuse, 0x200 ;  /* 0x0000020007097836 */ /* 0x041fe40000000000 */
[C---:B------:R-:W-:Y:S01]  /*2060*/  VIADD R5, R7.reuse, 0x220 ;  /* 0x0000022007057836 */ /* 0x040fe20000000000 */
[----:B------:R1:W-:Y:S01]  /*2070*/  @!P1 STG.E desc[UR8][R2.64+0x380], R13 ;  /* 0x0003800d02009986 */ /* 0x0003e2000c101908 */
[----:B------:R-:W-:Y:S01]  /*2080*/  VIADD R7, R7, 0x240 ;  /* 0x0000024007077836 */ /* 0x000fe20000000000 */
[----:B------:R-:W-:-:S02]  /*2090*/  ISETP.GE.AND P1, PT, R11, R0, PT ;  /* 0x000000000b00720c */ /* 0x000fc40003f26270 */
[----:B------:R1:W-:Y:S01]  /*20a0*/  @!P3 STG.E desc[UR8][R2.64+0x480], R15 ;  /* 0x0004800f0200b986 */ /* 0x0003e2000c101908 */
[----:B------:R-:W-:-:S03]  /*20b0*/  ISETP.GE.AND P3, PT, R9, R0, PT ;  /* 0x000000000900720c */ /* 0x000fc60003f66270 */
[----:B------:R1:W-:Y:S01]  /*20c0*/  @!P4 STG.E desc[UR8][R2.64+0x500], R16 ;  /* 0x000500100200c986 */ /* 0x0003e2000c101908 */
[----:B------:R-:W-:-:S03]  /*20d0*/  ISETP.GE.AND P4, PT, R5, R0, PT ;  /* 0x000000000500720c */ /* 0x000fc60003f86270 */
[----:B------:R1:W-:Y:S01]  /*20e0*/  @!P5 STG.E desc[UR8][R2.64+0x580], R17 ;  /* 0x000580110200d986 */ /* 0x0003e2000c101908 */
[----:B------:R-:W-:-:S03]  /*20f0*/  ISETP.GE.AND P5, PT, R7, R0, PT ;  /* 0x000000000700720c */ /* 0x000fc60003fa6270 */
[----:B------:R1:W-:Y:S04]  /*2100*/  @!P6 STG.E desc[UR8][R2.64+0x600], R18 ;  /* 0x000600120200e986 */ /* 0x0003e8000c101908 */
[----:B------:R1:W-:Y:S04]  /*2110*/  @!P0 STG.E desc[UR8][R2.64+0x680], R19 ;  /* 0x0006801302008986 */ /* 0x0003e8000c101908 */
[----:B------:R1:W-:Y:S04]  /*2120*/  @!P1 STG.E desc[UR8][R2.64+0x700], R20 ;  /* 0x0007001402009986 */ /* 0x0003e8000c101908 */
[----:B------:R1:W-:Y:S04]  /*2130*/  @!P2 STG.E desc[UR8][R2.64+0x780], R21 ;  /* 0x000780150200a986 */ /* 0x0003e8000c101908 */
[----:B------:R1:W-:Y:S04]  /*2140*/  @!P3 STG.E desc[UR8][R2.64+0x800], R22 ;  /* 0x000800160200b986 */ /* 0x0003e8000c101908 */
[----:B------:R1:W-:Y:S01]  /*2150*/  @!P4 STG.E desc[UR8][R2.64+0x880], R23 ;  /* 0x000880170200c986 */ /* 0x0003e2000c101908 */
[----:B------:R-:W-:Y:S05]  /*2160*/  @P5 EXIT ;  /* 0x000000000000594d */ /* 0x000fea0003800000 */
[----:B------:R-:W-:Y:S01]  /*2170*/  STG.E desc[UR8][R2.64+0x900], R24 ;  /* 0x0009001802007986 */ /* 0x000fe2000c101908 */
[----:B------:R-:W-:Y:S05]  /*2180*/  EXIT ;  /* 0x000000000000794d */ /* 0x000fea0003800000 */
.L_x_14:
[----:B------:R-:W-:Y:S01]  /*2190*/  IMAD.MOV.U32 R2, RZ, RZ, RZ ;  /* 0x000000ffff027224 */ /* 0x000fe200078e00ff */
[C---:B------:R-:W-:Y:S01]  /*21a0*/  ISETP.GT.U32.AND P0, PT, R3.reuse, 0x1f, PT ;  /* 0x0000001f0300780c */ /* 0x040fe20003f04070 */
[----:B------:R-:W-:Y:S05]  /*21b0*/  WARPSYNC.ALL ;  /* 0x0000000000007948 */ /* 0x000fea0003800000 */
[----:B------:R-:W-:-:S05]  /*21c0*/  IMAD.HI.U32 R24, R3, 0x15555556, R2 ;  /* 0x1555555603187827 */ /* 0x000fca00078e0002 */
[----:B------:R-:W-:-:S05]  /*21d0*/  LEA R24, R24, UR4, 0x2 ;  /* 0x0000000418187c11 */ /* 0x000fca000f8e10ff */
[----:B------:R0:W-:Y:S01]  /*21e0*/  STS [R24+0x3410], R27 ;  /* 0x0034101b18007388 */ /* 0x0001e20000000800 */
[----:B------:R-:W-:Y:S06]  /*21f0*/  BAR.SYNC.DEFER_BLOCKING 0x0 ;  /* 0x0000000000007b1d */ /* 0x000fec0000010000 */
[----:B------:R-:W-:Y:S05]  /*2200*/  @P0 BRA `(.L_x_25) ;  /* 0x0000000000e00947 */ /* 0x000fea0003800000 */
[----:B------:R-:W-:Y:S01]  /*2210*/  IMAD.MOV.U32 R5, RZ, RZ, 0x34 ;  /* 0x00000034ff057424 */ /* 0x000fe200078e00ff */
[----:B------:R-:W-:-:S03]  /*2220*/  UMOV UR11, 0xffffffff ;  /* 0xffffffff000b7882 */ /* 0x000fc60000000000 */
[----:B------:R-:W-:-:S05]  /*2230*/  IMAD R18, R3, R5, UR4 ;  /* 0x0000000403127e24 */ /* 0x000fca000f8e0205 */
[----:B------:R-:W-:Y:S04]  /*2240*/  LDS R16, [R18+0x3410] ;  /* 0x0034100012107984 */ /* 0x000fe80000000800 */
[----:B------:R-:W-:Y:S04]  /*2250*/  LDS R17, [R18+0x3414] ;  /* 0x0034140012117984 */ /* 0x000fe80000000800 */
[----:B------:R-:W1:Y:S04]  /*2260*/  LDS R14, [R18+0x3418] ;  /* 0x00341800120e7984 */ /* 0x000e680000000800 */
[----:B------:R-:W-:Y:S04]  /*2270*/  LDS R15, [R18+0x341c] ;  /* 0x00341c00120f7984 */ /* 0x000fe80000000800 */
[----:B------:R-:W2:Y:S04]  /*2280*/  LDS R12, [R18+0x3420] ;  /* 0x00342000120c7984 */ /* 0x000ea80000000800 */
[----:B------:R-:W-:Y:S04]  /*2290*/  LDS R13, [R18+0x3424] ;  /* 0x00342400120d7984 */ /* 0x000fe80000000800 */
[----:B------:R-:W3:Y:S04]  /*22a0*/  LDS R10, [R18+0x3428] ;  /* 0x00342800120a7984 */ /* 0x000ee80000000800 */
[----:B------:R-:W-:Y:S04]  /*22b0*/  LDS R9, [R18+0x342c] ;  /* 0x00342c0012097984 */ /* 0x000fe80000000800 */
[----:B------:R-:W4:Y:S04]  /*22c0*/  LDS R8, [R18+0x3430] ;  /* 0x0034300012087984 */ /* 0x000f280000000800 */
[----:B------:R-:W-:Y:S04]  /*22d0*/  LDS R5, [R18+0x3434] ;  /* 0x0034340012057984 */ /* 0x000fe80000000800 */
[----:B------:R-:W5:Y:S04]  /*22e0*/  LDS R4, [R18+0x3438] ;  /* 0x0034380012047984 */ /* 0x000f680000000800 */
[----:B------:R-:W0:Y:S01]  /*22f0*/  LDS R19, [R18+0x343c] ;  /* 0x00343c0012137984 */ /* 0x000e220000000800 */
[----:B-1----:R-:W-:-:S04]  /*2300*/  IADD3 R20, PT, PT, R14, R17, R16 ;  /* 0x000000110e147210 */ /* 0x002fc80007ffe010 */
[----:B--2---:R-:W-:-:S04]  /*2310*/  IADD3 R20, PT, PT, R12, R20, R15 ;  /* 0x000000140c147210 */ /* 0x004fc80007ffe00f */
[----:B---3--:R-:W-:-:S04]  /*2320*/  IADD3 R20, PT, PT, R10, R20, R13 ;  /* 0x000000140a147210 */ /* 0x008fc80007ffe00d */
[----:B----4-:R-:W-:-:S04]  /*2330*/  IADD3 R20, PT, PT, R8, R20, R9 ;  /* 0x0000001408147210 */ /* 0x010fc80007ffe009 */
[----:B-----5:R-:W-:-:S05]  /*2340*/  IADD3 R20, PT, PT, R4, R20, R5 ;  /* 0x0000001404147210 */ /* 0x020fca0007ffe005 */
[----:B0-----:R-:W-:Y:S01]  /*2350*/  IMAD.IADD R19, R19, 0x1, R20 ;  /* 0x0000000113137824 */ /* 0x001fe200078e0214 */
[----:B------:R-:W-:Y:S06]  /*2360*/  BRA.DIV UR11, `(.L_x_26) ;  /* 0x0000005e0be47947 */ /* 0x000fec000b800000 */
[----:B------:R-:W0:Y:S02]  /*2370*/  SHFL.UP P0, R20, R19, 0x1, RZ ;  /* 0x0420000013147989 */ /* 0x000e2400000000ff */
[----:B0-----:R-:W-:-:S05]  /*2380*/  @P0 IMAD.IADD R20, R19, 0x1, R20 ;  /* 0x0000000113140824 */ /* 0x001fca00078e0214 */
[----:B------:R-:W0:Y:S02]  /*2390*/  SHFL.UP P0, R21, R20, 0x2, RZ ;  /* 0x0440000014157989 */ /* 0x000e2400000000ff */
[----:B0-----:R-:W-:-:S05]  /*23a0*/  @P0 IMAD.IADD R21, R20, 0x1, R21 ;  /* 0x0000000114150824 */ /* 0x001fca00078e0215 */
[----:B------:R-:W0:Y:S02]  /*23b0*/  SHFL.UP P0, R22, R21, 0x4, RZ ;  /* 0x0480000015167989 */ /* 0x000e2400000000ff */
[----:B0-----:R-:W-:-:S05]  /*23c0*/  @P0 IMAD.IADD R22, R21, 0x1, R22 ;  /* 0x0000000115160824 */ /* 0x001fca00078e0216 */
[----:B------:R-:W0:Y:S02]  /*23d0*/  SHFL.UP P0, R23, R22, 0x8, RZ ;  /* 0x0500000016177989 */ /* 0x000e2400000000ff */
[----:B0-----:R-:W-:-:S05]  /*23e0*/  @P0 IMAD.IADD R23, R22, 0x1, R23 ;  /* 0x0000000116170824 */ /* 0x001fca00078e0217 */
[----:B------:R0:W1:Y:S02]  /*23f0*/  SHFL.UP P0, R48, R23, 0x10, RZ ;  /* 0x0600000017307989 */ /* 0x00006400000000ff */
.L_x_118:
[----:B-1----:R-:W-:-:S04]  /*2400*/  @P0 IMAD.IADD R48, R23, 0x1, R48 ;  /* 0x0000000117300824 */ /* 0x002fc800078e0230 */
[----:B------:R-:W-:-:S04]  /*2410*/  IMAD.IADD R19, R48, 0x1, -R19 ;  /* 0x0000000130137824 */ /* 0x000fc800078e0a13 */
[----:B------:R-:W-:Y:S01]  /*2420*/  IMAD.IADD R16, R16, 0x1, R19 ;  /* 0x0000000110107824 */ /* 0x000fe200078e0213 */
[----:B------:R1:W-:Y:S03]  /*2430*/  STS [R18+0x3410], R19 ;  /* 0x0034101312007388 */ /* 0x0003e60000000800 */
        /* <DEDUP_REMOVED lines=19> */
[----:B------:R1:W-:Y:S04]  /*2570*/  STS [R18+0x3438], R5 ;  /* 0x0034380512007388 */ /* 0x0003e80000000800 */
[----:B------:R1:W-:Y:S02]  /*2580*/  STS [R18+0x343c], R21 ;  /* 0x00343c1512007388 */ /* 0x0003e40000000800 */
.L_x_25:
[----:B------:R-:W-:Y:S05]  /*2590*/  WARPSYNC.ALL ;  /* 0x0000000000007948 */ /* 0x000fea0003800000 */
[----:B------:R-:W-:Y:S01]  /*25a0*/  BAR.SYNC.DEFER_BLOCKING 0x0 ;  /* 0x0000000000007b1d */ /* 0x000fe20000010000 */
[----:B------:R-:W-:Y:S02]  /*25b0*/  ISETP.NE.AND P0, PT, R53, RZ, PT ;  /* 0x000000ff3500720c */ /* 0x000fe40003f05270 */
[----:B-1----:R-:W-:-:S03]  /*25c0*/  SHF.R.U32.HI R5, RZ, UR6, R45 ;  /* 0x00000006ff057c19 */ /* 0x002fc6000801162d */
[----:B------:R-:W-:Y:S01]  /*25d0*/  BSSY.RECONVERGENT B0, `(.L_x_27) ;  /* 0x0000029000007945 */ /* 0x000fe20003800200 */
[----:B------:R-:W-:Y:S01]  /*25e0*/  LOP3.LUT R5, R5, UR5, RZ, 0x30, !PT ;  /* 0x0000000505057c12 */ /* 0x000fe2000f8e30ff */
[----:B0-----:R-:W0:Y:S06]  /*25f0*/  LDS R24, [R24+0x3410] ;  /* 0x0034100018187984 */ /* 0x001e2c0000000800 */
[----:B------:R-:W-:Y:S05]  /*2600*/  @P0 BRA `(.L_x_28) ;  /* 0x0000000000940947 */ /* 0x000fea0003800000 */
[----:B------:R-:W-:-:S05]  /*2610*/  LEA R4, R3, UR4, 0x2 ;  /* 0x0000000403047c11 */ /* 0x000fca000f8e10ff */
[----:B------:R-:W0:Y:S04]  /*2620*/  LDS R13, [R4] ;  /* 0x00000000040d7984 */ /* 0x000e280000000800 */
[----:B------:R-:W1:Y:S04]  /*2630*/  LDS R15, [R4+0x400] ;  /* 0x00040000040f7984 */ /* 0x000e680000000800 */
[----:B------:R-:W2:Y:S04]  /*2640*/  LDS R17, [R4+0x800] ;  /* 0x0008000004117984 */ /* 0x000ea80000000800 */
[----:B------:R-:W3:Y:S04]  /*2650*/  LDS R19, [R4+0xc00] ;  /* 0x000c000004137984 */ /* 0x000ee80000000800 */
[----:B------:R-:W4:Y:S04]  /*2660*/  LDS R21, [R4+0x1000] ;  /* 0x0010000004157984 */ /* 0x000f280000000800 */
[----:B------:R-:W5:Y:S04]  /*2670*/  LDS R23, [R4+0x1400] ;  /* 0x0014000004177984 */ /* 0x000f680000000800 */
[----:B------:R-:W5:Y:S04]  /*2680*/  LDS R45, [R4+0x1800] ;  /* 0x00180000042d7984 */ /* 0x000f680000000800 */
[----:B------:R-:W5:Y:S04]  /*2690*/  LDS R47, [R4+0x1c00] ;  /* 0x001c0000042f7984 */ /* 0x000f680000000800 */
[----:B------:R-:W5:Y:S04]  /*26a0*/  LDS R49, [R4+0x2000] ;  /* 0x0020000004317984 */ /* 0x000f680000000800 */
[----:B------:R-:W5:Y:S04]  /*26b0*/  LDS R51, [R4+0x2400] ;  /* 0x0024000004337984 */ /* 0x000f680000000800 */
[----:B------:R-:W5:Y:S01]  /*26c0*/  LDS R8, [R4+0x2800] ;  /* 0x0028000004087984 */ /* 0x000f620000000800 */
[----:B0-----:R-:W-:-:S03]  /*26d0*/  IMAD.IADD R13, R24, 0x1, R13 ;  /* 0x00000001180d7824 */ /* 0x001fc600078e020d */
[----:B------:R-:W0:Y:S01]  /*26e0*/  LDS R9, [R4+0x2c00] ;  /* 0x002c000004097984 */ /* 0x000e220000000800 */
[----:B-1----:R-:W-:-:S03]  /*26f0*/  IMAD.IADD R15, R24, 0x1, R15 ;  /* 0x00000001180f7824 */ /* 0x002fc600078e020f */
[----:B------:R1:W-:Y:S01]  /*2700*/  STS [R4], R13 ;  /* 0x0000000d04007388 */ /* 0x0003e20000000800 */
[C---:B--2---:R-:W-:Y:S02]  /*2710*/  IMAD.IADD R17, R24.reuse, 0x1, R17 ;  /* 0x0000000118117824 */ /* 0x044fe400078e0211 */
[C---:B---3--:R-:W-:Y:S01]  /*2720*/  IMAD.IADD R19, R24.reuse, 0x1, R19 ;  /* 0x0000000118137824 */ /* 0x048fe200078e0213 */
[----:B------:R2:W-:Y:S01]  /*2730*/  STS [R4+0x400], R15 ;  /* 0x0004000f04007388 */ /* 0x0005e20000000800 */
[----:B----4-:R-:W-:-:S03]  /*2740*/  IMAD.IADD R21, R24, 0x1, R21 ;  /* 0x0000000118157824 */ /* 0x010fc600078e0215 */
[----:B------:R2:W-:Y:S01]  /*2750*/  STS [R4+0x800], R17 ;  /* 0x0008001104007388 */ /* 0x0005e20000000800 */
[----:B-----5:R-:W-:-:S03]  /*2760*/  IMAD.IADD R23, R24, 0x1, R23 ;  /* 0x0000000118177824 */ /* 0x020fc600078e0217 */
[----:B------:R2:W-:Y:S01]  /*2770*/  STS [R4+0xc00], R19 ;  /* 0x000c001304007388 */ /* 0x0005e20000000800 */
[----:B------:R-:W-:-:S03]  /*2780*/  IMAD.IADD R45, R24, 0x1, R45 ;  /* 0x00000001182d7824 */ /* 0x000fc600078e022d */
[----:B------:R2:W-:Y:S01]  /*2790*/  STS [R4+0x1000], R21 ;  /* 0x0010001504007388 */ /* 0x0005e20000000800 */
[----:B------:R-:W-:-:S03]  /*27a0*/  IMAD.IADD R47, R24, 0x1, R47 ;  /* 0x00000001182f7824 */ /* 0x000fc600078e022f */
[----:B------:R2:W-:Y:S01]  /*27b0*/  STS [R4+0x1400], R23 ;  /* 0x0014001704007388 */ /* 0x0005e20000000800 */
[----:B------:R-:W-:-:S03]  /*27c0*/  IMAD.IADD R49, R24, 0x1, R49 ;  /* 0x0000000118317824 */ /* 0x000fc600078e0231 */
[----:B------:R2:W-:Y:S01]  /*27d0*/  STS [R4+0x1800], R45 ;  /* 0x0018002d04007388 */ /* 0x0005e20000000800 */
[----:B------:R-:W-:-:S03]  /*27e0*/  IMAD.IADD R51, R24, 0x1, R51 ;  /* 0x0000000118337824 */ /* 0x000fc600078e0233 */
[----:B------:R2:W-:Y:S01]  /*27f0*/  STS [R4+0x1c00], R47 ;  /* 0x001c002f04007388 */ /* 0x0005e20000000800 */
[----:B-1----:R-:W-:-:S03]  /*2800*/  IMAD.IADD R13, R24, 0x1, R8 ;  /* 0x00000001180d7824 */ /* 0x002fc600078e0208 */
[----:B------:R2:W-:Y:S01]  /*2810*/  STS [R4+0x2000], R49 ;  /* 0x0020003104007388 */ /* 0x0005e20000000800 */
[----:B0-----:R-:W-:-:S03]  /*2820*/  IMAD.IADD R9, R24, 0x1, R9 ;  /* 0x0000000118097824 */ /* 0x001fc600078e0209 */
[----:B------:R2:W-:Y:S04]  /*2830*/  STS [R4+0x2400], R51 ;  /* 0x0024003304007388 */ /* 0x0005e80000000800 */
[----:B------:R2:W-:Y:S04]  /*2840*/  STS [R4+0x2800], R13 ;  /* 0x0028000d04007388 */ /* 0x0005e80000000800 */
[----:B------:R2:W-:Y:S02]  /*2850*/  STS [R4+0x2c00], R9 ;  /* 0x002c000904007388 */ /* 0x0005e40000000800 */
.L_x_28:
[----:B------:R-:W-:Y:S05]  /*2860*/  BSYNC.RECONVERGENT B0 ;  /* 0x0000000000007941 */ /* 0x000fea0003800200 */
.L_x_27:
[----:B------:R-:W-:Y:S01]  /*2870*/  BAR.SYNC.DEFER_BLOCKING 0x0 ;  /* 0x0000000000007b1d */ /* 0x000fe20000010000 */
[----:B------:R-:W-:Y:S01]  /*2880*/  R2P PR, R5, 0x7f ;  /* 0x0000007f05007804 */ /* 0x000fe20000000000 */
[----:B------:R-:W-:-:S04]  /*2890*/  IMAD.MOV.U32 R8, RZ, RZ, RZ ;  /* 0x000000ffff087224 */ /* 0x000fc800078e00ff */
[----:B------:R-:W-:Y:S01]  /*28a0*/  BSSY.RECONVERGENT B0, `(.L_x_29) ;  /* 0x0000026000007945 */ /* 0x000fe20003800200 */
[----:B--2---:R-:W1:Y:S07]  /*28b0*/  S2R R23, SR_LEMASK ;  /* 0x0000000000177919 */ /* 0x004e6e0000003a00 */
[----:B------:R-:W-:Y:S02]  /*28c0*/  VOTE.ANY R4, PT, P0 ;  /* 0x0000000000047806 */ /* 0x000fe400000e0100 */
[----:B------:R-:W-:-:S02]  /*28d0*/  VOTE.ANY R9, PT, P1 ;  /* 0x0000000000097806 */ /* 0x000fc400008e0100 */
[----:B------:R-:W-:Y:S02]  /*28e0*/  @!P0 LOP3.LUT R4, RZ, R4, RZ, 0x33, !PT ;  /* 0x00000004ff048212 */ /* 0x000fe400078e33ff */
[----:B------:R-:W-:Y:S02]  /*28f0*/  VOTE.ANY R13, PT, P2 ;  /* 0x00000000000d7806 */ /* 0x000fe400010e0100 */
[----:B------:R-:W-:Y:S02]  /*2900*/  @!P1 LOP3.LUT R9, RZ, R9, RZ, 0x33, !PT ;  /* 0x00000009ff099212 */ /* 0x000fe400078e33ff */
[----:B------:R-:W-:Y:S02]  /*2910*/  VOTE.ANY R15, PT, P3 ;  /* 0x00000000000f7806 */ /* 0x000fe400018e0100 */
[----:B------:R-:W-:Y:S02]  /*2920*/  @!P2 LOP3.LUT R13, RZ, R13, RZ, 0x33, !PT ;  /* 0x0000000dff0da212 */ /* 0x000fe400078e33ff */
[----:B------:R-:W-:-:S02]  /*2930*/  LOP3.LUT R4, R9, R4, RZ, 0xc0, !PT ;  /* 0x0000000409047212 */ /* 0x000fc400078ec0ff */
[----:B------:R-:W-:Y:S02]  /*2940*/  @!P3 LOP3.LUT R15, RZ, R15, RZ, 0x33, !PT ;  /* 0x0000000fff0fb212 */ /* 0x000fe400078e33ff */
[----:B------:R-:W-:Y:S02]  /*2950*/  LOP3.LUT R4, R13, R4, RZ, 0xc0, !PT ;  /* 0x000000040d047212 */ /* 0x000fe400078ec0ff */
[----:B------:R-:W-:Y:S02]  /*2960*/  VOTE.ANY R9, PT, P4 ;  /* 0x0000000000097806 */ /* 0x000fe400020e0100 */
[----:B------:R-:W-:Y:S02]  /*2970*/  LOP3.LUT P0, RZ, R5, 0x80, RZ, 0xc0, !PT ;  /* 0x0000008005ff7812 */ /* 0x000fe4000780c0ff */
[----:B------:R-:W-:Y:S02]  /*2980*/  LOP3.LUT R4, R15, R4, RZ, 0xc0, !PT ;  /* 0x000000040f047212 */ /* 0x000fe400078ec0ff */
[----:B------:R-:W-:-:S02]  /*2990*/  VOTE.ANY R13, PT, P5 ;  /* 0x00000000000d7806 */ /* 0x000fc400028e0100 */
[----:B------:R-:W-:Y:S02]  /*29a0*/  @!P4 LOP3.LUT R9, RZ, R9, RZ, 0x33, !PT ;  /* 0x00000009ff09c212 */ /* 0x000fe400078e33ff */
[----:B------:R-:W-:Y:S02]  /*29b0*/  @!P5 LOP3.LUT R13, RZ, R13, RZ, 0x33, !PT ;  /* 0x0000000dff0dd212 */ /* 0x000fe400078e33ff */
[----:B------:R-:W-:Y:S02]  /*29c0*/  LOP3.LUT R4, R9, R4, RZ, 0xc0, !PT ;  /* 0x0000000409047212 */ /* 0x000fe400078ec0ff */
[----:B------:R-:W-:Y:S02]  /*29d0*/  VOTE.ANY R9, PT, P6 ;  /* 0x0000000000097806 */ /* 0x000fe400030e0100 */
[----:B------:R-:W-:Y:S02]  /*29e0*/  LOP3.LUT R4, R13, R4, RZ, 0xc0, !PT ;  /* 0x000000040d047212 */ /* 0x000fe400078ec0ff */
[----:B------:R-:W-:-:S02]  /*29f0*/  VOTE.ANY R13, PT, P0 ;  /* 0x00000000000d7806 */ /* 0x000fc400000e0100 */
[----:B------:R-:W-:Y:S02]  /*2a00*/  @!P6 LOP3.LUT R9, RZ, R9, RZ, 0x33, !PT ;  /* 0x00000009ff09e212 */ /* 0x000fe400078e33ff */
[----:B------:R-:W-:Y:S02]  /*2a10*/  @!P0 LOP3.LUT R13, RZ, R13, RZ, 0x33, !PT ;  /* 0x0000000dff0d8212 */ /* 0x000fe400078e33ff */
[----:B------:R-:W-:Y:S02]  /*2a20*/  LOP3.LUT R4, R9, R4, RZ, 0xc0, !PT ;  /* 0x0000000409047212 */ /* 0x000fe400078ec0ff */
[----:B------:R-:W-:Y:S02]  /*2a30*/  SHF.R.U32.HI R9, RZ, UR6, R6 ;  /* 0x00000006ff097c19 */ /* 0x000fe40008011606 */
[----:B------:R-:W-:Y:S01]  /*2a40*/  LOP3.LUT R10, R13, R4, RZ, 0xc0, !PT ;  /* 0x000000040d0a7212 */ /* 0x000fe200078ec0ff */
[----:B------:R-:W-:Y:S01]  /*2a50*/  IMAD.SHL.U32 R4, R3, 0x20, RZ ;  /* 0x0000002003047824 */ /* 0x000fe200078e00ff */
[----:B------:R-:W-:-:S02]  /*2a60*/  LOP3.LUT R9, R9, UR5, RZ, 0x30, !PT ;  /* 0x0000000509097c12 */ /* 0x000fc4000f8e30ff */
[----:B------:R-:W2:Y:S01]  /*2a70*/  FLO.U32 R15, R10 ;  /* 0x0000000a000f7300 */ /* 0x000ea200000e0000 */
[----:B-1----:R-:W-:Y:S02]  /*2a80*/  LOP3.LUT R14, R23, R10, RZ, 0xc0, !PT ;  /* 0x0000000a170e7212 */ /* 0x002fe400078ec0ff */
[----:B------:R-:W-:-:S05]  /*2a90*/  LOP3.LUT R4, R4, 0x7c00, RZ, 0xc0, !PT ;  /* 0x00007c0004047812 */ /* 0x000fca00078ec0ff */
[----:B------:R-:W1:Y:S01]  /*2aa0*/  POPC R14, R14 ;  /* 0x0000000e000e7309 */ /* 0x000e620000000000 */
[----:B------:R-:W-:Y:S01]  /*2ab0*/  VIADD R22, R4, UR4 ;  /* 0x0000000404167c36 */ /* 0x000fe20008000000 */
[----:B--2---:R-:W-:-:S13]  /*2ac0*/  ISETP.NE.AND P0, PT, R46, R15, PT ;  /* 0x0000000f2e00720c */ /* 0x004fda0003f05270 */
[----:B-1----:R-:W-:Y:S05]  /*2ad0*/  @P0 BRA `(.L_x_30) ;  /* 0x0000000000080947 */ /* 0x002fea0003800000 */
[----:B------:R-:W-:-:S05]  /*2ae0*/  IMAD R5, R5, 0x4, R22 ;  /* 0x0000000405057824 */ /* 0x000fca00078e0216 */
[----:B------:R1:W2:Y:S02]  /*2af0*/  ATOMS.ADD R8, [R5], R14 ;  /* 0x0000000e0508738c */ /* 0x0002a40000000000 */
.L_x_30:
[----:B------:R-:W-:Y:S05]  /*2b00*/  BSYNC.RECONVERGENT B0 ;  /* 0x0000000000007941 */ /* 0x000fea0003800200 */
.L_x_29:
[----:B------:R-:W-:Y:S01]  /*2b10*/  R2P PR, R9, 0x7f ;  /* 0x0000007f09007804 */ /* 0x000fe20000000000 */
[----:B--2---:R2:W3:Y:S01]  /*2b20*/  SHFL.IDX PT, R8, R8, R15, 0x1f ;  /* 0x00001f0f08087589 */ /* 0x0044e200000e0000 */
[----:B------:R-:W-:Y:S01]  /*2b30*/  BSSY.RECONVERGENT B0, `(.L_x_31) ;  /* 0x0000023000007945 */ /* 0x000fe20003800200 */
[----:B------:R-:W-:-:S10]  /*2b40*/  IMAD.MOV.U32 R12, RZ, RZ, RZ ;  /* 0x000000ffff0c7224 */ /* 0x000fd400078e00ff */
[----:B------:R-:W-:Y:S02]  /*2b50*/  VOTE.ANY R4, PT, P0 ;  /* 0x0000000000047806 */ /* 0x000fe400000e0100 */
[----:B-1----:R-:W-:Y:S02]  /*2b60*/  VOTE.ANY R5, PT, P1 ;  /* 0x0000000000057806 */ /* 0x002fe400008e0100 */
[----:B------:R-:W-:Y:S02]  /*2b70*/  @!P0 LOP3.LUT R4, RZ, R4, RZ, 0x33, !PT ;  /* 0x00000004ff048212 */ /* 0x000fe400078e33ff */
[----:B------:R-:W-:Y:S02]  /*2b80*/  VOTE.ANY R13, PT, P2 ;  /* 0x00000000000d7806 */ /* 0x000fe400010e0100 */
[----:B------:R-:W-:Y:S02]  /*2b90*/  @!P1 LOP3.LUT R5, RZ, R5, RZ, 0x33, !PT ;  /* 0x00000005ff059212 */ /* 0x000fe400078e33ff */
[----:B------:R-:W-:-:S02]  /*2ba0*/  @!P2 LOP3.LUT R13, RZ, R13, RZ, 0x33, !PT ;  /* 0x0000000dff0da212 */ /* 0x000fc400078e33ff */
[----:B------:R-:W-:Y:S02]  /*2bb0*/  LOP3.LUT R4, R5, R4, RZ, 0xc0, !PT ;  /* 0x0000000405047212 */ /* 0x000fe400078ec0ff */
[----:B------:R-:W-:Y:S02]  /*2bc0*/  VOTE.ANY R5, PT, P3 ;  /* 0x0000000000057806 */ /* 0x000fe400018e0100 */
[----:B------:R-:W-:Y:S02]  /*2bd0*/  LOP3.LUT R4, R13, R4, RZ, 0xc0, !PT ;  /* 0x000000040d047212 */ /* 0x000fe400078ec0ff */
[----:B------:R-:W-:Y:S02]  /*2be0*/  LOP3.LUT P0, RZ, R9, 0x80, RZ, 0xc0, !PT ;  /* 0x0000008009ff7812 */ /* 0x000fe4000780c0ff */
[----:B------:R-:W-:Y:S02]  /*2bf0*/  VOTE.ANY R13, PT, P4 ;  /* 0x00000000000d7806 */ /* 0x000fe400020e0100 */
[----:B------:R-:W-:-:S02]  /*2c00*/  @!P3 LOP3.LUT R5, RZ, R5, RZ, 0x33, !PT ;  /* 0x00000005ff05b212 */ /* 0x000fc400078e33ff */
[----:B------:R-:W-:Y:S02]  /*2c10*/  @!P4 LOP3.LUT R13, RZ, R13, RZ, 0x33, !PT ;  /* 0x0000000dff0dc212 */ /* 0x000fe400078e33ff */
[----:B------:R-:W-:Y:S02]  /*2c20*/  LOP3.LUT R4, R5, R4, RZ, 0xc0, !PT ;  /* 0x0000000405047212 */ /* 0x000fe400078ec0ff */
[----:B------:R-:W-:Y:S02]  /*2c30*/  VOTE.ANY R5, PT, P5 ;  /* 0x0000000000057806 */ /* 0x000fe400028e0100 */
[----:B------:R-:W-:Y:S02]  /*2c40*/  LOP3.LUT R4, R13, R4, RZ, 0xc0, !PT ;  /* 0x000000040d047212 */ /* 0x000fe400078ec0ff */
[----:B------:R-:W-:Y:S02]  /*2c50*/  VOTE.ANY R13, PT, P6 ;  /* 0x00000000000d7806 */ /* 0x000fe400030e0100 */
[----:B------:R-:W-:-:S02]  /*2c60*/  @!P5 LOP3.LUT R5, RZ, R5, RZ, 0x33, !PT ;  /* 0x00000005ff05d212 */ /* 0x000fc400078e33ff */
[----:B------:R-:W-:Y:S02]  /*2c70*/  VOTE.ANY R17, PT, P0 ;  /* 0x0000000000117806 */ /* 0x000fe400000e0100 */
[----:B------:R-:W-:Y:S02]  /*2c80*/  @!P6 LOP3.LUT R13, RZ, R13, RZ, 0x33, !PT ;  /* 0x0000000dff0de212 */ /* 0x000fe400078e33ff */
[----:B------:R-:W-:Y:S02]  /*2c90*/  LOP3.LUT R4, R5, R4, RZ, 0xc0, !PT ;  /* 0x0000000405047212 */ /* 0x000fe400078ec0ff */
[----:B------:R-:W-:Y:S02]  /*2ca0*/  @!P0 LOP3.LUT R17, RZ, R17, RZ, 0x33, !PT ;  /* 0x00000011ff118212 */ /* 0x000fe400078e33ff */
[----:B------:R-:W-:-:S04]  /*2cb0*/  LOP3.LUT R4, R13, R4, RZ, 0xc0, !PT ;  /* 0x000000040d047212 */ /* 0x000fc800078ec0ff */
[----:B------:R-:W-:Y:S02]  /*2cc0*/  LOP3.LUT R4, R17, R4, RZ, 0xc0, !PT ;  /* 0x0000000411047212 */ /* 0x000fe400078ec0ff */
[----:B------:R-:W-:Y:S02]  /*2cd0*/  SHF.R.U32.HI R17, RZ, UR6, R0 ;  /* 0x00000006ff117c19 */ /* 0x000fe40008011600 */
[----:B------:R-:W1:Y:S01]  /*2ce0*/  FLO.U32 R5, R4 ;  /* 0x0000000400057300 */ /* 0x000e6200000e0000 */
[----:B------:R-:W-:Y:S02]  /*2cf0*/  LOP3.LUT R13, R23, R4, RZ, 0xc0, !PT ;  /* 0x00000004170d7212 */ /* 0x000fe400078ec0ff */
[----:B------:R-:W-:-:S05]  /*2d00*/  LOP3.LUT R17, R17, UR5, RZ, 0x30, !PT ;  /* 0x0000000511117c12 */ /* 0x000fca000f8e30ff */
[----:B------:R-:W4:Y:S01]  /*2d10*/  POPC R13, R13 ;  /* 0x0000000d000d7309 */ /* 0x000f220000000000 */
[----:B-1----:R-:W-:-:S13]  /*2d20*/  ISETP.NE.AND P0, PT, R46, R5, PT ;  /* 0x000000052e00720c */ /* 0x002fda0003f05270 */
[----:B--234-:R-:W-:Y:S05]  /*2d30*/  @P0 BRA `(.L_x_32) ;  /* 0x0000000000080947 */ /* 0x01cfea0003800000 */
[----:B------:R-:W-:-:S06]  /*2d40*/  IMAD R12, R9, 0x4, R22 ;  /* 0x00000004090c7824 */ /* 0x000fcc00078e0216 */
[----:B------:R1:W2:Y:S02]  /*2d50*/  ATOMS.ADD R12, [R12], R13 ;  /* 0x0000000d0c0c738c */ /* 0x0002a40000000000 */
.L_x_32:
[----:B------:R-:W-:Y:S05]  /*2d60*/  BSYNC.RECONVERGENT B0 ;  /* 0x0000000000007941 */ /* 0x000fea0003800200 */
.L_x_31:
[----:B------:R-:W-:Y:S01]  /*2d70*/  R2P PR, R17, 0x7f ;  /* 0x0000007f11007804 */ /* 0x000fe20000000000 */
[----:B--2---:R2:W3:Y:S01]  /*2d80*/  SHFL.IDX PT, R12, R12, R5, 0x1f ;  /* 0x00001f050c0c7589 */ /* 0x0044e200000e0000 */
[----:B------:R-:W-:Y:S11]  /*2d90*/  BSSY.RECONVERGENT B0, `(.L_x_33) ;  /* 0x0000023000007945 */ /* 0x000ff60003800200 */
[----:B------:R-:W-:-:S02]  /*2da0*/  VOTE.ANY R0, PT, P0 ;  /* 0x0000000000007806 */ /* 0x000fc400000e0100 */
[----:B------:R-:W-:Y:S02]  /*2db0*/  VOTE.ANY R9, PT, P1 ;  /* 0x0000000000097806 */ /* 0x000fe400008e0100 */
[----:B------:R-:W-:Y:S02]  /*2dc0*/  @!P0 LOP3.LUT R0, RZ, R0, RZ, 0x33, !PT ;  /* 0x00000000ff008212 */ /* 0x000fe400078e33ff */
[----:B------:R-:W-:Y:S02]  /*2dd0*/  VOTE.ANY R15, PT, P2 ;  /* 0x00000000000f7806 */ /* 0x000fe400010e0100 */
[----:B------:R-:W-:Y:S02]  /*2de0*/  @!P1 LOP3.LUT R9, RZ, R9, RZ, 0x33, !PT ;  /* 0x00000009ff099212 */ /* 0x000fe400078e33ff */
[----:B------:R-:W-:Y:S02]  /*2df0*/  @!P2 LOP3.LUT R15, RZ, R15, RZ, 0x33, !PT ;  /* 0x0000000fff0fa212 */ /* 0x000fe400078e33ff */
[----:B------:R-:W-:-:S02]  /*2e00*/  LOP3.LUT R0, R9, R0, RZ, 0xc0, !PT ;  /* 0x0000000009007212 */ /* 0x000fc400078ec0ff */
[----:B------:R-:W-:Y:S02]  /*2e10*/  VOTE.ANY R9, PT, P3 ;  /* 0x0000000000097806 */ /* 0x000fe400018e0100 */
[----:B------:R-:W-:Y:S02]  /*2e20*/  LOP3.LUT R0, R15, R0, RZ, 0xc0, !PT ;  /* 0x000000000f007212 */ /* 0x000fe400078ec0ff */
[----:B------:R-:W-:Y:S02]  /*2e30*/  LOP3.LUT P0, RZ, R17, 0x80, RZ, 0xc0, !PT ;  /* 0x0000008011ff7812 */ /* 0x000fe4000780c0ff */
[----:B------:R-:W-:Y:S02]  /*2e40*/  VOTE.ANY R15, PT, P4 ;  /* 0x00000000000f7806 */ /* 0x000fe400020e0100 */
[----:B------:R-:W-:Y:S02]  /*2e50*/  @!P3 LOP3.LUT R9, RZ, R9, RZ, 0x33, !PT ;  /* 0x00000009ff09b212 */ /* 0x000fe400078e33ff */
[----:B------:R-:W-:-:S02]  /*2e60*/  @!P4 LOP3.LUT R15, RZ, R15, RZ, 0x33, !PT ;  /* 0x0000000fff0fc212 */ /* 0x000fc400078e33ff */
[----:B------:R-:W-:Y:S02]  /*2e70*/  LOP3.LUT R0, R9, R0, RZ, 0xc0, !PT ;  /* 0x0000000009007212 */ /* 0x000fe400078ec0ff */
[----:B------:R-:W-:Y:S02]  /*2e80*/  VOTE.ANY R9, PT, P5 ;  /* 0x0000000000097806 */ /* 0x000fe400028e0100 */
[----:B------:R-:W-:Y:S02]  /*2e90*/  LOP3.LUT R0, R15, R0, RZ, 0xc0, !PT ;  /* 0x000000000f007212 */ /* 0x000fe400078ec0ff */
[----:B------:R-:W-:Y:S02]  /*2ea0*/  VOTE.ANY R15, PT, P6 ;  /* 0x00000000000f7806 */ /* 0x000fe400030e0100 */
[----:B------:R-:W-:Y:S02]  /*2eb0*/  @!P5 LOP3.LUT R9, RZ, R9, RZ, 0x33, !PT ;  /* 0x00000009ff09d212 */ /* 0x000fe400078e33ff */
[----:B------:R-:W-:-:S02]  /*2ec0*/  VOTE.ANY R19, PT, P0 ;  /* 0x0000000000137806 */ /* 0x000fc400000e0100 */
[----:B------:R-:W-:Y:S02]  /*2ed0*/  @!P6 LOP3.LUT R15, RZ, R15, RZ, 0x33, !PT ;  /* 0x0000000fff0fe212 */ /* 0x000fe400078e33ff */
[----:B------:R-:W-:Y:S02]  /*2ee0*/  LOP3.LUT R0, R9, R0, RZ, 0xc0, !PT ;  /* 0x0000000009007212 */ /* 0x000fe400078ec0ff */
[----:B------:R-:W-:Y:S02]  /*2ef0*/  @!P0 LOP3.LUT R19, RZ, R19, RZ, 0x33, !PT ;  /* 0x00000013ff138212 */ /* 0x000fe400078e33ff */
[----:B------:R-:W-:Y:S02]  /*2f00*/  LOP3.LUT R0, R15, R0, RZ, 0xc0, !PT ;  /* 0x000000000f007212 */ /* 0x000fe400078ec0ff */
[----:B------:R-:W-:Y:S02]  /*2f10*/  SHF.R.U32.HI R15, RZ, UR6, R41 ;  /* 0x00000006ff0f7c19 */ /* 0x000fe40008011629 */
[----:B------:R-:W-:Y:S01]  /*2f20*/  LOP3.LUT R4, R19, R0, RZ, 0xc0, !PT ;  /* 0x0000000013047212 */ /* 0x000fe200078ec0ff */
[----:B------:R-:W-:Y:S01]  /*2f30*/  IMAD.MOV.U32 R0, RZ, RZ, RZ ;  /* 0x000000ffff007224 */ /* 0x000fe200078e00ff */
[----:B------:R-:W-:-:S02]  /*2f40*/  LOP3.LUT R15, R15, UR5, RZ, 0x30, !PT ;  /* 0x000000050f0f7c12 */ /* 0x000fc4000f8e30ff */
[----:B------:R-:W4:Y:S01]  /*2f50*/  FLO.U32 R51, R4 ;  /* 0x0000000400337300 */ /* 0x000f2200000e0000 */
[----:B------:R-:W-:-:S07]  /*2f60*/  LOP3.LUT R10, R23, R4, RZ, 0xc0, !PT ;  /* 0x00000004170a7212 */ /* 0x000fce00078ec0ff */
[----:B------:R-:W0:Y:S01]  /*2f70*/  POPC R10, R10 ;  /* 0x0000000a000a7309 */ /* 0x000e220000000000 */
[----:B----4-:R-:W-:-:S13]  /*2f80*/  ISETP.NE.AND P0, PT, R46, R51, PT ;  /* 0x000000332e00720c */ /* 0x010fda0003f05270 */
[----:B0-23--:R-:W-:Y:S05]  /*2f90*/  @P0 BRA `(.L_x_34) ;  /* 0x0000000000080947 */ /* 0x00dfea0003800000 */
[----:B------:R-:W-:-:S05]  /*2fa0*/  IMAD R17, R17, 0x4, R22 ;  /* 0x0000000411117824 */ /* 0x000fca00078e0216 */
[----:B------:R0:W2:Y:S02]  /*2fb0*/  ATOMS.ADD R0, [R17], R10 ;  /* 0x0000000a1100738c */ /* 0x0000a40000000000 */
.L_x_34:
[----:B------:R-:W-:Y:S05]  /*2fc0*/  BSYNC.RECONVERGENT B0 ;  /* 0x0000000000007941 */ /* 0x000fea0003800200 */
.L_x_33:
        /* <DEDUP_REMOVED lines=21> */
[----:B0-----:R-:W-:-:S02]  /*3120*/  VOTE.ANY R17, PT, P0 ;  /* 0x0000000000117806 */ /* 0x001fc400000e0100 */
[----:B------:R-:W-:Y:S02]  /*3130*/  @!P6 LOP3.LUT R9, RZ, R9, RZ, 0x33, !PT ;  /* 0x00000009ff09e212 */ /* 0x000fe400078e33ff */
[----:B------:R-:W-:Y:S02]  /*3140*/  LOP3.LUT R4, R5, R4, RZ, 0xc0, !PT ;  /* 0x0000000405047212 */ /* 0x000fe400078ec0ff */
[----:B------:R-:W-:Y:S02]  /*3150*/  @!P0 LOP3.LUT R17, RZ, R17, RZ, 0x33, !PT ;  /* 0x00000011ff118212 */ /* 0x000fe400078e33ff */
[----:B------:R-:W-:-:S04]  /*3160*/  LOP3.LUT R4, R9, R4, RZ, 0xc0, !PT ;  /* 0x0000000409047212 */ /* 0x000fc800078ec0ff */
[----:B------:R-:W-:Y:S01]  /*3170*/  LOP3.LUT R6, R17, R4, RZ, 0xc0, !PT ;  /* 0x0000000411067212 */ /* 0x000fe200078ec0ff */
[----:B------:R-:W-:Y:S01]  /*3180*/  IMAD.MOV.U32 R4, RZ, RZ, RZ ;  /* 0x000000ffff047224 */ /* 0x000fe200078e00ff */
[----:B------:R-:W-:Y:S02]  /*3190*/  SHF.R.U32.HI R17, RZ, UR6, R40 ;  /* 0x00000006ff117c19 */ /* 0x000fe40008011628 */
[----:B------:R-:W0:Y:S01]  /*31a0*/  FLO.U32 R45, R6 ;  /* 0x00000006002d7300 */ /* 0x000e2200000e0000 */
[----:B------:R-:W-:Y:S02]  /*31b0*/  LOP3.LUT R9, R23, R6, RZ, 0xc0, !PT ;  /* 0x0000000617097212 */ /* 0x000fe400078ec0ff */
[----:B------:R-:W-:-:S05]  /*31c0*/  LOP3.LUT R17, R17, UR5, RZ, 0x30, !PT ;  /* 0x0000000511117c12 */ /* 0x000fca000f8e30ff */
[----:B------:R-:W4:Y:S01]  /*31d0*/  POPC R9, R9 ;  /* 0x0000000900097309 */ /* 0x000f220000000000 */
[----:B0-----:R-:W-:-:S13]  /*31e0*/  ISETP.NE.AND P0, PT, R46, R45, PT ;  /* 0x0000002d2e00720c */ /* 0x001fda0003f05270 */
[----:B--234-:R-:W-:Y:S05]  /*31f0*/  @P0 BRA `(.L_x_36) ;  /* 0x0000000000080947 */ /* 0x01cfea0003800000 */
[----:B------:R-:W-:-:S06]  /*3200*/  IMAD R4, R15, 0x4, R22 ;  /* 0x000000040f047824 */ /* 0x000fcc00078e0216 */
[----:B------:R0:W2:Y:S02]  /*3210*/  ATOMS.ADD R4, [R4], R9 ;  /* 0x000000090404738c */ /* 0x0000a40000000000 */
.L_x_36:
[----:B------:R-:W-:Y:S05]  /*3220*/  BSYNC.RECONVERGENT B0 ;  /* 0x0000000000007941 */ /* 0x000fea0003800200 */
.L_x_35:
[----:B------:R-:W-:Y:S01]  /*3230*/  R2P PR, R17, 0x7f ;  /* 0x0000007f11007804 */ /* 0x000fe20000000000 */
[----:B--2---:R2:W3:Y:S01]  /*3240*/  SHFL.IDX PT, R45, R4, R45, 0x1f ;  /* 0x00001f2d042d7589 */ /* 0x0044e200000e0000 */
[----:B------:R-:W-:Y:S01]  /*3250*/  BSSY.RECONVERGENT B0, `(.L_x_37) ;  /* 0x0000023000007945 */ /* 0x000fe20003800200 */
[----:B------:R-:W-:-:S10]  /*3260*/  IMAD.MOV.U32 R6, RZ, RZ, RZ ;  /* 0x000000ffff067224 */ /* 0x000fd400078e00ff */
[----:B------:R-:W-:Y:S02]  /*3270*/  VOTE.ANY R0, PT, P0 ;  /* 0x0000000000007806 */ /* 0x000fe400000e0100 */
[----:B------:R-:W-:Y:S02]  /*3280*/  VOTE.ANY R5, PT, P1 ;  /* 0x0000000000057806 */ /* 0x000fe400008e0100 */
        /* <DEDUP_REMOVED lines=20> */
[----:B------:R-:W-:Y:S02]  /*33d0*/  LOP3.LUT R0, R15, R0, RZ, 0xc0, !PT ;  /* 0x000000000f007212 */ /* 0x000fe400078ec0ff */
[----:B------:R-:W-:-:S02]  /*33e0*/  SHF.R.U32.HI R15, RZ, UR6, R39 ;  /* 0x00000006ff0f7c19 */ /* 0x000fc40008011627 */
[----:B------:R-:W-:Y:S02]  /*33f0*/  LOP3.LUT R0, R19, R0, RZ, 0xc0, !PT ;  /* 0x0000000013007212 */ /* 0x000fe400078ec0ff */
[----:B------:R-:W-:Y:S02]  /*3400*/  LOP3.LUT R15, R15, UR5, RZ, 0x30, !PT ;  /* 0x000000050f0f7c12 */ /* 0x000fe4000f8e30ff */
[----:B------:R-:W4:Y:S01]  /*3410*/  FLO.U32 R19, R0 ;  /* 0x0000000000137300 */ /* 0x000f2200000e0000 */
[----:B------:R-:W-:-:S07]  /*3420*/  LOP3.LUT R5, R23, R0, RZ, 0xc0, !PT ;  /* 0x0000000017057212 */ /* 0x000fce00078ec0ff */
[----:B------:R-:W0:Y:S01]  /*3430*/  POPC R5, R5 ;  /* 0x0000000500057309 */ /* 0x000e220000000000 */
[----:B----4-:R-:W-:-:S13]  /*3440*/  ISETP.NE.AND P0, PT, R46, R19, PT ;  /* 0x000000132e00720c */ /* 0x010fda0003f05270 */
[----:B0-23--:R-:W-:Y:S05]  /*3450*/  @P0 BRA `(.L_x_38) ;  /* 0x0000000000080947 */ /* 0x00dfea0003800000 */
[----:B------:R-:W-:-:S06]  /*3460*/  IMAD R6, R17, 0x4, R22 ;  /* 0x0000000411067824 */ /* 0x000fcc00078e0216 */
[----:B------:R0:W2:Y:S02]  /*3470*/  ATOMS.ADD R6, [R6], R5 ;  /* 0x000000050606738c */ /* 0x0000a40000000000 */
.L_x_38:
[----:B------:R-:W-:Y:S05]  /*3480*/  BSYNC.RECONVERGENT B0 ;  /* 0x0000000000007941 */ /* 0x000fea0003800200 */
.L_x_37:
        /* <DEDUP_REMOVED lines=37> */
.L_x_40:
[----:B------:R-:W-:Y:S05]  /*36e0*/  BSYNC.RECONVERGENT B0 ;  /* 0x0000000000007941 */ /* 0x000fea0003800200 */
.L_x_39:
[----:B------:R-:W-:Y:S01]  /*36f0*/  R2P PR, R17, 0x7f ;  /* 0x0000007f11007804 */ /* 0x000fe20000000000 */
[----:B--2---:R2:W3:Y:S01]  /*3700*/  SHFL.IDX PT, R47, R0, R47, 0x1f ;  /* 0x00001f2f002f7589 */ /* 0x0044e200000e0000 */
[----:B------:R-:W-:Y:S11]  /*3710*/  BSSY.RECONVERGENT B0, `(.L_x_41) ;  /* 0x0000021000007945 */ /* 0x000ff60003800200 */
[----:B0-----:R-:W-:-:S02]  /*3720*/  VOTE.ANY R15, PT, P0 ;  /* 0x00000000000f7806 */ /* 0x001fc400000e0100 */
        /* <DEDUP_REMOVED lines=19> */
[----:B------:R-:W-:Y:S01]  /*3860*/  LOP3.LUT R15, R16, R15, RZ, 0xc0, !PT ;  /* 0x0000000f100f7212 */ /* 0x000fe200078ec0ff */
[----:B------:R-:W-:Y:S01]  /*3870*/  IMAD.MOV.U32 R16, RZ, RZ, RZ ;  /* 0x000000ffff107224 */ /* 0x000fe200078e00ff */
[----:B------:R-:W-:Y:S02]  /*3880*/  @!P0 LOP3.LUT R20, RZ, R20, RZ, 0x33, !PT ;  /* 0x00000014ff148212 */ /* 0x000fe400078e33ff */
[----:B------:R-:W-:-:S04]  /*3890*/  LOP3.LUT R15, R18, R15, RZ, 0xc0, !PT ;  /* 0x0000000f120f7212 */ /* 0x000fc800078ec0ff */
[----:B------:R-:W-:-:S04]  /*38a0*/  LOP3.LUT R20, R20, R15, RZ, 0xc0, !PT ;  /* 0x0000000f14147212 */ /* 0x000fc800078ec0ff */
[----:B------:R-:W0:Y:S01]  /*38b0*/  FLO.U32 R49, R20 ;  /* 0x0000001400317300 */ /* 0x000e2200000e0000 */
[----:B------:R-:W-:-:S07]  /*38c0*/  LOP3.LUT R50, R23, R20, RZ, 0xc0, !PT ;  /* 0x0000001417327212 */ /* 0x000fce00078ec0ff */
[----:B------:R-:W4:Y:S01]  /*38d0*/  POPC R50, R50 ;  /* 0x0000003200327309 */ /* 0x000f220000000000 */
[----:B0-----:R-:W-:-:S13]  /*38e0*/  ISETP.NE.AND P0, PT, R46, R49, PT ;  /* 0x000000312e00720c */ /* 0x001fda0003f05270 */
[----:B--234-:R-:W-:Y:S05]  /*38f0*/  @P0 BRA `(.L_x_42) ;  /* 0x0000000000080947 */ /* 0x01cfea0003800000 */
[----:B------:R-:W-:-:S05]  /*3900*/  IMAD R17, R17, 0x4, R22 ;  /* 0x0000000411117824 */ /* 0x000fca00078e0216 */
[----:B------:R0:W2:Y:S02]  /*3910*/  ATOMS.ADD R16, [R17], R50 ;  /* 0x000000321110738c */ /* 0x0000a40000000000 */
.L_x_42:
[----:B------:R-:W-:Y:S05]  /*3920*/  BSYNC.RECONVERGENT B0 ;  /* 0x0000000000007941 */ /* 0x000fea0003800200 */
.L_x_41:
[----:B------:R-:W-:Y:S01]  /*3930*/  R2P PR, R11, 0x7f ;  /* 0x0000007f0b007804 */ /* 0x000fe20000000000 */
[----:B--2---:R2:W3:Y:S01]  /*3940*/  SHFL.IDX PT, R49, R16, R49, 0x1f ;  /* 0x00001f3110317589 */ /* 0x0044e200000e0000 */
[----:B------:R-:W-:Y:S01]  /*3950*/  BSSY.RECONVERGENT B0, `(.L_x_43) ;  /* 0x0000021000007945 */ /* 0x000fe20003800200 */
[----:B------:R-:W-:-:S10]  /*3960*/  IMAD.MOV.U32 R20, RZ, RZ, RZ ;  /* 0x000000ffff147224 */ /* 0x000fd400078e00ff */
[----:B------:R-:W-:Y:S02]  /*3970*/  VOTE.ANY R0, PT, P0 ;  /* 0x0000000000007806 */ /* 0x000fe400000e0100 */
[----:B------:R-:W-:Y:S02]  /*3980*/  VOTE.ANY R15, PT, P1 ;  /* 0x00000000000f7806 */ /* 0x000fe400008e0100 */
[----:B------:R-:W-:Y:S02]  /*3990*/  @!P0 LOP3.LUT R0, RZ, R0, RZ, 0x33, !PT ;  /* 0x00000000ff008212 */ /* 0x000fe400078e33ff */
[----:B0-----:R-:W-:Y:S02]  /*39a0*/  VOTE.ANY R17, PT, P2 ;  /* 0x0000000000117806 */ /* 0x001fe400010e0100 */
        /* <DEDUP_REMOVED lines=25> */
[----:B------:R-:W-:-:S06]  /*3b40*/  IMAD R20, R11, 0x4, R22 ;  /* 0x000000040b147824 */ /* 0x000fcc00078e0216 */
[----:B------:R0:W2:Y:S02]  /*3b50*/  ATOMS.ADD R20, [R20], R21 ;  /* 0x000000151414738c */ /* 0x0000a40000000000 */
.L_x_44:
[----:B------:R-:W-:Y:S05]  /*3b60*/  BSYNC.RECONVERGENT B0 ;  /* 0x0000000000007941 */ /* 0x000fea0003800200 */
.L_x_43:
[----:B------:R-:W-:Y:S01]  /*3b70*/  R2P PR, R7, 0x7f ;  /* 0x0000007f07007804 */ /* 0x000fe20000000000 */
[----:B--2---:R2:W3:Y:S01]  /*3b80*/  SHFL.IDX PT, R20, R20, R15, 0x1f ;  /* 0x00001f0f14147589 */ /* 0x0044e200000e0000 */
[----:B------:R-:W-:Y:S01]  /*3b90*/  BSSY.RECONVERGENT B0, `(.L_x_45) ;  /* 0x0000023000007945 */ /* 0x000fe20003800200 */
[----:B------:R-:W-:-:S10]  /*3ba0*/  IMAD.MOV.U32 R16, RZ, RZ, RZ ;  /* 0x000000ffff107224 */ /* 0x000fd400078e00ff */
[----:B------:R-:W-:Y:S02]  /*3bb0*/  VOTE.ANY R0, PT, P0 ;  /* 0x0000000000007806 */ /* 0x000fe400000e0100 */
[----:B------:R-:W-:Y:S02]  /*3bc0*/  VOTE.ANY R11, PT, P1 ;  /* 0x00000000000b7806 */ /* 0x000fe400008e0100 */
[----:B------:R-:W-:Y:S02]  /*3bd0*/  @!P0 LOP3.LUT R0, RZ, R0, RZ, 0x33, !PT ;  /* 0x00000000ff008212 */ /* 0x000fe400078e33ff */
[----:B------:R-:W-:Y:S02]  /*3be0*/  @!P1 LOP3.LUT R11, RZ, R11, RZ, 0x33, !PT ;  /* 0x0000000bff0b9212 */ /* 0x000fe400078e33ff */
[----:B------:R-:W-:Y:S02]  /*3bf0*/  VOTE.ANY R17, PT, P2 ;  /* 0x0000000000117806 */ /* 0x000fe400010e0100 */
[----:B------:R-:W-:-:S02]  /*3c00*/  LOP3.LUT R0, R11, R0, RZ, 0xc0, !PT ;  /* 0x000000000b007212 */ /* 0x000fc400078ec0ff */
[----:B------:R-:W-:Y:S02]  /*3c10*/  VOTE.ANY R11, PT, P3 ;  /* 0x00000000000b7806 */ /* 0x000fe400018e0100 */
[----:B------:R-:W-:Y:S02]  /*3c20*/  @!P2 LOP3.LUT R17, RZ, R17, RZ, 0x33, !PT ;  /* 0x00000011ff11a212 */ /* 0x000fe400078e33ff */
[----:B------:R-:W-:Y:S02]  /*3c30*/  @!P3 LOP3.LUT R11, RZ, R11, RZ, 0x33, !PT ;  /* 0x0000000bff0bb212 */ /* 0x000fe400078e33ff */
[----:B------:R-:W-:Y:S02]  /*3c40*/  LOP3.LUT R0, R17, R0, RZ, 0xc0, !PT ;  /* 0x0000000011007212 */ /* 0x000fe400078ec0ff */
[----:B------:R-:W-:Y:S02]  /*3c50*/  LOP3.LUT P0, RZ, R7, 0x80, RZ, 0xc0, !PT ;  /* 0x0000008007ff7812 */ /* 0x000fe4000780c0ff */
[----:B------:R-:W-:-:S02]  /*3c60*/  VOTE.ANY R17, PT, P4 ;  /* 0x0000000000117806 */ /* 0x000fc400020e0100 */
[----:B------:R-:W-:Y:S02]  /*3c70*/  LOP3.LUT R0, R11, R0, RZ, 0xc0, !PT ;  /* 0x000000000b007212 */ /* 0x000fe400078ec0ff */
[----:B------:R-:W-:Y:S02]  /*3c80*/  VOTE.ANY R11, PT, P5 ;  /* 0x00000000000b7806 */ /* 0x000fe400028e0100 */
[----:B------:R-:W-:Y:S02]  /*3c90*/  @!P4 LOP3.LUT R17, RZ, R17, RZ, 0x33, !PT ;  /* 0x00000011ff11c212 */ /* 0x000fe400078e33ff */
[----:B------:R-:W-:Y:S02]  /*3ca0*/  @!P5 LOP3.LUT R11, RZ, R11, RZ, 0x33, !PT ;  /* 0x0000000bff0bd212 */ /* 0x000fe400078e33ff */
[----:B------:R-:W-:Y:S02]  /*3cb0*/  LOP3.LUT R0, R17, R0, RZ, 0xc0, !PT ;  /* 0x0000000011007212 */ /* 0x000fe400078ec0ff */
[----:B------:R-:W-:-:S02]  /*3cc0*/  VOTE.ANY R17, PT, P6 ;  /* 0x0000000000117806 */ /* 0x000fc400030e0100 */
[----:B------:R-:W-:Y:S02]  /*3cd0*/  LOP3.LUT R0, R11, R0, RZ, 0xc0, !PT ;  /* 0x000000000b007212 */ /* 0x000fe400078ec0ff */
[----:B------:R-:W-:Y:S02]  /*3ce0*/  VOTE.ANY R11, PT, P0 ;  /* 0x00000000000b7806 */ /* 0x000fe400000e0100 */
[----:B------:R-:W-:Y:S02]  /*3cf0*/  @!P6 LOP3.LUT R17, RZ, R17, RZ, 0x33, !PT ;  /* 0x00000011ff11e212 */ /* 0x000fe400078e33ff */
[----:B------:R-:W-:Y:S02]  /*3d00*/  @!P0 LOP3.LUT R11, RZ, R11, RZ, 0x33, !PT ;  /* 0x0000000bff0b8212 */ /* 0x000fe400078e33ff */
[----:B------:R-:W-:-:S04]  /*3d10*/  LOP3.LUT R0, R17, R0, RZ, 0xc0, !PT ;  /* 0x0000000011007212 */ /* 0x000fc800078ec0ff */
[----:B------:R-:W-:Y:S02]  /*3d20*/  LOP3.LUT R48, R11, R0, RZ, 0xc0, !PT ;  /* 0x000000000b307212 */ /* 0x000fe400078ec0ff */
[----:B------:R-:W-:Y:S02]  /*3d30*/  SHF.R.U32.HI R0, RZ, UR6, R36 ;  /* 0x00000006ff007c19 */ /* 0x000fe40008011624 */
[----:B------:R-:W4:Y:S01]  /*3d40*/  FLO.U32 R18, R48 ;  /* 0x0000003000127300 */ /* 0x000f2200000e0000 */
[----:B------:R-:W-:Y:S02]  /*3d50*/  LOP3.LUT R19, R23, R48, RZ, 0xc0, !PT ;  /* 0x0000003017137212 */ /* 0x000fe400078ec0ff */
[----:B------:R-:W-:-:S05]  /*3d60*/  LOP3.LUT R0, R0, UR5, RZ, 0x30, !PT ;  /* 0x0000000500007c12 */ /* 0x000fca000f8e30ff */
[----:B------:R-:W0:Y:S01]  /*3d70*/  POPC R19, R19 ;  /* 0x0000001300137309 */ /* 0x000e220000000000 */
[----:B----4-:R-:W-:-:S13]  /*3d80*/  ISETP.NE.AND P0, PT, R46, R18, PT ;  /* 0x000000122e00720c */ /* 0x010fda0003f05270 */
[----:B0-23--:R-:W-:Y:S05]  /*3d90*/  @P0 BRA `(.L_x_46) ;  /* 0x0000000000080947 */ /* 0x00dfea0003800000 */
[----:B------:R-:W-:-:S06]  /*3da0*/  IMAD R16, R7, 0x4, R22 ;  /* 0x0000000407107824 */ /* 0x000fcc00078e0216 */
[----:B------:R0:W2:Y:S02]  /*3db0*/  ATOMS.ADD R16, [R16], R19 ;  /* 0x000000131010738c */ /* 0x0000a40000000000 */
.L_x_46:
[----:B------:R-:W-:Y:S05]  /*3dc0*/  BSYNC.RECONVERGENT B0 ;  /* 0x0000000000007941 */ /* 0x000fea0003800200 */
.L_x_45:
[----:B------:R-:W-:Y:S01]  /*3dd0*/  R2P PR, R0, 0x7f ;  /* 0x0000007f00007804 */ /* 0x000fe20000000000 */
[----:B--2---:R2:W3:Y:S01]  /*3de0*/  SHFL.IDX PT, R18, R16, R18, 0x1f ;  /* 0x00001f1210127589 */ /* 0x0044e200000e0000 */
[----:B------:R-:W-:Y:S01]  /*3df0*/  SHF.R.U32.HI R11, RZ, UR6, R35 ;  /* 0x00000006ff0b7c19 */ /* 0x000fe20008011623 */
[----:B------:R-:W-:Y:S01]  /*3e00*/  BSSY.RECONVERGENT B0, `(.L_x_47) ;  /* 0x0000022000007945 */ /* 0x000fe20003800200 */
[----:B------:R-:W-:Y:S02]  /*3e10*/  IMAD.MOV.U32 R15, RZ, RZ, RZ ;  /* 0x000000ffff0f7224 */ /* 0x000fe400078e00ff */
[----:B------:R-:W-:-:S07]  /*3e20*/  LOP3.LUT R11, R11, UR5, RZ, 0x30, !PT ;  /* 0x000000050b0b7c12 */ /* 0x000fce000f8e30ff */
[----:B------:R-:W-:Y:S02]  /*3e30*/  VOTE.ANY R7, PT, P0 ;  /* 0x0000000000077806 */ /* 0x000fe400000e0100 */
[----:B------:R-:W-:Y:S02]  /*3e40*/  VOTE.ANY R48, PT, P1 ;  /* 0x0000000000307806 */ /* 0x000fe400008e0100 */
[----:B------:R-:W-:Y:S02]  /*3e50*/  @!P0 LOP3.LUT R7, RZ, R7, RZ, 0x33, !PT ;  /* 0x00000007ff078212 */ /* 0x000fe400078e33ff */
[----:B------:R-:W-:Y:S02]  /*3e60*/  @!P1 LOP3.LUT R48, RZ, R48, RZ, 0x33, !PT ;  /* 0x00000030ff309212 */ /* 0x000fe400078e33ff */
[----:B------:R-:W-:Y:S02]  /*3e70*/  LOP3.LUT P0, RZ, R0, 0x80, RZ, 0xc0, !PT ;  /* 0x0000008000ff7812 */ /* 0x000fe4000780c0ff */
[----:B------:R-:W-:-:S02]  /*3e80*/  LOP3.LUT R7, R48, R7, RZ, 0xc0, !PT ;  /* 0x0000000730077212 */ /* 0x000fc400078ec0ff */
[----:B------:R-:W-:-:S04]  /*3e90*/  VOTE.ANY R48, PT, P2 ;  /* 0x0000000000307806 */ /* 0x000fc800010e0100 */
[----:B------:R-:W-:-:S04]  /*3ea0*/  @!P2 LOP3.LUT R48, RZ, R48, RZ, 0x33, !PT ;  /* 0x00000030ff30a212 */ /* 0x000fc800078e33ff */
[----:B------:R-:W-:Y:S02]  /*3eb0*/  LOP3.LUT R7, R48, R7, RZ, 0xc0, !PT ;  /* 0x0000000730077212 */ /* 0x000fe400078ec0ff */
        /* <DEDUP_REMOVED lines=14> */
[----:B------:R-:W-:-:S04]  /*3fa0*/  LOP3.LUT R48, R48, R7, RZ, 0xc0, !PT ;  /* 0x0000000730307212 */ /* 0x000fc800078ec0ff */
[----:B------:R-:W4:Y:S01]  /*3fb0*/  FLO.U32 R52, R48 ;  /* 0x0000003000347300 */ /* 0x000f2200000e0000 */
[----:B------:R-:W-:-:S07]  /*3fc0*/  LOP3.LUT R17, R23, R48, RZ, 0xc0, !PT ;  /* 0x0000003017117212 */ /* 0x000fce00078ec0ff */
[----:B------:R-:W0:Y:S01]  /*3fd0*/  POPC R17, R17 ;  /* 0x0000001100117309 */ /* 0x000e220000000000 */
[----:B----4-:R-:W-:-:S13]  /*3fe0*/  ISETP.NE.AND P0, PT, R46, R52, PT ;  /* 0x000000342e00720c */ /* 0x010fda0003f05270 */
[----:B0-23--:R-:W-:Y:S05]  /*3ff0*/  @P0 BRA `(.L_x_48) ;  /* 0x0000000000080947 */ /* 0x00dfea0003800000 */
[----:B------:R-:W-:-:S05]  /*4000*/  IMAD R0, R0, 0x4, R22 ;  /* 0x0000000400007824 */ /* 0x000fca00078e0216 */
[----:B------:R0:W2:Y:S02]  /*4010*/  ATOMS.ADD R15, [R0], R17 ;  /* 0x00000011000f738c */ /* 0x0000a40000000000 */
.L_x_48:
[----:B------:R-:W-:Y:S05]  /*4020*/  BSYNC.RECONVERGENT B0 ;  /* 0x0000000000007941 */ /* 0x000fea0003800200 */
.L_x_47:
[----:B------:R-:W-:Y:S01]  /*4030*/  R2P PR, R11, 0x7f ;  /* 0x0000007f0b007804 */ /* 0x000fe20000000000 */
[----:B--2---:R2:W3:Y:S01]  /*4040*/  SHFL.IDX PT, R16, R15, R52, 0x1f ;  /* 0x00001f340f107589 */ /* 0x0044e200000e0000 */
[----:B------:R-:W-:Y:S11]  /*4050*/  BSSY.RECONVERGENT B0, `(.L_x_49) ;  /* 0x0000023000007945 */ /* 0x000ff60003800200 */
[----:B0-----:R-:W-:-:S02]  /*4060*/  VOTE.ANY R0, PT, P0 ;  /* 0x0000000000007806 */ /* 0x001fc400000e0100 */
[----:B------:R-:W-:Y:S02]  /*4070*/  VOTE.ANY R7, PT, P1 ;  /* 0x0000000000077806 */ /* 0x000fe400008e0100 */
[----:B------:R-:W-:Y:S02]  /*4080*/  @!P0 LOP3.LUT R0, RZ, R0, RZ, 0x33, !PT ;  /* 0x00000000ff008212 */ /* 0x000fe400078e33ff */
[----:B------:R-:W-:Y:S02]  /*4090*/  @!P1 LOP3.LUT R7, RZ, R7, RZ, 0x33, !PT ;  /* 0x00000007ff079212 */ /* 0x000fe400078e33ff */
[----:B------:R-:W-:Y:S02]  /*40a0*/  LOP3.LUT P0, RZ, R11, 0x80, RZ, 0xc0, !PT ;  /* 0x000000800bff7812 */ /* 0x000fe4000780c0ff */
        /* <DEDUP_REMOVED lines=19> */
[----:B------:R0:W4:Y:S01]  /*41e0*/  FLO.U32 R7, R0 ;  /* 0x0000000000077300 */ /* 0x00012200000e0000 */
[----:B------:R-:W-:-:S07]  /*41f0*/  LOP3.LUT R48, R23, R0, RZ, 0xc0, !PT ;  /* 0x0000000017307212 */ /* 0x000fce00078ec0ff */
[----:B--2---:R2:W1:Y:S01]  /*4200*/  POPC R15, R48 ;  /* 0x00000030000f7309 */ /* 0x0044620000000000 */
[----:B0-----:R-:W-:-:S04]  /*4210*/  SHF.R.U32.HI R0, RZ, UR6, R34 ;  /* 0x00000006ff007c19 */ /* 0x001fc80008011622 */
[----:B------:R-:W-:Y:S02]  /*4220*/  LOP3.LUT R0, R0, UR5, RZ, 0x30, !PT ;  /* 0x0000000500007c12 */ /* 0x000fe4000f8e30ff */
[----:B----4-:R-:W-:Y:S01]  /*4230*/  ISETP.NE.AND P0, PT, R46, R7, PT ;  /* 0x000000072e00720c */ /* 0x010fe20003f05270 */
[----:B--2---:R-:W-:-:S12]  /*4240*/  IMAD.MOV.U32 R48, RZ, RZ, RZ ;  /* 0x000000ffff307224 */ /* 0x004fd800078e00ff */
[----:B-1-3--:R-:W-:Y:S05]  /*4250*/  @P0 BRA `(.L_x_50) ;  /* 0x0000000000080947 */ /* 0x00afea0003800000 */
[----:B------:R-:W-:-:S06]  /*4260*/  IMAD R48, R11, 0x4, R22 ;  /* 0x000000040b307824 */ /* 0x000fcc00078e0216 */
[----:B------:R0:W1:Y:S02]  /*4270*/  ATOMS.ADD R48, [R48], R15 ;  /* 0x0000000f3030738c */ /* 0x0000640000000000 */
.L_x_50:
[----:B------:R-:W-:Y:S05]  /*4280*/  BSYNC.RECONVERGENT B0 ;  /* 0x0000000000007941 */ /* 0x000fea0003800200 */
.L_x_49:
[----:B------:R-:W-:Y:S01]  /*4290*/  R2P PR, R0, 0x7f ;  /* 0x0000007f00007804 */ /* 0x000fe20000000000 */
[----:B------:R-:W-:Y:S01]  /*42a0*/  IMAD.IADD R14, R14, 0x1, R8 ;  /* 0x000000010e0e7824 */ /* 0x000fe200078e0208 */
[----:B------:R-:W-:Y:S01]  /*42b0*/  BSSY.RECONVERGENT B0, `(.L_x_51) ;  /* 0x0000025000007945 */ /* 0x000fe20003800200 */
[----:B------:R-:W-:Y:S02]  /*42c0*/  IMAD.IADD R13, R13, 0x1, R12 ;  /* 0x000000010d0d7824 */ /* 0x000fe400078e020c */
[----:B-1----:R1:W2:Y:S08]  /*42d0*/  SHFL.IDX PT, R12, R48, R7, 0x1f ;  /* 0x00001f07300c7589 */ /* 0x0022b000000e0000 */
[----:B------:R-:W-:-:S02]  /*42e0*/  VOTE.ANY R11, PT, P0 ;  /* 0x00000000000b7806 */ /* 0x000fc400000e0100 */
[----:B------:R-:W-:Y:S01]  /*42f0*/  VOTE.ANY R8, PT, P1 ;  /* 0x0000000000087806 */ /* 0x000fe200008e0100 */
[----:B-1----:R-:W-:Y:S01]  /*4300*/  IMAD.MOV.U32 R7, RZ, RZ, RZ ;  /* 0x000000ffff077224 */ /* 0x002fe200078e00ff */
        /* <DEDUP_REMOVED lines=22> */
[----:B------:R1:W3:Y:S01]  /*4470*/  FLO.U32 R8, R52 ;  /* 0x0000003400087300 */ /* 0x0002e200000e0000 */
[----:B------:R-:W-:-:S07]  /*4480*/  LOP3.LUT R11, R23, R52, RZ, 0xc0, !PT ;  /* 0x00000034170b7212 */ /* 0x000fce00078ec0ff */
[----:B------:R-:W4:Y:S01]  /*4490*/  POPC R11, R11 ;  /* 0x0000000b000b7309 */ /* 0x000f220000000000 */
[----:B-1----:R-:W-:-:S04]  /*44a0*/  SHF.R.U32.HI R52, RZ, UR6, R26 ;  /* 0x00000006ff347c19 */ /* 0x002fc8000801161a */
[----:B------:R-:W-:Y:S02]  /*44b0*/  LOP3.LUT R48, R52, UR5, RZ, 0x30, !PT ;  /* 0x0000000534307c12 */ /* 0x000fe4000f8e30ff */
[----:B---3--:R-:W-:-:S13]  /*44c0*/  ISETP.NE.AND P0, PT, R46, R8, PT ;  /* 0x000000082e00720c */ /* 0x008fda0003f05270 */
[----:B--2-4-:R-:W-:Y:S05]  /*44d0*/  @P0 BRA `(.L_x_52) ;  /* 0x0000000000080947 */ /* 0x014fea0003800000 */
[----:B------:R-:W-:-:S05]  /*44e0*/  IMAD R0, R0, 0x4, R22 ;  /* 0x0000000400007824 */ /* 0x000fca00078e0216 */
[----:B------:R1:W2:Y:S02]  /*44f0*/  ATOMS.ADD R7, [R0], R11 ;  /* 0x0000000b0007738c */ /* 0x0002a40000000000 */
.L_x_52:
[----:B------:R-:W-:Y:S05]  /*4500*/  BSYNC.RECONVERGENT B0 ;  /* 0x0000000000007941 */ /* 0x000fea0003800200 */
.L_x_51:
[----:B------:R-:W-:Y:S01]  /*4510*/  R2P PR, R48, 0x7f ;  /* 0x0000007f30007804 */ /* 0x000fe20000000000 */
[----:B------:R-:W-:Y:S01]  /*4520*/  IMAD.IADD R10, R10, 0x1, R51 ;  /* 0x000000010a0a7824 */ /* 0x000fe200078e0233 */
[----:B--2---:R2:W3:Y:S01]  /*4530*/  SHFL.IDX PT, R8, R7, R8, 0x1f ;  /* 0x00001f0807087589 */ /* 0x0044e200000e0000 */
[----:B------:R-:W-:Y:S01]  /*4540*/  BSSY.RECONVERGENT B0, `(.L_x_53) ;  /* 0x0000024000007945 */ /* 0x000fe20003800200 */
[----:B------:R-:W-:Y:S02]  /*4550*/  IMAD.IADD R9, R9, 0x1, R45 ;  /* 0x0000000109097824 */ /* 0x000fe400078e022d */
[----:B------:R-:W-:-:S07]  /*4560*/  IMAD.MOV.U32 R45, RZ, RZ, RZ ;  /* 0x000000ffff2d7224 */ /* 0x000fce00078e00ff */
[----:B-1----:R-:W-:Y:S02]  /*4570*/  VOTE.ANY R0, PT, P0 ;  /* 0x0000000000007806 */ /* 0x002fe400000e0100 */
        /* <DEDUP_REMOVED lines=23> */
[----:B------:R-:W-:Y:S02]  /*46f0*/  SHF.R.U32.HI R51, RZ, UR6, R33 ;  /* 0x00000006ff337c19 */ /* 0x000fe40008011621 */
[----:B------:R1:W4:Y:S02]  /*4700*/  FLO.U32 R0, R52 ;  /* 0x0000003400007300 */ /* 0x00032400000e0000 */
[----:B------:R-:W-:Y:S02]  /*4710*/  LOP3.LUT R51, R51, UR5, RZ, 0x30, !PT ;  /* 0x0000000533337c12 */ /* 0x000fe4000f8e30ff */
[----:B-1----:R-:W-:-:S04]  /*4720*/  LOP3.LUT R52, R23, R52, RZ, 0xc0, !PT ;  /* 0x0000003417347212 */ /* 0x002fc800078ec0ff */
[----:B--2---:R1:W2:Y:S01]  /*4730*/  POPC R7, R52 ;  /* 0x0000003400077309 */ /* 0x0042a20000000000 */
[----:B----4-:R-:W-:-:S13]  /*4740*/  ISETP.NE.AND P0, PT, R46, R0, PT ;  /* 0x000000002e00720c */ /* 0x010fda0003f05270 */
[----:B-123--:R-:W-:Y:S05]  /*4750*/  @P0 BRA `(.L_x_54) ;  /* 0x0000000000080947 */ /* 0x00efea0003800000 */
[----:B------:R-:W-:-:S05]  /*4760*/  IMAD R48, R48, 0x4, R22 ;  /* 0x0000000430307824 */ /* 0x000fca00078e0216 */
[----:B------:R1:W2:Y:S02]  /*4770*/  ATOMS.ADD R45, [R48], R7 ;  /* 0x00000007302d738c */ /* 0x0002a40000000000 */
.L_x_54:
[----:B------:R-:W-:Y:S05]  /*4780*/  BSYNC.RECONVERGENT B0 ;  /* 0x0000000000007941 */ /* 0x000fea0003800200 */
.L_x_53:
[----:B------:R-:W-:Y:S01]  /*4790*/  R2P PR, R51, 0x7f ;  /* 0x0000007f33007804 */ /* 0x000fe20000000000 */
[----:B------:R-:W-:Y:S01]  /*47a0*/  IMAD.IADD R6, R5, 0x1, R6 ;  /* 0x0000000105067824 */ /* 0x000fe200078e0206 */
[----:B--2---:R2:W3:Y:S01]  /*47b0*/  SHFL.IDX PT, R0, R45, R0, 0x1f ;  /* 0x00001f002d007589 */ /* 0x0044e200000e0000 */
[----:B------:R-:W-:Y:S01]  /*47c0*/  IMAD.IADD R4, R4, 0x1, R47 ;  /* 0x0000000104047824 */ /* 0x000fe200078e022f */
[----:B------:R-:W-:Y:S01]  /*47d0*/  SHF.R.U32.HI R47, RZ, UR6, R32 ;  /* 0x00000006ff2f7c19 */ /* 0x000fe20008011620 */
[----:B------:R-:W-:Y:S03]  /*47e0*/  BSSY.RECONVERGENT B0, `(.L_x_55) ;  /* 0x0000022000007945 */ /* 0x000fe60003800200 */
[----:B------:R-:W-:-:S05]  /*47f0*/  LOP3.LUT R47, R47, UR5, RZ, 0x30, !PT ;  /* 0x000000052f2f7c12 */ /* 0x000fca000f8e30ff */
        /* <DEDUP_REMOVED lines=9> */
[----:B------:R-:W-:Y:S02]  /*4890*/  VOTE.ANY R48, PT, P3 ;  /* 0x0000000000307806 */ /* 0x000fe400018e0100 */
[----:B------:R-:W-:Y:S02]  /*48a0*/  VOTE.ANY R52, PT, P0 ;  /* 0x0000000000347806 */ /* 0x000fe400000e0100 */
[----:B------:R-:W-:Y:S02]  /*48b0*/  @!P3 LOP3.LUT R48, RZ, R48, RZ, 0x33, !PT ;  /* 0x00000030ff30b212 */ /* 0x000fe400078e33ff */
[----:B------:R-:W-:Y:S02]  /*48c0*/  @!P0 LOP3.LUT R52, RZ, R52, RZ, 0x33, !PT ;  /* 0x00000034ff348212 */ /* 0x000fe400078e33ff */
        /* <DEDUP_REMOVED lines=9> */
[----:B------:R-:W-:Y:S01]  /*4960*/  LOP3.LUT R5, R48, R5, RZ, 0xc0, !PT ;  /* 0x0000000530057212 */ /* 0x000fe200078ec0ff */
[----:B------:R-:W-:-:S03]  /*4970*/  IMAD.MOV.U32 R48, RZ, RZ, RZ ;  /* 0x000000ffff307224 */ /* 0x000fc600078e00ff */
[----:B------:R-:W-:-:S04]  /*4980*/  LOP3.LUT R52, R52, R5, RZ, 0xc0, !PT ;  /* 0x0000000534347212 */ /* 0x000fc800078ec0ff */
[----:B------:R1:W4:Y:S02]  /*4990*/  FLO.U32 R5, R52 ;  /* 0x0000003400057300 */ /* 0x00032400000e0000 */
[----:B-1----:R-:W-:-:S06]  /*49a0*/  LOP3.LUT R52, R23, R52, RZ, 0xc0, !PT ;  /* 0x0000003417347212 */ /* 0x002fcc00078ec0ff */
[----:B--2---:R1:W2:Y:S01]  /*49b0*/  POPC R45, R52 ;  /* 0x00000034002d7309 */ /* 0x0042a20000000000 */
[----:B----4-:R-:W-:-:S13]  /*49c0*/  ISETP.NE.AND P0, PT, R46, R5, PT ;  /* 0x000000052e00720c */ /* 0x010fda0003f05270 */
[----:B-1-3--:R-:W-:Y:S05]  /*49d0*/  @P0 BRA `(.L_x_56) ;  /* 0x0000000000080947 */ /* 0x00afea0003800000 */
[----:B------:R-:W-:-:S06]  /*49e0*/  IMAD R48, R51, 0x4, R22 ;  /* 0x0000000433307824 */ /* 0x000fcc00078e0216 */
[----:B--2---:R1:W3:Y:S02]  /*49f0*/  ATOMS.ADD R48, [R48], R45 ;  /* 0x0000002d3030738c */ /* 0x0042e40000000000 */
.L_x_56:
[----:B------:R-:W-:Y:S05]  /*4a00*/  BSYNC.RECONVERGENT B0 ;  /* 0x0000000000007941 */ /* 0x000fea0003800200 */
.L_x_55:
[----:B------:R-:W-:Y:S01]  /*4a10*/  R2P PR, R47, 0x7f ;  /* 0x0000007f2f007804 */ /* 0x000fe20000000000 */
[----:B------:R-:W-:Y:S01]  /*4a20*/  IMAD.IADD R50, R50, 0x1, R49 ;  /* 0x0000000132327824 */ /* 0x000fe200078e0231 */
[----:B---3--:R3:W4:Y:S01]  /*4a30*/  SHFL.IDX PT, R48, R48, R5, 0x1f ;  /* 0x00001f0530307589 */ /* 0x00872200000e0000 */
[----:B------:R-:W-:Y:S01]  /*4a40*/  IMAD.IADD R20, R21, 0x1, R20 ;  /* 0x0000000115147824 */ /* 0x000fe200078e0214 */
[----:B------:R-:W-:Y:S01]  /*4a50*/  SHF.R.U32.HI R21, RZ, UR6, R31 ;  /* 0x00000006ff157c19 */ /* 0x000fe2000801161f */
[----:B------:R-:W-:Y:S03]  /*4a60*/  BSSY.RECONVERGENT B0, `(.L_x_57) ;  /* 0x0000022000007945 */ /* 0x000fe60003800200 */
[----:B---3--:R-:W-:Y:S01]  /*4a70*/  LOP3.LUT R5, R21, UR5, RZ, 0x30, !PT ;  /* 0x0000000515057c12 */ /* 0x008fe2000f8e30ff */
[----:B------:R-:W-:-:S04]  /*4a80*/  IMAD.MOV.U32 R21, RZ, RZ, RZ ;  /* 0x000000ffff157224 */ /* 0x000fc800078e00ff */
        /* <DEDUP_REMOVED lines=23> */
[----:B------:R-:W-:-:S04]  /*4c00*/  LOP3.LUT R52, R49, R52, RZ, 0xc0, !PT ;  /* 0x0000003431347212 */ /* 0x000fc800078ec0ff */
[----:B------:R-:W3:Y:S01]  /*4c10*/  FLO.U32 R49, R52 ;  /* 0x0000003400317300 */ /* 0x000ee200000e0000 */
[----:B------:R-:W-:-:S07]  /*4c20*/  LOP3.LUT R51, R23, R52, RZ, 0xc0, !PT ;  /* 0x0000003417337212 */ /* 0x000fce00078ec0ff */
[----:B------:R-:W0:Y:S01]  /*4c30*/  POPC R51, R51 ;  /* 0x0000003300337309 */ /* 0x000e220000000000 */
[----:B---3--:R-:W-:-:S13]  /*4c40*/  ISETP.NE.AND P0, PT, R46, R49, PT ;  /* 0x000000312e00720c */ /* 0x008fda0003f05270 */
[----:B0---4-:R-:W-:Y:S05]  /*4c50*/  @P0 BRA `(.L_x_58) ;  /* 0x0000000000080947 */ /* 0x011fea0003800000 */
[----:B------:R-:W-:-:S05]  /*4c60*/  IMAD R52, R47, 0x4, R22 ;  /* 0x000000042f347824 */ /* 0x000fca00078e0216 */
[----:B------:R0:W3:Y:S02]  /*4c70*/  ATOMS.ADD R21, [R52], R51 ;  /* 0x000000333415738c */ /* 0x0000e40000000000 */
.L_x_58:
[----:B------:R-:W-:Y:S05]  /*4c80*/  BSYNC.RECONVERGENT B0 ;  /* 0x0000000000007941 */ /* 0x000fea0003800200 */
.L_x_57:
        /* <DEDUP_REMOVED lines=9> */
[----:B0-----:R-:W-:Y:S02]  /*4d20*/  VOTE.ANY R52, PT, P1 ;  /* 0x0000000000347806 */ /* 0x001fe400008e0100 */
        /* <DEDUP_REMOVED lines=22> */
[----:B------:R-:W0:Y:S01]  /*4e90*/  FLO.U32 R19, R52 ;  /* 0x0000003400137300 */ /* 0x000e2200000e0000 */
[----:B------:R-:W-:-:S07]  /*4ea0*/  LOP3.LUT R47, R23, R52, RZ, 0xc0, !PT ;  /* 0x00000034172f7212 */ /* 0x000fce00078ec0ff */
[----:B------:R-:W3:Y:S01]  /*4eb0*/  POPC R47, R47 ;  /* 0x0000002f002f7309 */ /* 0x000ee20000000000 */
[----:B0-----:R-:W-:-:S13]  /*4ec0*/  ISETP.NE.AND P0, PT, R46, R19, PT ;  /* 0x000000132e00720c */ /* 0x001fda0003f05270 */
[----:B---34-:R-:W-:Y:S05]  /*4ed0*/  @P0 BRA `(.L_x_60) ;  /* 0x0000000000080947 */ /* 0x018fea0003800000 */
[----:B------:R-:W-:-:S05]  /*4ee0*/  IMAD R52, R5, 0x4, R22 ;  /* 0x0000000405347824 */ /* 0x000fca00078e0216 */
[----:B------:R0:W3:Y:S02]  /*4ef0*/  ATOMS.ADD R17, [R52], R47 ;  /* 0x0000002f3411738c */ /* 0x0000e40000000000 */
.L_x_60:
[----:B------:R-:W-:Y:S05]  /*4f00*/  BSYNC.RECONVERGENT B0 ;  /* 0x0000000000007941 */ /* 0x000fea0003800200 */
.L_x_59:
        /* <DEDUP_REMOVED lines=39> */
.L_x_62:
[----:B------:R-:W-:Y:S05]  /*5180*/  BSYNC.RECONVERGENT B0 ;  /* 0x0000000000007941 */ /* 0x000fea0003800200 */
.L_x_61:
[----:B------:R-:W-:Y:S01]  /*5190*/  R2P PR, R19, 0x7f ;  /* 0x0000007f13007804 */ /* 0x000fe20000000000 */
[----:B------:R-:W-:Y:S01]  /*51a0*/  IMAD.IADD R0, R7, 0x1, R0 ;  /* 0x0000000107007824 */ /* 0x000fe200078e0200 */
[----:B---3--:R3:W4:Y:S01]  /*51b0*/  SHFL.IDX PT, R11, R11, R5, 0x1f ;  /* 0x00001f050b0b7589 */ /* 0x00872200000e0000 */
[----:B--2---:R-:W-:Y:S01]  /*51c0*/  IMAD.IADD R48, R45, 0x1, R48 ;  /* 0x000000012d307824 */ /* 0x004fe200078e0230 */
[----:B-1----:R-:W-:Y:S01]  /*51d0*/  SHF.R.U32.HI R45, RZ, UR6, R28 ;  /* 0x00000006ff2d7c19 */ /* 0x002fe2000801161c */
[----:B------:R-:W-:Y:S03]  /*51e0*/  BSSY.RECONVERGENT B0, `(.L_x_63) ;  /* 0x0000022000007945 */ /* 0x000fe60003800200 */
[----:B------:R-:W-:-:S05]  /*51f0*/  LOP3.LUT R45, R45, UR5, RZ, 0x30, !PT ;  /* 0x000000052d2d7c12 */ /* 0x000fca000f8e30ff */
        /* <DEDUP_REMOVED lines=24> */
[----:B------:R0:W1:Y:S01]  /*5380*/  FLO.U32 R7, R52 ;  /* 0x0000003400077300 */ /* 0x00006200000e0000 */
[----:B------:R-:W-:-:S07]  /*5390*/  LOP3.LUT R49, R23, R52, RZ, 0xc0, !PT ;  /* 0x0000003417317212 */ /* 0x000fce00078ec0ff */
[----:B------:R-:W2:Y:S01]  /*53a0*/  POPC R49, R49 ;  /* 0x0000003100317309 */ /* 0x000ea20000000000 */
[----:B0-----:R-:W-:Y:S01]  /*53b0*/  IMAD.MOV.U32 R52, RZ, RZ, RZ ;  /* 0x000000ffff347224 */ /* 0x001fe200078e00ff */
[----:B-1----:R-:W-:-:S13]  /*53c0*/  ISETP.NE.AND P0, PT, R46, R7, PT ;  /* 0x000000072e00720c */ /* 0x002fda0003f05270 */
[----:B--234-:R-:W-:Y:S05]  /*53d0*/  @P0 BRA `(.L_x_64) ;  /* 0x0000000000080947 */ /* 0x01cfea0003800000 */
[----:B------:R-:W-:-:S06]  /*53e0*/  IMAD R52, R19, 0x4, R22 ;  /* 0x0000000413347824 */ /* 0x000fcc00078e0216 */
[----:B------:R0:W1:Y:S02]  /*53f0*/  ATOMS.ADD R52, [R52], R49 ;  /* 0x000000313434738c */ /* 0x0000640000000000 */
.L_x_64:
[----:B------:R-:W-:Y:S05]  /*5400*/  BSYNC.RECONVERGENT B0 ;  /* 0x0000000000007941 */ /* 0x000fea0003800200 */
.L_x_63:
[----:B------:R-:W-:Y:S01]  /*5410*/  R2P PR, R45, 0x7f ;  /* 0x0000007f2d007804 */ /* 0x000fe20000000000 */
[----:B-1----:R1:W2:Y:S01]  /*5420*/  SHFL.IDX PT, R52, R52, R7, 0x1f ;  /* 0x00001f0734347589 */ /* 0x0022a200000e0000 */
[----:B------:R-:W-:Y:S11]  /*5430*/  BSSY.RECONVERGENT B0, `(.L_x_65) ;  /* 0x0000021000007945 */ /* 0x000ff60003800200 */
[----:B------:R-:W-:-:S02]  /*5440*/  VOTE.ANY R5, PT, P0 ;  /* 0x0000000000057806 */ /* 0x000fc400000e0100 */
[----:B------:R-:W-:Y:S02]  /*5450*/  VOTE.ANY R19, PT, P1 ;  /* 0x0000000000137806 */ /* 0x000fe400008e0100 */
[----:B------:R-:W-:Y:S02]  /*5460*/  @!P0 LOP3.LUT R5, RZ, R5, RZ, 0x33, !PT ;  /* 0x00000005ff058212 */ /* 0x000fe400078e33ff */
[----:B------:R-:W-:Y:S02]  /*5470*/  @!P1 LOP3.LUT R19, RZ, R19, RZ, 0x33, !PT ;  /* 0x00000013ff139212 */ /* 0x000fe400078e33ff */
[----:B-1----:R-:W-:Y:S02]  /*5480*/  VOTE.ANY R7, PT, P5 ;  /* 0x0000000000077806 */ /* 0x002fe400028e0100 */
[----:B------:R-:W-:Y:S02]  /*5490*/  LOP3.LUT R5, R19, R5, RZ, 0xc0, !PT ;  /* 0x0000000513057212 */ /* 0x000fe400078ec0ff */
[----:B------:R-:W-:-:S02]  /*54a0*/  VOTE.ANY R19, PT, P2 ;  /* 0x0000000000137806 */ /* 0x000fc400010e0100 */
        /* <DEDUP_REMOVED lines=9> */
[----:B------:R-:W-:-:S04]  /*5540*/  LOP3.LUT R5, R19, R5, RZ, 0xc0, !PT ;  /* 0x0000000513057212 */ /* 0x000fc800078ec0ff */
[----:B------:R-:W-:Y:S02]  /*5550*/  LOP3.LUT R5, R7, R5, RZ, 0xc0, !PT ;  /* 0x0000000507057212 */ /* 0x000fe400078ec0ff */
[----:B------:R-:W-:-:S04]  /*5560*/  VOTE.ANY R7, PT, P6 ;  /* 0x0000000000077806 */ /* 0x000fc800030e0100 */
[----:B------:R-:W-:-:S04]  /*5570*/  @!P6 LOP3.LUT R7, RZ, R7, RZ, 0x33, !PT ;  /* 0x00000007ff07e212 */ /* 0x000fc800078e33ff */
[----:B------:R-:W-:Y:S02]  /*5580*/  LOP3.LUT R5, R7, R5, RZ, 0xc0, !PT ;  /* 0x0000000507057212 */ /* 0x000fe400078ec0ff */
[----:B------:R-:W-:-:S04]  /*5590*/  VOTE.ANY R7, PT, P0 ;  /* 0x0000000000077806 */ /* 0x000fc800000e0100 */
[----:B------:R-:W-:-:S04]  /*55a0*/  @!P0 LOP3.LUT R7, RZ, R7, RZ, 0x33, !PT ;  /* 0x00000007ff078212 */ /* 0x000fc800078e33ff */
[----:B------:R-:W-:-:S04]  /*55b0*/  LOP3.LUT R19, R7, R5, RZ, 0xc0, !PT ;  /* 0x0000000507137212 */ /* 0x000fc800078ec0ff */
[----:B------:R-:W1:Y:S01]  /*55c0*/  FLO.U32 R7, R19 ;  /* 0x0000001300077300 */ /* 0x000e6200000e0000 */
[----:B------:R-:W-:-:S07]  /*55d0*/  LOP3.LUT R5, R23, R19, RZ, 0xc0, !PT ;  /* 0x0000001317057212 */ /* 0x000fce00078ec0ff */
[----:B------:R-:W3:Y:S01]  /*55e0*/  POPC R5, R5 ;  /* 0x0000000500057309 */ /* 0x000ee20000000000 */
[----:B-1----:R-:W-:Y:S01]  /*55f0*/  ISETP.NE.AND P0, PT, R46, R7, PT ;  /* 0x000000072e00720c */ /* 0x002fe20003f05270 */
[----:B------:R-:W-:-:S12]  /*5600*/  IMAD.MOV.U32 R46, RZ, RZ, RZ ;  /* 0x000000ffff2e7224 */ /* 0x000fd800078e00ff */
[----:B--23--:R-:W-:Y:S05]  /*5610*/  @P0 BRA `(.L_x_66) ;  /* 0x0000000000080947 */ /* 0x00cfea0003800000 */
[----:B------:R-:W-:-:S05]  /*5620*/  IMAD R22, R45, 0x4, R22 ;  /* 0x000000042d167824 */ /* 0x000fca00078e0216 */
[----:B------:R1:W2:Y:S02]  /*5630*/  ATOMS.ADD R46, [R22], R5 ;  /* 0x00000005162e738c */ /* 0x0002a40000000000 */
.L_x_66:
[----:B------:R-:W-:Y:S05]  /*5640*/  BSYNC.RECONVERGENT B0 ;  /* 0x0000000000007941 */ /* 0x000fea0003800200 */
.L_x_65:
[----:B-12---:R1:W2:Y:S01]  /*5650*/  SHFL.IDX PT, R22, R46, R7, 0x1f ;  /* 0x00001f072e167589 */ /* 0x0062a200000e0000 */
[----:B------:R-:W-:Y:S01]  /*5660*/  LOP3.LUT R19, R44, 0x80000000, RZ, 0x3c, !PT ;  /* 0x800000002c137812 */ /* 0x000fe200078e3cff */
[----:B------:R-:W-:Y:S01]  /*5670*/  IMAD.IADD R11, R15, 0x1, R11 ;  /* 0x000000010f0b7824 */ /* 0x000fe200078e020b */
[----:B------:R-:W-:Y:S01]  /*5680*/  LEA R14, R14, UR4, 0x2 ;  /* 0x000000040e0e7c11 */ /* 0x000fe2000f8e10ff */
[----:B------:R-:W-:Y:S01]  /*5690*/  BAR.SYNC.DEFER_BLOCKING 0x0 ;  /* 0x0000000000007b1d */ /* 0x000fe20000010000 */
[----:B------:R-:W-:Y:S01]  /*56a0*/  LOP3.LUT R43, R43, 0x80000000, RZ, 0x3c, !PT ;  /* 0x800000002b2b7812 */ /* 0x000fe200078e3cff */
[----:B------:R-:W-:Y:S01]  /*56b0*/  IMAD.IADD R21, R51, 0x1, R21 ;  /* 0x0000000133157824 */ /* 0x000fe200078e0215 */
[----:B------:R-:W-:Y:S01]  /*56c0*/  LEA R13, R13, UR4, 0x2 ;  /* 0x000000040d0d7c11 */ /* 0x000fe2000f8e10ff */
[----:B------:R-:W-:Y:S01]  /*56d0*/  IMAD.IADD R17, R47, 0x1, R17 ;  /* 0x000000012f117824 */ /* 0x000fe200078e0211 */
[----:B------:R-:W-:Y:S01]  /*56e0*/  LOP3.LUT R15, R42, 0x80000000, RZ, 0x3c, !PT ;  /* 0x800000002a0f7812 */ /* 0x000fe200078e3cff */
[----:B------:R-:W-:Y:S01]  /*56f0*/  IMAD.IADD R52, R49, 0x1, R52 ;  /* 0x0000000131347824 */ /* 0x000fe200078e0234 */
[----:B------:R-:W-:Y:S01]  /*5700*/  LEA R10, R10, UR4, 0x2 ;  /* 0x000000040a0a7c11 */ /* 0x000fe2000f8e10ff */
[----:B------:R-:W-:Y:S01]  /*5710*/  BSSY B1, `(.L_x_67) ;  /* 0x0000058000017945 */ /* 0x000fe20003800000 */
[----:B------:R-:W-:-:S02]  /*5720*/  LEA R42, R9, UR4, 0x2 ;  /* 0x00000004092a7c11 */ /* 0x000fc4000f8e10ff */
[----:B------:R-:W-:Y:S02]  /*5730*/  LEA R4, R4, UR4, 0x2 ;  /* 0x0000000404047c11 */ /* 0x000fe4000f8e10ff */
[----:B------:R-:W-:Y:S02]  /*5740*/  LEA R50, R50, UR4, 0x2 ;  /* 0x0000000432327c11 */ /* 0x000fe4000f8e10ff */
[----:B-1----:R-:W-:Y:S02]  /*5750*/  LEA R7, R20, UR4, 0x2 ;  /* 0x0000000414077c11 */ /* 0x002fe4000f8e10ff */
[----:B------:R-:W-:Y:S02]  /*5760*/  LEA R18, R18, UR4, 0x2 ;  /* 0x0000000412127c11 */ /* 0x000fe4000f8e10ff */
[----:B------:R-:W-:Y:S01]  /*5770*/  LEA R9, R16, UR4, 0x2 ;  /* 0x0000000410097c11 */ /* 0x000fe2000f8e10ff */
[----:B--2---:R-:W-:Y:S01]  /*5780*/  IMAD.IADD R22, R5, 0x1, R22 ;  /* 0x0000000105167824 */ /* 0x004fe200078e0216 */
[----:B------:R-:W-:-:S02]  /*5790*/  LEA R5, R6, UR4, 0x2 ;  /* 0x0000000406057c11 */ /* 0x000fc4000f8e10ff */
[----:B------:R-:W-:Y:S01]  /*57a0*/  LEA R12, R12, UR4, 0x2 ;  /* 0x000000040c0c7c11 */ /* 0x000fe2000f8e10ff */
[----:B------:R-:W-:Y:S01]  /*57b0*/  STS [R14+-0x4], R19 ;  /* 0xfffffc130e007388 */ /* 0x000fe20000000800 */
[----:B------:R-:W-:Y:S02]  /*57c0*/  LEA R48, R48, UR4, 0x2 ;  /* 0x0000000430307c11 */ /* 0x000fe4000f8e10ff */
[----:B------:R-:W-:Y:S01]  /*57d0*/  LEA R21, R21, UR4, 0x2 ;  /* 0x0000000415157c11 */ /* 0x000fe2000f8e10ff */
[----:B------:R1:W-:Y:S01]  /*57e0*/  STS [R13+-0x4], R43 ;  /* 0xfffffc2b0d007388 */ /* 0x0003e20000000800 */
[----:B------:R-:W-:Y:S02]  /*57f0*/  LEA R11, R11, UR4, 0x2 ;  /* 0x000000040b0b7c11 */ /* 0x000fe4000f8e10ff */
[----:B------:R-:W-:Y:S01]  /*5800*/  LEA R52, R52, UR4, 0x2 ;  /* 0x0000000434347c11 */ /* 0x000fe2000f8e10ff */
[----:B------:R2:W-:Y:S01]  /*5810*/  STS [R10+-0x4], R15 ;  /* 0xfffffc0f0a007388 */ /* 0x0005e20000000800 */
[----:B------:R-:W-:-:S03]  /*5820*/  ISETP.NE.AND P0, PT, R53, RZ, PT ;  /* 0x000000ff3500720c */ /* 0x000fc60003f05270 */
[----:B------:R-:W-:Y:S01]  /*5830*/  STS [R42+-0x4], R41 ;  /* 0xfffffc292a007388 */ /* 0x000fe20000000800 */
[----:B-1----:R-:W-:-:S03]  /*5840*/  LEA R13, R8, UR4, 0x2 ;  /* 0x00000004080d7c11 */ /* 0x002fc6000f8e10ff */
[----:B------:R1:W-:Y:S01]  /*5850*/  STS [R5+-0x4], R40 ;  /* 0xfffffc2805007388 */ /* 0x0003e20000000800 */
[----:B--2---:R-:W-:-:S03]  /*5860*/  LEA R15, R0, UR4, 0x2 ;  /* 0x00000004000f7c11 */ /* 0x004fc6000f8e10ff */
[----:B------:R-:W-:Y:S01]  /*5870*/  STS [R4+-0x4], R39 ;  /* 0xfffffc2704007388 */ /* 0x000fe20000000800 */
[----:B------:R-:W-:-:S03]  /*5880*/  LEA R0, R17, UR4, 0x2 ;  /* 0x0000000411007c11 */ /* 0x000fc6000f8e10ff */
[----:B------:R-:W-:Y:S01]  /*5890*/  STS [R50+-0x4], R25 ;  /* 0xfffffc1932007388 */ /* 0x000fe20000000800 */
[----:B-1----:R-:W-:-:S03]  /*58a0*/  LEA R5, R22, UR4, 0x2 ;  /* 0x0000000416057c11 */ /* 0x002fc6000f8e10ff */
[----:B------:R-:W-:Y:S04]  /*58b0*/  STS [R7+-0x4], R38 ;  /* 0xfffffc2607007388 */ /* 0x000fe80000000800 */
[----:B------:R-:W-:Y:S04]  /*58c0*/  STS [R18+-0x4], R37 ;  /* 0xfffffc2512007388 */ /* 0x000fe80000000800 */
[----:B------:R-:W-:Y:S04]  /*58d0*/  STS [R9+-0x4], R36 ;  /* 0xfffffc2409007388 */ /* 0x000fe80000000800 */
[----:B------:R-:W-:Y:S04]  /*58e0*/  STS [R12+-0x4], R35 ;  /* 0xfffffc230c007388 */ /* 0x000fe80000000800 */
[----:B------:R1:W-:Y:S04]  /*58f0*/  STS [R13+-0x4], R34 ;  /* 0xfffffc220d007388 */ /* 0x0003e80000000800 */
[----:B------:R2:W-:Y:S04]  /*5900*/  STS [R15+-0x4], R26 ;  /* 0xfffffc1a0f007388 */ /* 0x0005e80000000800 */
[----:B------:R2:W-:Y:S01]  /*5910*/  STS [R48+-0x4], R33 ;  /* 0xfffffc2130007388 */ /* 0x0005e20000000800 */
[----:B-1----:R-:W-:-:S03]  /*5920*/  LEA R13, R3, UR4, 0x3 ;  /* 0x00000004030d7c11 */ /* 0x002fc6000f8e18ff */
[----:B------:R2:W-:Y:S04]  /*5930*/  STS [R21+-0x4], R32 ;  /* 0xfffffc2015007388 */ /* 0x0005e80000000800 */
[----:B------:R2:W-:Y:S04]  /*5940*/  STS [R0+-0x4], R31 ;  /* 0xfffffc1f00007388 */ /* 0x0005e80000000800 */
[----:B------:R2:W-:Y:S04]  /*5950*/  STS [R11+-0x4], R30 ;  /* 0xfffffc1e0b007388 */ /* 0x0005e80000000800 */
[----:B------:R2:W-:Y:S04]  /*5960*/  STS [R52+-0x4], R29 ;  /* 0xfffffc1d34007388 */ /* 0x0005e80000000800 */
[----:B------:R2:W-:Y:S01]  /*5970*/  STS [R5+-0x4], R28 ;  /* 0xfffffc1c05007388 */ /* 0x0005e20000000800 */
[----:B------:R-:W-:Y:S05]  /*5980*/  @P0 BRA `(.L_x_68) ;  /* 0x0000000000c00947 */ /* 0x000fea0003800000 */
[----:B------:R-:W1:Y:S02]  /*5990*/  LDCU.64 UR10, c[0x0][0x398] ;  /* 0x00007300ff0a77ac */ /* 0x000e640008000a00 */
[----:B-1----:R-:W-:-:S04]  /*59a0*/  LEA R6, P0, R3, UR10, 0x3 ;  /* 0x0000000a03067c11 */ /* 0x002fc8000f8018ff */
[----:B------:R-:W-:-:S05]  /*59b0*/  LEA.HI.X R7, R3, UR11, RZ, 0x3, P0 ;  /* 0x0000000b03077c11 */ /* 0x000fca00080f1cff */
[----:B--2---:R-:W2:Y:S01]  /*59c0*/  LDG.E.64 R4, desc[UR8][R6.64] ;  /* 0x0000000806047981 */ /* 0x004ea2000c1e1b00 */
[----:B------:R-:W-:Y:S01]  /*59d0*/  SHF.R.S32.HI R9, RZ, 0x1f, R24 ;  /* 0x0000001fff097819 */ /* 0x000fe20000011418 */
[----:B------:R-:W-:Y:S01]  /*59e0*/  UISETP.GE.AND UP0, UPT, UR7, 0x1, UPT ;  /* 0x000000010700788c */ /* 0x000fe2000bf06270 */
[----:B------:R-:W-:Y:S01]  /*59f0*/  IMAD.MOV.U32 R0, RZ, RZ, R27 ;  /* 0x000000ffff007224 */ /* 0x000fe200078e001b */
[----:B--2---:R-:W-:-:S05]  /*5a00*/  IADD3 R4, P0, PT, -R24, R4, RZ ;  /* 0x0000000418047210 */ /* 0x004fca0007f1e1ff */
[----:B------:R-:W-:-:S05]  /*5a10*/  IMAD.X R5, R5, 0x1, ~R9, P0 ;  /* 0x0000000105057824 */ /* 0x000fca00000e0e09 */
[----:B------:R1:W-:Y:S01]  /*5a20*/  STS.64 [R13+0x7200], R4 ;  /* 0x007200040d007388 */ /* 0x0003e20000000a00 */
[----:B------:R-:W-:Y:S05]  /*5a30*/  BRA.U !UP0, `(.L_x_69) ;  /* 0x00000001086c7547 */ /* 0x000fea000b800000 */
[----:B------:R-:W-:Y:S01]  /*5a40*/  BSSY B0, `(.L_x_70) ;  /* 0x0000019000007945 */ /* 0x000fe20003800000 */
[----:B------:R-:W-:Y:S02]  /*5a50*/  IMAD.MOV.U32 R6, RZ, RZ, -0x1 ;  /* 0xffffffffff067424 */ /* 0x000fe400078e00ff */
[----:B------:R-:W-:Y:S02]  /*5a60*/  IMAD.U32 R7, RZ, RZ, UR7 ;  /* 0x00000007ff077e24 */ /* 0x000fe4000f8e00ff */
[----:B------:R-:W-:-:S07]  /*5a70*/  IMAD.MOV.U32 R0, RZ, RZ, R27 ;  /* 0x000000ffff007224 */ /* 0x000fce00078e001b */
.L_x_74:
[----:B-1----:R-:W1:Y:S01]  /*5a80*/  LDC.64 R4, c[0x0][0x380] ;  /* 0x0000e000ff047b82 */ /* 0x002e620000000a00 */
[----:B------:R-:W-:Y:S01]  /*5a90*/  VIADD R11, R7, 0xffffffff ;  /* 0xffffffff070b7836 */ /* 0x000fe20000000000 */
[----:B------:R-:W-:Y:S03]  /*5aa0*/  BSSY B2, `(.L_x_71) ;  /* 0x0000008000027945 */ /* 0x000fe60003800000 */
[----:B------:R-:W-:-:S04]  /*5ab0*/  IMAD R9, R11, 0x100, R3 ;  /* 0x000001000b097824 */ /* 0x000fc800078e0203 */
[----:B-1----:R-:W-:-:S07]  /*5ac0*/  IMAD.WIDE R4, R9, 0x4, R4 ;  /* 0x0000000409047825 */ /* 0x002fce00078e0204 */
.L_x_72:
[----:B------:R-:W-:Y:S05]  /*5ad0*/  YIELD ;  /* 0x0000000000007946 */ /* 0x000fea0003800000 */
[----:B------:R1:W-:Y:S06]  /*5ae0*/  MEMBAR.SC.CTA ;  /* 0x0000000000007992 */ /* 0x0003ec0000000000 */
[----:B-1----:R-:W2:Y:S02]  /*5af0*/  LDG.E.STRONG.SYS R8, desc[UR8][R4.64] ;  /* 0x0000000804087981 */ /* 0x002ea4000c1f5900 */
[----:B--2---:R-:W-:-:S13]  /*5b00*/  ISETP.NE.AND P0, PT, R8, RZ, PT ;  /* 0x000000ff0800720c */ /* 0x004fda0003f05270 */
[----:B------:R-:W-:Y:S05]  /*5b10*/  @!P0 BRA `(.L_x_72) ;  /* 0xfffffffc00ec8947 */ /* 0x000fea000383ffff */
[----:B------:R-:W-:Y:S05]  /*5b20*/  BSYNC B2 ;  /* 0x0000000000027941 */ /* 0x000fea0003800000 */
.L_x_71:
[----:B------:R-:W-:Y:S01]  /*5b30*/  BSSY.RECONVERGENT B2, `(.L_x_73) ;  /* 0x0000006000027945 */ /* 0x000fe20003800200 */
[C---:B------:R-:W-:Y:S02]  /*5b40*/  ISETP.GT.AND P0, PT, R8.reuse, -0x1, PT ;  /* 0xffffffff0800780c */ /* 0x040fe40003f04270 */
[----:B------:R-:W-:Y:S01]  /*5b50*/  LOP3.LUT R5, R8, 0x3fffffff, RZ, 0xc0, !PT ;  /* 0x3fffffff08057812 */ /* 0x000fe200078ec0ff */
[----:B------:R-:W-:Y:S05]  /*5b60*/  WARPSYNC.EXCLUSIVE R6 ;  /* 0x0000000006007348 */ /* 0x000fea0003a00000 */
[----:B------:R-:W-:-:S05]  /*5b70*/  IMAD.IADD R0, R5, 0x1, R0 ;  /* 0x0000000105007824 */ /* 0x000fca00078e0200 */
[----:B------:R-:W-:-:S07]  /*5b80*/  VOTE.ANY R6, PT, P0 ;  /* 0x0000000000067806 */ /* 0x000fce00000e0100 */
[----:B------:R-:W-:Y:S05]  /*5b90*/  BSYNC.RECONVERGENT B2 ;  /* 0x0000000000027941 */ /* 0x000fea0003800200 */
.L_x_73:
[----:B------:R-:W-:Y:S01]  /*5ba0*/  ISETP.GT.U32.AND P1, PT, R7, 0x1, PT ;  /* 0x000000010700780c */ /* 0x000fe20003f24070 */
[----:B------:R-:W-:-:S12]  /*5bb0*/  IMAD.MOV.U32 R7, RZ, RZ, R11 ;  /* 0x000000ffff077224 */ /* 0x000fd800078e000b */
[----:B------:R-:W-:Y:S05]  /*5bc0*/  @P0 BRA P1, `(.L_x_74) ;  /* 0xfffffffc00ac0947 */ /* 0x000fea000083ffff */
[----:B------:R-:W-:Y:S05]  /*5bd0*/  BSYNC B0 ;  /* 0x0000000000007941 */ /* 0x000fea0003800000 */
.L_x_70:
[----:B------:R2:W3:Y:S02]  /*5be0*/  LDS.64 R4, [R13+0x7200] ;  /* 0x007200000d047984 */ /* 0x0004e40000000a00 */
.L_x_69:
[----:B------:R-:W4:Y:S01]  /*5bf0*/  LDC.64 R6, c[0x0][0x380] ;  /* 0x0000e000ff067b82 */ /* 0x000f220000000a00 */
[C---:B------:R-:W-:Y:S01]  /*5c00*/  IMAD.IADD R11, R0.reuse, 0x1, -R27 ;  /* 0x00000001000b7824 */ /* 0x040fe200078e0a1b */
[----:B------:R-:W-:Y:S01]  /*5c10*/  LOP3.LUT R9, R0, 0x80000000, RZ, 0xfc, !PT ;  /* 0x8000000000097812 */ /* 0x000fe200078efcff */
[----:B------:R-:W-:-:S03]  /*5c20*/  IMAD.U32 R15, RZ, RZ, UR7 ;  /* 0x00000007ff0f7e24 */ /* 0x000fc6000f8e00ff */
[----:B-1-3--:R-:W-:Y:S01]  /*5c30*/  IADD3 R4, P0, PT, R11, R4, RZ ;  /* 0x000000040b047210 */ /* 0x00afe20007f1e0ff */
[----:B------:R-:W-:-:S03]  /*5c40*/  IMAD R15, R15, 0x100, R3 ;  /* 0x000001000f0f7824 */ /* 0x000fc600078e0203 */
[----:B------:R-:W-:-:S05]  /*5c50*/  LEA.HI.X.SX32 R5, R11, R5, 0x1, P0 ;  /* 0x000000050b057211 */ /* 0x000fca00000f0eff */
[----:B------:R1:W-:Y:S01]  /*5c60*/  STS.64 [R13+0x7200], R4 ;  /* 0x007200040d007388 */ /* 0x0003e20000000a00 */
[----:B----4-:R-:W-:-:S05]  /*5c70*/  IMAD.WIDE R6, R15, 0x4, R6 ;  /* 0x000000040f067825 */ /* 0x010fca00078e0206 */
[----:B------:R1:W-:Y:S02]  /*5c80*/  STG.E.STRONG.SYS desc[UR8][R6.64], R9 ;  /* 0x0000000906007986 */ /* 0x0003e4000c115908 */
.L_x_68:
[----:B------:R-:W-:Y:S05]  /*5c90*/  BSYNC B1 ;  /* 0x0000000000017941 */ /* 0x000fea0003800000 */
.L_x_67:
[----:B-1----:R-:W1:Y:S01]  /*5ca0*/  LDC.64 R6, c[0x0][0x390] ;  /* 0x0000e400ff067b82 */ /* 0x002e620000000a00 */
[----:B------:R-:W-:-:S06]  /*5cb0*/  UIMAD UR6, UR7, 0x1c80, URZ ;  /* 0x00001c80070678a4 */ /* 0x000fcc000f8e02ff */
[----:B--2---:R-:W-:Y:S01]  /*5cc0*/  IMAD.U32 R0, RZ, RZ, UR6 ;  /* 0x00000006ff007e24 */ /* 0x004fe2000f8e00ff */
[----:B------:R-:W2:Y:S03]  /*5cd0*/  LDC R9, c[0x0][0x3c0] ;  /* 0x0000f000ff097b82 */ /* 0x000ea60000000800 */
[----:B------:R-:W-:Y:S01]  /*5ce0*/  VIADD R0, R0, 0x1c80 ;  /* 0x00001c8000007836 */ /* 0x000fe20000000000 */
[----:B-1----:R-:W-:-:S04]  /*5cf0*/  ISETP.EQ.U32.AND P1, PT, R6, RZ, PT ;  /* 0x000000ff0600720c */ /* 0x002fc80003f22070 */
[CC--:B--2---:R-:W-:Y:S02]  /*5d00*/  ISETP.GE.AND P0, PT, R0.reuse, R9.reuse, PT ;  /* 0x000000090000720c */ /* 0x0c4fe40003f06270 */
[----:B------:R-:W-:Y:S02]  /*5d10*/  ISETP.GT.AND P3, PT, R0, R9, PT ;  /* 0x000000090000720c */ /* 0x000fe40003f64270 */
[----:B------:R-:W-:Y:S02]  /*5d20*/  ISETP.EQ.OR.EX P0, PT, R7, RZ, !P0, P1 ;  /* 0x000000ff0700720c */ /* 0x000fe40004702710 */
[C---:B------:R-:W-:Y:S02]  /*5d30*/  LEA R0, R3.reuse, UR4, 0x2 ;  /* 0x0000000403007c11 */ /* 0x040fe4000f8e10ff */
[----:B------:R-:W-:-:S13]  /*5d40*/  ISETP.GT.U32.OR P0, PT, R3, 0xff, P0 ;  /* 0x000000ff0300780c */ /* 0x000fda0000704470 */
[----:B------:R-:W-:Y:S05]  /*5d50*/  @P0 BRA `(.L_x_75) ;  /* 0x0000000000200947 */ /* 0x000fea0003800000 */
[----:B------:R-:W1:Y:S01]  /*5d60*/  LDS.64 R4, [R13+0x7200] ;  /* 0x007200000d047984 */ /* 0x000e620000000a00 */
[C---:B------:R-:W-:Y:S02]  /*5d70*/  LEA R6, P2, R3.reuse, R6, 0x3 ;  /* 0x0000000603067211 */ /* 0x040fe400078418ff */
[--C-:B------:R-:W-:Y:S02]  /*5d80*/  SHF.R.S32.HI R11, RZ, 0x1f, R27.reuse ;  /* 0x0000001fff0b7819 */ /* 0x100fe4000001141b */
[----:B------:R-:W-:Y:S02]  /*5d90*/  LEA.HI.X R7, R3, R7, RZ, 0x3, P2 ;  /* 0x0000000703077211 */ /* 0x000fe400010f1cff */
[----:B-1----:R-:W-:Y:S02]  /*5da0*/  IADD3 R4, P0, P1, R4, R24, R27 ;  /* 0x0000001804047210 */ /* 0x002fe4000791e01b */
[----:B------:R-:W-:-:S04]  /*5db0*/  SHF.R.S32.HI R24, RZ, 0x1f, R24 ;  /* 0x0000001fff187819 */ /* 0x000fc80000011418 */
[----:B------:R-:W-:-:S05]  /*5dc0*/  IADD3.X R5, PT, PT, R5, R24, R11, P0, P1 ;  /* 0x0000001805057210 */ /* 0x000fca00007e240b */
[----:B------:R1:W-:Y:S02]  /*5dd0*/  STG.E.64 desc[UR8][R6.64], R4 ;  /* 0x0000000406007986 */ /* 0x0003e4000c101b08 */
.L_x_75:
[----:B------:R-:W-:Y:S05]  /*5de0*/  WARPSYNC.ALL ;  /* 0x0000000000007948 */ /* 0x000fea0003800000 */
[----:B------:R-:W-:Y:S06]  /*5df0*/  BAR.SYNC.DEFER_BLOCKING 0x0 ;  /* 0x0000000000007b1d */ /* 0x000fec0000010000 */
[----:B------:R-:W-:Y:S05]  /*5e00*/  @P3 BRA `(.L_x_76) ;  /* 0x0000000c009c3947 */ /* 0x000fea0003800000 */
[----:B------:R-:W1:Y:S01]  /*5e10*/  LDS R2, [R0] ;  /* 0x0000000000027984 */ /* 0x000e620000000800 */
[----:B------:R-:W1:Y:S01]  /*5e20*/  LDCU UR6, c[0x0][0x3c4] ;  /* 0x00007880ff0677ac */ /* 0x000e620008000800 */
[----:B------:R-:W2:Y:S01]  /*5e30*/  LDCU.64 UR10, c[0x0][0x3a0] ;  /* 0x00007400ff0a77ac */ /* 0x000ea20008000a00 */
[----:B-1----:R-:W-:Y:S02]  /*5e40*/  SHF.R.U32.HI R4, RZ, UR6, R2 ;  /* 0x00000006ff047c19 */ /* 0x002fe40008011602 */
[----:B------:R-:W-:Y:S02]  /*5e50*/  LOP3.LUT R11, R2, 0x80000000, RZ, 0x3c, !PT ;  /* 0x80000000020b7812 */ /* 0x000fe400078e3cff */
[----:B------:R-:W-:-:S04]  /*5e60*/  LOP3.LUT R4, R4, UR5, RZ, 0x30, !PT ;  /* 0x0000000504047c12 */ /* 0x000fc8000f8e30ff */
[----:B------:R-:W-:-:S06]  /*5e70*/  LEA R5, R4, UR4, 0x3 ;  /* 0x0000000404057c11 */ /* 0x000fcc000f8e18ff */
[----:B------:R-:W1:Y:S02]  /*5e80*/  LDS.64 R4, [R5+0x7200] ;  /* 0x0072000005047984 */ /* 0x000e640000000a00 */
[----:B-1----:R-:W-:-:S05]  /*5e90*/  IADD3 R4, P0, PT, R4, R3, RZ ;  /* 0x0000000304047210 */ /* 0x002fca0007f1e0ff */
[----:B------:R-:W-:Y:S01]  /*5ea0*/  IMAD.X R7, RZ, RZ, R5, P0 ;  /* 0x000000ffff077224 */ /* 0x000fe200000e0605 */
[----:B--2---:R-:W-:-:S04]  /*5eb0*/  LEA R6, P0, R4, UR10, 0x2 ;  /* 0x0000000a04067c11 */ /* 0x004fc8000f8010ff */
[----:B------:R-:W-:-:S05]  /*5ec0*/  LEA.HI.X R7, R4, UR11, R7, 0x2, P0 ;  /* 0x0000000b04077c11 */ /* 0x000fca00080f1407 */
[----:B------:R-:W-:Y:S01]  /*5ed0*/  STG.E desc[UR8][R6.64], R11 ;  /* 0x0000000b06007986 */ /* 0x000fe2000c101908 */
[----:B------:R-:W-:-:S03]  /*5ee0*/  NOP ;  /* 0x0000000000007918 */ /* 0x000fc60000000000 */
[----:B------:R-:W1:Y:S02]  /*5ef0*/  LDS R2, [R0+0x600] ;  /* 0x0006000000027984 */ /* 0x000e640000000800 */
[----:B-1----:R-:W-:Y:S02]  /*5f00*/  SHF.R.U32.HI R4, RZ, UR6, R2 ;  /* 0x00000006ff047c19 */ /* 0x002fe40008011602 */
[----:B------:R-:W-:Y:S02]  /*5f10*/  LOP3.LUT R11, R2, 0x80000000, RZ, 0x3c, !PT ;  /* 0x80000000020b7812 */ /* 0x000fe400078e3cff */
[----:B------:R-:W-:-:S04]  /*5f20*/  LOP3.LUT R4, R4, UR5, RZ, 0x30, !PT ;  /* 0x0000000504047c12 */ /* 0x000fc8000f8e30ff */
[----:B------:R-:W-:-:S06]  /*5f30*/  LEA R5, R4, UR4, 0x3 ;  /* 0x0000000404057c11 */ /* 0x000fcc000f8e18ff */
[----:B------:R-:W1:Y:S02]  /*5f40*/  LDS.64 R4, [R5+0x7200] ;  /* 0x0072000005047984 */ /* 0x000e640000000a00 */
[----:B-1----:R-:W-:-:S05]  /*5f50*/  IADD3 R4, P0, PT, R4, R3, RZ ;  /* 0x0000000304047210 */ /* 0x002fca0007f1e0ff */
[----:B------:R-:W-:Y:S01]  /*5f60*/  IMAD.X R9, RZ, RZ, R5, P0 ;  /* 0x000000ffff097224 */ /* 0x000fe200000e0605 */
[----:B------:R-:W-:-:S04]  /*5f70*/  LEA R8, P0, R4, UR10, 0x2 ;  /* 0x0000000a04087c11 */ /* 0x000fc8000f8010ff */
        /* <DEDUP_REMOVED lines=196> */
[----:B-1----:R-:W-:-:S04]  /*6bc0*/  SHF.R.U32.HI R2, RZ, UR6, R0 ;  /* 0x00000006ff027c19 */ /* 0x002fc80008011600 */
[----:B------:R-:W-:-:S04]  /*6bd0*/  LOP3.LUT R2, R2, UR5, RZ, 0x30, !PT ;  /* 0x0000000502027c12 */ /* 0x000fc8000f8e30ff */
[----:B------:R-:W-:-:S06]  /*6be0*/  LEA R4, R2, UR4, 0x3 ;  /* 0x0000000402047c11 */ /* 0x000fcc000f8e18ff */
[----:B------:R-:W1:Y:S02]  /*6bf0*/  LDS.64 R4, [R4+0x7200] ;  /* 0x0072000004047984 */ /* 0x000e640000000a00 */
[----:B-1----:R-:W-:-:S05]  /*6c00*/  IADD3 R3, P0, PT, R4, R3, RZ ;  /* 0x0000000304037210 */ /* 0x002fca0007f1e0ff */
[----:B------:R-:W-:Y:S01]  /*6c10*/  IMAD.X R6, RZ, RZ, R5, P0 ;  /* 0x000000ffff067224 */ /* 0x000fe200000e0605 */
[C---:B------:R-:W-:Y:S02]  /*6c20*/  LEA R2, P0, R3.reuse, UR10, 0x2 ;  /* 0x0000000a03027c11 */ /* 0x040fe4000f8010ff */
[----:B------:R-:W-:Y:S02]  /*6c30*/  LOP3.LUT R5, R0, 0x80000000, RZ, 0x3c, !PT ;  /* 0x8000000000057812 */ /* 0x000fe400078e3cff */
[----:B------:R-:W-:-:S05]  /*6c40*/  LEA.HI.X R3, R3, UR11, R6, 0x2, P0 ;  /* 0x0000000b03037c11 */ /* 0x000fca00080f1406 */
[----:B------:R-:W-:Y:S01]  /*6c50*/  STG.E desc[UR8][R2.64+0x6c00], R5 ;  /* 0x006c000502007986 */ /* 0x000fe2000c101908 */
[----:B------:R-:W-:Y:S01]  /*6c60*/  NOP ;  /* 0x0000000000007918 */ /* 0x000fe20000000000 */
[----:B------:R-:W-:Y:S05]  /*6c70*/  EXIT ;  /* 0x000000000000794d */ /* 0x000fea0003800000 */
.L_x_76:
[----:B-1----:R-:W-:Y:S01]  /*6c80*/  IMAD.U32 R4, RZ, RZ, UR7 ;  /* 0x00000007ff047e24 */ /* 0x002fe2000f8e00ff */
[----:B------:R-:W-:Y:S01]  /*6c90*/  BSSY.RECONVERGENT B0, `(.L_x_77) ;  /* 0x000001e000007945 */ /* 0x000fe20003800200 */
[C---:B------:R-:W-:Y:S02]  /*6ca0*/  VIADD R6, R3.reuse, 0x300 ;  /* 0x0000030003067836 */ /* 0x040fe40000000000 */
[----:B------:R-:W-:Y:S02]  /*6cb0*/  IMAD R5, R4, -0x1c80, R9 ;  /* 0xffffe38004057824 */ /* 0x000fe400078e0209 */
[C---:B------:R-:W-:Y:S02]  /*6cc0*/  VIADD R4, R3.reuse, 0x180 ;  /* 0x0000018003047836 */ /* 0x040fe40000000000 */
[C---:B------:R-:W-:Y:S01]  /*6cd0*/  VIADD R8, R3.reuse, 0x480 ;  /* 0x0000048003087836 */ /* 0x040fe20000000000 */
[CC--:B------:R-:W-:Y:S01]  /*6ce0*/  ISETP.GE.AND P1, PT, R3.reuse, R5.reuse, PT ;  /* 0x000000050300720c */ /* 0x0c0fe20003f26270 */
[C---:B------:R-:W-:Y:S01]  /*6cf0*/  VIADD R10, R3.reuse, 0xa80 ;  /* 0x00000a80030a7836 */ /* 0x040fe20000000000 */
[-C--:B------:R-:W-:Y:S01]  /*6d00*/  ISETP.GE.AND P2, PT, R4, R5.reuse, PT ;  /* 0x000000050400720c */ /* 0x080fe20003f46270 */
[C---:B------:R-:W-:Y:S01]  /*6d10*/  VIADD R4, R3.reuse, 0x600 ;  /* 0x0000060003047836 */ /* 0x040fe20000000000 */
[-C--:B------:R-:W-:Y:S01]  /*6d20*/  ISETP.GE.AND P3, PT, R6, R5.reuse, PT ;  /* 0x000000050600720c */ /* 0x080fe20003f66270 */
[C---:B------:R-:W-:Y:S01]  /*6d30*/  VIADD R6, R3.reuse, 0x780 ;  /* 0x0000078003067836 */ /* 0x040fe20000000000 */
[-C--:B------:R-:W-:Y:S01]  /*6d40*/  ISETP.GE.AND P4, PT, R8, R5.reuse, PT ;  /* 0x000000050800720c */ /* 0x080fe20003f86270 */
[----:B------:R-:W-:Y:S01]  /*6d50*/  VIADD R8, R3, 0x900 ;  /* 0x0000090003087836 */ /* 0x000fe20000000000 */
[----:B------:R-:W-:-:S02]  /*6d60*/  ISETP.GE.AND P5, PT, R4, R5, PT ;  /* 0x000000050400720c */ /* 0x000fc40003fa6270 */
[-C--:B------:R-:W-:Y:S02]  /*6d70*/  ISETP.GE.AND P6, PT, R6, R5.reuse, PT ;  /* 0x000000050600720c */ /* 0x080fe40003fc6270 */
[----:B------:R-:W-:Y:S01]  /*6d80*/  ISETP.GE.AND P0, PT, R8, R5, PT ;  /* 0x000000050800720c */ /* 0x000fe20003f06270 */
[----:B------:R-:W-:-:S12]  /*6d90*/  @P1 BRA `(.L_x_78) ;  /* 0x0000000000341947 */ /* 0x000fd80003800000 */
[----:B------:R-:W1:Y:S01]  /*6da0*/  LDS R4, [R0] ;  /* 0x0000000000047984 */ /* 0x000e620000000800 */
[----:B------:R-:W1:Y:S01]  /*6db0*/  LDCU UR6, c[0x0][0x3c4] ;  /* 0x00007880ff0677ac */ /* 0x000e620008000800 */
[----:B------:R-:W2:Y:S01]  /*6dc0*/  LDCU.64 UR10, c[0x0][0x3a0] ;  /* 0x00007400ff0a77ac */ /* 0x000ea20008000a00 */
[----:B-1----:R-:W-:-:S04]  /*6dd0*/  SHF.R.U32.HI R6, RZ, UR6, R4 ;  /* 0x00000006ff067c19 */ /* 0x002fc80008011604 */
[----:B------:R-:W-:-:S04]  /*6de0*/  LOP3.LUT R6, R6, UR5, RZ, 0x30, !PT ;  /* 0x0000000506067c12 */ /* 0x000fc8000f8e30ff */
[----:B------:R-:W-:-:S05]  /*6df0*/  LEA R8, R6, UR4, 0x3 ;  /* 0x0000000406087c11 */ /* 0x000fca000f8e18ff */
[----:B------:R-:W1:Y:S02]  /*6e00*/  LDS.64 R6, [R8+0x7200] ;  /* 0x0072000008067984 */ /* 0x000e640000000a00 */
[----:B-1----:R-:W-:-:S05]  /*6e10*/  IADD3 R9, P1, PT, R6, R3, RZ ;  /* 0x0000000306097210 */ /* 0x002fca0007f3e0ff */
[----:B------:R-:W-:Y:S01]  /*6e20*/  IMAD.X R12, RZ, RZ, R7, P1 ;  /* 0x000000ffff0c7224 */ /* 0x000fe200008e0607 */
[----:B--2---:R-:W-:-:S04]  /*6e30*/  LEA R6, P1, R9, UR10, 0x2 ;  /* 0x0000000a09067c11 */ /* 0x004fc8000f8210ff */
[----:B------:R-:W-:Y:S02]  /*6e40*/  LEA.HI.X R7, R9, UR11, R12, 0x2, P1 ;  /* 0x0000000b09077c11 */ /* 0x000fe400088f140c */
[----:B------:R-:W-:-:S05]  /*6e50*/  LOP3.LUT R9, R4, 0x80000000, RZ, 0x3c, !PT ;  /* 0x8000000004097812 */ /* 0x000fca00078e3cff */
[----:B------:R1:W-:Y:S02]  /*6e60*/  STG.E desc[UR8][R6.64], R9 ;  /* 0x0000000906007986 */ /* 0x0003e4000c101908 */
.L_x_78:
[----:B------:R-:W-:Y:S05]  /*6e70*/  BSYNC.RECONVERGENT B0 ;  /* 0x0000000000007941 */ /* 0x000fea0003800200 */
.L_x_77:
[----:B------:R-:W-:Y:S01]  /*6e80*/  NOP ;  /* 0x0000000000007918 */ /* 0x000fe20000000000 */
[----:B------:R-:W-:Y:S01]  /*6e90*/  BSSY.RECONVERGENT B0, `(.L_x_79) ;  /* 0x0000011000007945 */ /* 0x000fe20003800200 */
[----:B------:R-:W-:Y:S02]  /*6ea0*/  ISETP.GE.AND P1, PT, R10, R5, PT ;  /* 0x000000050a00720c */ /* 0x000fe40003f26270 */
[----:B------:R-:W-:Y:S01]  /*6eb0*/  LOP3.LUT R10, R3, 0xc00, RZ, 0xfc, !PT ;  /* 0x00000c00030a7812 */ /* 0x000fe200078efcff */
[----:B------:R-:W-:Y:S10]  /*6ec0*/  @P2 BRA `(.L_x_80) ;  /* 0x0000000000342947 */ /* 0x000ff40003800000 */
[----:B------:R-:W1:Y:S01]  /*6ed0*/  LDS R4, [R0+0x600] ;  /* 0x0006000000047984 */ /* 0x000e620000000800 */
        /* <DEDUP_REMOVED lines=12> */
.L_x_80:
[----:B------:R-:W-:Y:S05]  /*6fa0*/  BSYNC.RECONVERGENT B0 ;  /* 0x0000000000007941 */ /* 0x000fea0003800200 */
.L_x_79:
[----:B------:R-:W-:Y:S01]  /*6fb0*/  NOP ;  /* 0x0000000000007918 */ /* 0x000fe20000000000 */
[----:B------:R-:W-:Y:S01]  /*6fc0*/  BSSY.RECONVERGENT B0, `(.L_x_81) ;  /* 0x0000011000007945 */ /* 0x000fe20003800200 */
[----:B------:R-:W-:Y:S01]  /*6fd0*/  ISETP.GE.AND P2, PT, R10, R5, PT ;  /* 0x000000050a00720c */ /* 0x000fe20003f46270 */
[----:B------:R-:W-:Y:S02]  /*6fe0*/  VIADD R10, R3, 0xd80 ;  /* 0x00000d80030a7836 */ /* 0x000fe40000000000 */
[----:B------:R-:W-:Y:S10]  /*6ff0*/  @P3 BRA `(.L_x_82) ;  /* 0x0000000000343947 */ /* 0x000ff40003800000 */
[----:B------:R-:W1:Y:S01]  /*7000*/  LDS R4, [R0+0xc00] ;  /* 0x000c000000047984 */ /* 0x000e620000000800 */
[----:B------:R-:W1:Y:S01]  /*7010*/  LDCU UR6, c[0x0][0x3c4] ;  /* 0x00007880ff0677ac */ /* 0x000e620008000800 */
[----:B------:R-:W3:Y:S01]  /*7020*/  LDCU.64 UR10, c[0x0][0x3a0] ;  /* 0x00007400ff0a77ac */ /* 0x000ee20008000a00 */
[----:B-12---:R-:W-:-:S04]  /*7030*/  SHF.R.U32.HI R6, RZ, UR6, R4 ;  /* 0x00000006ff067c19 */ /* 0x006fc80008011604 */
[----:B------:R-:W-:-:S04]  /*7040*/  LOP3.LUT R6, R6, UR5, RZ, 0x30, !PT ;  /* 0x0000000506067c12 */ /* 0x000fc8000f8e30ff */
[----:B------:R-:W-:-:S05]  /*7050*/  LEA R8, R6, UR4, 0x3 ;  /* 0x0000000406087c11 */ /* 0x000fca000f8e18ff */
[----:B------:R-:W1:Y:S02]  /*7060*/  LDS.64 R6, [R8+0x7200] ;  /* 0x0072000008067984 */ /* 0x000e640000000a00 */
[----:B-1----:R-:W-:-:S05]  /*7070*/  IADD3 R9, P3, PT, R6, R3, RZ ;  /* 0x0000000306097210 */ /* 0x002fca0007f7e0ff */
[----:B------:R-:W-:Y:S01]  /*7080*/  IMAD.X R12, RZ, RZ, R7, P3 ;  /* 0x000000ffff0c7224 */ /* 0x000fe200018e0607 */
[----:B---3--:R-:W-:-:S04]  /*7090*/  LEA R6, P3, R9, UR10, 0x2 ;  /* 0x0000000a09067c11 */ /* 0x008fc8000f8610ff */
[----:B------:R-:W-:Y:S02]  /*70a0*/  LEA.HI.X R7, R9, UR11, R12, 0x2, P3 ;  /* 0x0000000b09077c11 */ /* 0x000fe400098f140c */
[----:B------:R-:W-:-:S05]  /*70b0*/  LOP3.LUT R9, R4, 0x80000000, RZ, 0x3c, !PT ;  /* 0x8000000004097812 */ /* 0x000fca00078e3cff */
[----:B------:R3:W-:Y:S02]  /*70c0*/  STG.E desc[UR8][R6.64+0xc00], R9 ;  /* 0x000c000906007986 */ /* 0x0007e4000c101908 */
.L_x_82:
[----:B------:R-:W-:Y:S05]  /*70d0*/  BSYNC.RECONVERGENT B0 ;  /* 0x0000000000007941 */ /* 0x000fea0003800200 */
.L_x_81:
[----:B------:R-:W-:Y:S01]  /*70e0*/  NOP ;  /* 0x0000000000007918 */ /* 0x000fe20000000000 */
[----:B------:R-:W-:Y:S01]  /*70f0*/  BSSY.RECONVERGENT B0, `(.L_x_83) ;  /* 0x0000011000007945 */ /* 0x000fe20003800200 */
[----:B------:R-:W-:Y:S01]  /*7100*/  ISETP.GE.AND P3, PT, R10, R5, PT ;  /* 0x000000050a00720c */ /* 0x000fe20003f66270 */
[----:B------:R-:W-:Y:S02]  /*7110*/  VIADD R10, R3, 0xf00 ;  /* 0x00000f00030a7836 */ /* 0x000fe40000000000 */
[----:B------:R-:W-:Y:S10]  /*7120*/  @P4 BRA `(.L_x_84) ;  /* 0x0000000000344947 */ /* 0x000ff40003800000 */
[----:B------:R-:W1:Y:S01]  /*7130*/  LDS R4, [R0+0x1200] ;  /* 0x0012000000047984 */ /* 0x000e620000000800 */
[----:B------:R-:W1:Y:S01]  /*7140*/  LDCU UR6, c[0x0][0x3c4] ;  /* 0x00007880ff0677ac */ /* 0x000e620008000800 */
[----:B------:R-:W4:Y:S01]  /*7150*/  LDCU.64 UR10, c[0x0][0x3a0] ;  /* 0x00007400ff0a77ac */ /* 0x000f220008000a00 */
[----:B-123--:R-:W-:-:S04]  /*7160*/  SHF.R.U32.HI R6, RZ, UR6, R4 ;  /* 0x00000006ff067c19 */ /* 0x00efc80008011604 */
[----:B------:R-:W-:-:S04]  /*7170*/  LOP3.LUT R6, R6, UR5, RZ, 0x30, !PT ;  /* 0x0000000506067c12 */ /* 0x000fc8000f8e30ff */
[----:B------:R-:W-:-:S05]  /*7180*/  LEA R8, R6, UR4, 0x3 ;  /* 0x0000000406087c11 */ /* 0x000fca000f8e18ff */
[----:B------:R-:W1:Y:S02]  /*7190*/  LDS.64 R6, [R8+0x7200] ;  /* 0x0072000008067984 */ /* 0x000e640000000a00 */
[----:B-1----:R-:W-:-:S05]  /*71a0*/  IADD3 R9, P4, PT, R6, R3, RZ ;  /* 0x0000000306097210 */ /* 0x002fca0007f9e0ff */
[----:B------:R-:W-:Y:S01]  /*71b0*/  IMAD.X R12, RZ, RZ, R7, P4 ;  /* 0x000000ffff0c7224 */ /* 0x000fe200020e0607 */
[----:B----4-:R-:W-:-:S04]  /*71c0*/  LEA R6, P4, R9, UR10, 0x2 ;  /* 0x0000000a09067c11 */ /* 0x010fc8000f8810ff */
[----:B------:R-:W-:Y:S02]  /*71d0*/  LEA.HI.X R7, R9, UR11, R12, 0x2, P4 ;  /* 0x0000000b09077c11 */ /* 0x000fe4000a0f140c */
[----:B------:R-:W-:-:S05]  /*71e0*/  LOP3.LUT R9, R4, 0x80000000, RZ, 0x3c, !PT ;  /* 0x8000000004097812 */ /* 0x000fca00078e3cff */
[----:B------:R4:W-:Y:S02]  /*71f0*/  STG.E desc[UR8][R6.64+0x1200], R9 ;  /* 0x0012000906007986 */ /* 0x0009e4000c101908 */
.L_x_84:
[----:B------:R-:W-:Y:S05]  /*7200*/  BSYNC.RECONVERGENT B0 ;  /* 0x0000000000007941 */ /* 0x000fea0003800200 */
.L_x_83:
[----:B------:R-:W-:Y:S01]  /*7210*/  NOP ;  /* 0x0000000000007918 */ /* 0x000fe20000000000 */
[----:B------:R-:W-:Y:S01]  /*7220*/  BSSY.RECONVERGENT B0, `(.L_x_85) ;  /* 0x0000011000007945 */ /* 0x000fe20003800200 */
[----:B------:R-:W-:Y:S01]  /*7230*/  ISETP.GE.AND P4, PT, R10, R5, PT ;  /* 0x000000050a00720c */ /* 0x000fe20003f86270 */
[----:B------:R-:W-:Y:S02]  /*7240*/  VIADD R10, R3, 0x1080 ;  /* 0x00001080030a7836 */ /* 0x000fe40000000000 */
[----:B------:R-:W-:Y:S10]  /*7250*/  @P5 BRA `(.L_x_86) ;  /* 0x0000000000345947 */ /* 0x000ff40003800000 */
[----:B------:R-:W1:Y:S01]  /*7260*/  LDS R4, [R0+0x1800] ;  /* 0x0018000000047984 */ /* 0x000e620000000800 */
[----:B------:R-:W1:Y:S01]  /*7270*/  LDCU UR6, c[0x0][0x3c4] ;  /* 0x00007880ff0677ac */ /* 0x000e620008000800 */
[----:B------:R-:W5:Y:S01]  /*7280*/  LDCU.64 UR10, c[0x0][0x3a0] ;  /* 0x00007400ff0a77ac */ /* 0x000f620008000a00 */
[----:B-1234-:R-:W-:-:S04]  /*7290*/  SHF.R.U32.HI R6, RZ, UR6, R4 ;  /* 0x00000006ff067c19 */ /* 0x01efc80008011604 */
[----:B------:R-:W-:-:S04]  /*72a0*/  LOP3.LUT R6, R6, UR5, RZ, 0x30, !PT ;  /* 0x0000000506067c12 */ /* 0x000fc8000f8e30ff */
[----:B------:R-:W-:-:S05]  /*72b0*/  LEA R8, R6, UR4, 0x3 ;  /* 0x0000000406087c11 */ /* 0x000fca000f8e18ff */
[----:B------:R-:W1:Y:S02]  /*72c0*/  LDS.64 R6, [R8+0x7200] ;  /* 0x0072000008067984 */ /* 0x000e640000000a00 */
[----:B-1----:R-:W-:-:S05]  /*72d0*/  IADD3 R9, P5, PT, R6, R3, RZ ;  /* 0x0000000306097210 */ /* 0x002fca0007fbe0ff */
[----:B------:R-:W-:Y:S01]  /*72e0*/  IMAD.X R12, RZ, RZ, R7, P5 ;  /* 0x000000ffff0c7224 */ /* 0x000fe200028e0607 */
[----:B-----5:R-:W-:-:S04]  /*72f0*/  LEA R6, P5, R9, UR10, 0x2 ;  /* 0x0000000a09067c11 */ /* 0x020fc8000f8a10ff */
[----:B------:R-:W-:Y:S02]  /*7300*/  LEA.HI.X R7, R9, UR11, R12, 0x2, P5 ;  /* 0x0000000b09077c11 */ /* 0x000fe4000a8f140c */
[----:B------:R-:W-:-:S05]  /*7310*/  LOP3.LUT R9, R4, 0x80000000, RZ, 0x3c, !PT ;  /* 0x8000000004097812 */ /* 0x000fca00078e3cff */
[----:B------:R1:W-:Y:S02]  /*7320*/  STG.E desc[UR8][R6.64+0x1800], R9 ;  /* 0x0018000906007986 */ /* 0x0003e4000c101908 */
.L_x_86:
[----:B------:R-:W-:Y:S05]  /*7330*/  BSYNC.RECONVERGENT B0 ;  /* 0x0000000000007941 */ /* 0x000fea0003800200 */
.L_x_85:
        /* <DEDUP_REMOVED lines=18> */
.L_x_88:
[----:B------:R-:W-:Y:S05]  /*7460*/  BSYNC.RECONVERGENT B0 ;  /* 0x0000000000007941 */ /* 0x000fea0003800200 */
.L_x_87:
        /* <DEDUP_REMOVED lines=18> */
.L_x_90:
[----:B------:R-:W-:Y:S05]  /*7590*/  BSYNC.RECONVERGENT B0 ;  /* 0x0000000000007941 */ /* 0x000fea0003800200 */
.L_x_89:
        /* <DEDUP_REMOVED lines=18> */
.L_x_92:
[----:B------:R-:W-:Y:S05]  /*76c0*/  BSYNC.RECONVERGENT B0 ;  /* 0x0000000000007941 */ /* 0x000fea0003800200 */
.L_x_91:
        /* <DEDUP_REMOVED lines=18> */
.L_x_94:
[----:B------:R-:W-:Y:S05]  /*77f0*/  BSYNC.RECONVERGENT B0 ;  /* 0x0000000000007941 */ /* 0x000fea0003800200 */
.L_x_93:
[----:B------:R-:W-:Y:S01]  /*7800*/  NOP ;  /* 0x0000000000007918 */ /* 0x000fe20000000000 */
[----:B------:R-:W-:Y:S01]  /*7810*/  BSSY.RECONVERGENT B0, `(.L_x_95) ;  /* 0x0000011000007945 */ /* 0x000fe20003800200 */
[----:B------:R-:W-:Y:S02]  /*7820*/  ISETP.GE.AND P2, PT, R10, R5, PT ;  /* 0x000000050a00720c */ /* 0x000fe40003f46270 */
[----:B------:R-:W-:Y:S01]  /*7830*/  LOP3.LUT R10, R3, 0x1800, RZ, 0xfc, !PT ;  /* 0x00001800030a7812 */ /* 0x000fe200078efcff */
        /* <DEDUP_REMOVED lines=14> */
.L_x_96:
[----:B------:R-:W-:Y:S05]  /*7920*/  BSYNC.RECONVERGENT B0 ;  /* 0x0000000000007941 */ /* 0x000fea0003800200 */
.L_x_95:
        /* <DEDUP_REMOVED lines=18> */
.L_x_98:
[----:B------:R-:W-:Y:S05]  /*7a50*/  BSYNC.RECONVERGENT B0 ;  /* 0x0000000000007941 */ /* 0x000fea0003800200 */
.L_x_97:
[----:B------:R-:W-:Y:S01]  /*7a60*/  NOP ;  /* 0x0000000000007918 */ /* 0x000fe20000000000 */
[----:B------:R-:W-:Y:S01]  /*7a70*/  BSSY.RECONVERGENT B0, `(.L_x_99) ;  /* 0x0000010000007945 */ /* 0x000fe20003800200 */
[----:B------:R-:W-:-:S03]  /*7a80*/  ISETP.GE.AND P4, PT, R10, R5, PT ;  /* 0x000000050a00720c */ /* 0x000fc60003f86270 */
        /* <DEDUP_REMOVED lines=14> */
.L_x_100:
[----:B------:R-:W-:Y:S05]  /*7b70*/  BSYNC.RECONVERGENT B0 ;  /* 0x0000000000007941 */ /* 0x000fea0003800200 */
.L_x_99:
[----:B------:R-:W-:Y:S01]  /*7b80*/  NOP ;  /* 0x0000000000007918 */ /* 0x000fe20000000000 */
[----:B------:R-:W-:Y:S04]  /*7b90*/  BSSY.RECONVERGENT B0, `(.L_x_101) ;  /* 0x000000f000007945 */ /* 0x000fe80003800200 */
[----:B------:R-:W-:Y:S05]  /*7ba0*/  @P6 BRA `(.L_x_102) ;  /* 0x0000000000346947 */ /* 0x000fea0003800000 */
        /* <DEDUP_REMOVED lines=13> */
.L_x_102:
[----:B------:R-:W-:Y:S05]  /*7c80*/  BSYNC.RECONVERGENT B0 ;  /* 0x0000000000007941 */ /* 0x000fea0003800200 */
.L_x_101:
        /* <DEDUP_REMOVED lines=16> */
.L_x_104:
[----:B------:R-:W-:Y:S05]  /*7d90*/  BSYNC.RECONVERGENT B0 ;  /* 0x0000000000007941 */ /* 0x000fea0003800200 */
.L_x_103:
        /* <DEDUP_REMOVED lines=16> */
.L_x_106:
[----:B------:R-:W-:Y:S05]  /*7ea0*/  BSYNC.RECONVERGENT B0 ;  /* 0x0000000000007941 */ /* 0x000fea0003800200 */
.L_x_105:
        /* <DEDUP_REMOVED lines=16> */
.L_x_108:
[----:B------:R-:W-:Y:S05]  /*7fb0*/  BSYNC.RECONVERGENT B0 ;  /* 0x0000000000007941 */ /* 0x000fea0003800200 */
.L_x_107:
        /* <DEDUP_REMOVED lines=16> */
.L_x_110:
[----:B------:R-:W-:Y:S05]  /*80c0*/  BSYNC.RECONVERGENT B0 ;  /* 0x0000000000007941 */ /* 0x000fea0003800200 */
.L_x_109:
        /* <DEDUP_REMOVED lines=16> */
.L_x_112:
[----:B------:R-:W-:Y:S05]  /*81d0*/  BSYNC.RECONVERGENT B0 ;  /* 0x0000000000007941 */ /* 0x000fea0003800200 */
.L_x_111:
[----:B------:R-:W-:Y:S01]  /*81e0*/  NOP ;  /* 0x0000000000007918 */ /* 0x000fe20000000000 */
[----:B------:R-:W5:Y:S01]  /*81f0*/  LDS R0, [R0+0x6c00] ;  /* 0x006c000000007984 */ /* 0x000f620000000800 */
[----:B------:R-:W5:Y:S02]  /*8200*/  LDCU UR6, c[0x0][0x3c4] ;  /* 0x00007880ff0677ac */ /* 0x000f640008000800 */
[----:B-----5:R-:W-:-:S04]  /*8210*/  SHF.R.U32.HI R2, RZ, UR6, R0 ;  /* 0x00000006ff027c19 */ /* 0x020fc80008011600 */
[----:B------:R-:W-:-:S04]  /*8220*/  LOP3.LUT R2, R2, UR5, RZ, 0x30, !PT ;  /* 0x0000000502027c12 */ /* 0x000fc8000f8e30ff */
[----:B-1234-:R-:W-:Y:S01]  /*8230*/  LEA R6, R2, UR4, 0x3 ;  /* 0x0000000402067c11 */ /* 0x01efe2000f8e18ff */
[----:B------:R-:W-:-:S05]  /*8240*/  VIADD R2, R3, 0x1b00 ;  /* 0x00001b0003027836 */ /* 0x000fca0000000000 */
[----:B------:R-:W1:Y:S01]  /*8250*/  LDS.64 R6, [R6+0x7200] ;  /* 0x0072000006067984 */ /* 0x000e620000000a00 */
[----:B------:R-:W-:-:S13]  /*8260*/  ISETP.GE.AND P0, PT, R2, R5, PT ;  /* 0x000000050200720c */ /* 0x000fda0003f06270 */
[----:B------:R-:W2:Y:S01]  /*8270*/  @!P0 LDC.64 R8, c[0x0][0x3a0] ;  /* 0x0000e800ff088b82 */ /* 0x000ea20000000a00 */
[----:B------:R-:W-:Y:S02]  /*8280*/  @!P0 LOP3.LUT R5, R0, 0x80000000, RZ, 0x3c, !PT ;  /* 0x8000000000058812 */ /* 0x000fe400078e3cff */
[----:B-1----:R-:W-:-:S05]  /*8290*/  IADD3 R3, P1, PT, R6, R3, RZ ;  /* 0x0000000306037210 */ /* 0x002fca0007f3e0ff */
[----:B------:R-:W-:Y:S01]  /*82a0*/  IMAD.X R4, RZ, RZ, R7, P1 ;  /* 0x000000ffff047224 */ /* 0x000fe200008e0607 */
[----:B--2---:R-:W-:-:S04]  /*82b0*/  @!P0 LEA R2, P1, R3, R8, 0x2 ;  /* 0x0000000803028211 */ /* 0x004fc800078210ff */
[----:B------:R-:W-:-:S05]  /*82c0*/  @!P0 LEA.HI.X R3, R3, R9, R4, 0x2, P1 ;  /* 0x0000000903038211 */ /* 0x000fca00008f1404 */
[----:B------:R-:W-:Y:S01]  /*82d0*/  @!P0 STG.E desc[UR8][R2.64+0x6c00], R5 ;  /* 0x006c000502008986 */ /* 0x000fe2000c101908 */
[----:B------:R-:W-:Y:S01]  /*82e0*/  NOP ;  /* 0x0000000000007918 */ /* 0x000fe20000000000 */
[----:B------:R-:W-:Y:S05]  /*82f0*/  EXIT ;  /* 0x000000000000794d */ /* 0x000fea0003800000 */
.L_x_26:
[----:B------:R-:W-:Y:S02]  /*8300*/  IMAD.MOV.U32 R50, RZ, RZ, R19 ;  /* 0x000000ffff327224 */ /* 0x000fe400078e0013 */
[----:B------:R-:W-:Y:S02]  /*8310*/  IMAD.MOV.U32 R49, RZ, RZ, 0x1 ;  /* 0x00000001ff317424 */ /* 0x000fe400078e00ff */
[----:B------:R-:W-:Y:S02]  /*8320*/  IMAD.MOV.U32 R52, RZ, RZ, RZ ;  /* 0x000000ffff347224 */ /* 0x000fe400078e00ff */
[----:B------:R-:W-:-:S07]  /*8330*/  IMAD.MOV.U32 R47, RZ, RZ, -0x1 ;  /* 0xffffffffff2f7424 */ /* 0x000fce00078e00ff */
[----:B------:R-:W-:Y:S05]  /*8340*/  WARPSYNC.COLLECTIVE R47, `(.L_x_113) ;  /* 0x000000002f087348 */ /* 0x000fea0003c00000 */
[----:B------:R0:W1:Y:S02]  /*8350*/  SHFL.UP P0, R48, R50, R49, R52 ;  /* 0x0400003132307389 */ /* 0x0000640000000034 */
[----:B01----:R-:W-:Y:S05]  /*8360*/  ENDCOLLECTIVE ;  /* 0x000000000000791b */ /* 0x003fea0003800000 */
.L_x_113:
[----:B------:R-:W-:Y:S02]  /*8370*/  IMAD.MOV.U32 R49, RZ, RZ, 0x2 ;  /* 0x00000002ff317424 */ /* 0x000fe400078e00ff */
[----:B------:R-:W-:-:S04]  /*8380*/  IMAD.MOV.U32 R20, RZ, RZ, R48 ;  /* 0x000000ffff147224 */ /* 0x000fc800078e0030 */
[----:B------:R-:W-:-:S04]  /*8390*/  @P0 IMAD.IADD R20, R19, 0x1, R20 ;  /* 0x0000000113140824 */ /* 0x000fc800078e0214 */
[----:B------:R-:W-:-:S07]  /*83a0*/  IMAD.MOV.U32 R50, RZ, RZ, R20 ;  /* 0x000000ffff327224 */ /* 0x000fce00078e0014 */
[----:B------:R-:W-:Y:S05]  /*83b0*/  WARPSYNC.COLLECTIVE R47, `(.L_x_114) ;  /* 0x000000002f087348 */ /* 0x000fea0003c00000 */
[----:B------:R0:W1:Y:S02]  /*83c0*/  SHFL.UP P0, R48, R50, R49, R52 ;  /* 0x0400003132307389 */ /* 0x0000640000000034 */
[----:B01----:R-:W-:Y:S05]  /*83d0*/  ENDCOLLECTIVE ;  /* 0x000000000000791b */ /* 0x003fea0003800000 */
.L_x_114:
[----:B------:R-:W-:Y:S02]  /*83e0*/  IMAD.MOV.U32 R49, RZ, RZ, 0x4 ;  /* 0x00000004ff317424 */ /* 0x000fe400078e00ff */
[----:B------:R-:W-:-:S04]  /*83f0*/  IMAD.MOV.U32 R21, RZ, RZ, R48 ;  /* 0x000000ffff157224 */ /* 0x000fc800078e0030 */
[----:B------:R-:W-:-:S04]  /*8400*/  @P0 IMAD.IADD R21, R20, 0x1, R21 ;  /* 0x0000000114150824 */ /* 0x000fc800078e0215 */
[----:B------:R-:W-:-:S07]  /*8410*/  IMAD.MOV.U32 R50, RZ, RZ, R21 ;  /* 0x000000ffff327224 */ /* 0x000fce00078e0015 */
[----:B------:R-:W-:Y:S05]  /*8420*/  WARPSYNC.COLLECTIVE R47, `(.L_x_115) ;  /* 0x000000002f087348 */ /* 0x000fea0003c00000 */
[----:B------:R0:W1:Y:S02]  /*8430*/  SHFL.UP P0, R48, R50, R49, R52 ;  /* 0x0400003132307389 */ /* 0x0000640000000034 */
[----:B01----:R-:W-:Y:S05]  /*8440*/  ENDCOLLECTIVE ;  /* 0x000000000000791b */ /* 0x003fea0003800000 */
.L_x_115:
[----:B------:R-:W-:Y:S02]  /*8450*/  IMAD.MOV.U32 R49, RZ, RZ, 0x8 ;  /* 0x00000008ff317424 */ /* 0x000fe400078e00ff */
[----:B------:R-:W-:-:S04]  /*8460*/  IMAD.MOV.U32 R22, RZ, RZ, R48 ;  /* 0x000000ffff167224 */ /* 0x000fc800078e0030 */
[----:B------:R-:W-:-:S04]  /*8470*/  @P0 IMAD.IADD R22, R21, 0x1, R22 ;  /* 0x0000000115160824 */ /* 0x000fc800078e0216 */
[----:B------:R-:W-:-:S07]  /*8480*/  IMAD.MOV.U32 R50, RZ, RZ, R22 ;  /* 0x000000ffff327224 */ /* 0x000fce00078e0016 */
[----:B------:R-:W-:Y:S05]  /*8490*/  WARPSYNC.COLLECTIVE R47, `(.L_x_116) ;  /* 0x000000002f087348 */ /* 0x000fea0003c00000 */
[----:B------:R0:W1:Y:S02]  /*84a0*/  SHFL.UP P0, R48, R50, R49, R52 ;  /* 0x0400003132307389 */ /* 0x0000640000000034 */
[----:B01----:R-:W-:Y:S05]  /*84b0*/  ENDCOLLECTIVE ;  /* 0x000000000000791b */ /* 0x003fea0003800000 */
.L_x_116:
[----:B------:R-:W-:Y:S02]  /*84c0*/  IMAD.MOV.U32 R49, RZ, RZ, 0x10 ;  /* 0x00000010ff317424 */ /* 0x000fe400078e00ff */
[----:B------:R-:W-:-:S04]  /*84d0*/  IMAD.MOV.U32 R23, RZ, RZ, R48 ;  /* 0x000000ffff177224 */ /* 0x000fc800078e0030 */
[----:B------:R-:W-:-:S04]  /*84e0*/  @P0 IMAD.IADD R23, R22, 0x1, R23 ;  /* 0x0000000116170824 */ /* 0x000fc800078e0217 */
[----:B------:R-:W-:-:S07]  /*84f0*/  IMAD.MOV.U32 R50, RZ, RZ, R23 ;  /* 0x000000ffff327224 */ /* 0x000fce00078e0017 */
[----:B------:R-:W-:Y:S05]  /*8500*/  WARPSYNC.COLLECTIVE R47, `(.L_x_117) ;  /* 0x000000002f087348 */ /* 0x000fea0003c00000 */
[----:B------:R0:W1:Y:S02]  /*8510*/  SHFL.UP P0, R48, R50, R49, R52 ;  /* 0x0400003132307389 */ /* 0x0000640000000034 */
[----:B01----:R-:W-:Y:S05]  /*8520*/  ENDCOLLECTIVE ;  /* 0x000000000000791b */ /* 0x003fea0003800000 */
.L_x_117:
[----:B------:R-:W-:Y:S05]  /*8530*/  BRA `(.L_x_118) ;  /* 0xffffff9c00b07947 */ /* 0x000fea000383ffff */
.L_x_119:
[----:B------:R-:W-:-:S00]  /*8540*/  BRA `(.L_x_119) ;  /* 0xfffffffc00fc7947 */ /* 0x000fc0000383ffff */
[----:B------:R-:W-:-:S00]  /*8550*/  NOP ;  /* 0x0000000000007918 */ /* 0x000fc00000000000 */
        /* <DEDUP_REMOVED lines=10> */
.L_x_637:


//--------------------- .text._ZN3cub18CUB_300001_SM_10006detail10radix_sort33DeviceRadixSortExclusiveSumKernelINS1_5radix10policy_hubIiNS0_8NullTypeEyE10Policy1000EyEEvPT0_ --------------------------
	.section	.text._ZN3cub18CUB_300001_SM_10006detail10radix_sort33DeviceRadixSortExclusiveSumKernelINS1_5radix10policy_hubIiNS0_8NullTypeEyE10Policy1000EyEEvPT0_,"ax",@progbits
	.align	128
        .global         _ZN3cub18CUB_300001_SM_10006detail10radix_sort33DeviceRadixSortExclusiveSumKernelINS1_5radix10policy_hubIiNS0_8NullTypeEyE10Policy1000EyEEvPT0_
        .type           _ZN3cub18CUB_300001_SM_10006detail10radix_sort33DeviceRadixSortExclusiveSumKernelINS1_5radix10policy_hubIiNS0_8NullTypeEyE10Policy1000EyEEvPT0_,@function
        .size           _ZN3cub18CUB_300001_SM_10006detail10radix_sort33DeviceRadixSortExclusiveSumKernelINS1_5radix10policy_hubIiNS0_8NullTypeEyE10Policy1000EyEEvPT0_,(.L_x_638 - _ZN3cub18CUB_300001_SM_10006detail10radix_sort33DeviceRadixSortExclusiveSumKernelINS1_5radix10policy_hubIiNS0_8NullTypeEyE10Policy1000EyEEvPT0_)
        .other          _ZN3cub18CUB_300001_SM_10006detail10radix_sort33DeviceRadixSortExclusiveSumKernelINS1_5radix10policy_hubIiNS0_8NullTypeEyE10Policy1000EyEEvPT0_,@"STO_CUDA_ENTRY STV_DEFAULT"
_ZN3cub18CUB_300001_SM_10006detail10radix_sort33DeviceRadixSortExclusiveSumKernelINS1_5radix10policy_hubIiNS0_8NullTypeEyE10Policy1000EyEEvPT0_:
.text._ZN3cub18CUB_300001_SM_10006detail10radix_sort33DeviceRadixSortExclusiveSumKernelINS1_5radix10policy_hubIiNS0_8NullTypeEyE10Policy1000EyEEvPT0_:
[----:B------:R-:W-:Y:S01]  /*0000*/  LDC R1, c[0x0][0x37c] ;  /* 0x0000df00ff017b82 */ /* 0x000fe20000000800 */
[----:B------:R-:W0:Y:S07]  /*0010*/  S2R R18, SR_TID.X ;  /* 0x0000000000127919 */ /* 0x000e2e0000002100 */
[----:B------:R-:W1:Y:S01]  /*0020*/  LDC.64 R16, c[0x0][0x380] ;  /* 0x0000e000ff107b82 */ /* 0x000e620000000a00 */
[----:B------:R-:W2:Y:S01]  /*0030*/  LDCU.64 UR4, c[0x0][0x358] ;  /* 0x00006b00ff0477ac */ /* 0x000ea20008000a00 */
[----:B------:R-:W3:Y:S01]  /*0040*/  S2R R5, SR_CTAID.X ;  /* 0x0000000000057919 */ /* 0x000ee20000002500 */
[----:B0-----:R-:W-:Y:S01]  /*0050*/  ISETP.GT.U32.AND P1, PT, R18, 0xff, PT ;  /* 0x000000ff1200780c */ /* 0x001fe20003f24070 */
[----:B---3--:R-:W-:-:S04]  /*0060*/  IMAD R5, R5, 0x100, R18 ;  /* 0x0000010005057824 */ /* 0x008fc800078e0212 */
[----:B-1----:R-:W-:-:S08]  /*0070*/  IMAD.WIDE R16, R5, 0x8, R16 ;  /* 0x0000000805107825 */ /* 0x002fd000078e0210 */
[----:B--2---:R-:W2:Y:S01]  /*0080*/  @!P1 LDG.E.64 R2, desc[UR4][R16.64] ;  /* 0x0000000410029981 */ /* 0x004ea2000c1e1b00 */
[----:B------:R-:W-:Y:S02]  /*0090*/  MOV R0, 0x400 ;  /* 0x0000040000007802 */ /* 0x000fe40000000f00 */
[C---:B------:R-:W-:Y:S01]  /*00a0*/  ISETP.GT.U32.AND P0, PT, R18.reuse, 0x1f, PT ;  /* 0x0000001f1200780c */ /* 0x040fe20003f04070 */
[----:B------:R-:W0:Y:S02]  /*00b0*/  S2R R5, SR_CgaCtaId ;  /* 0x0000000000057919 */ /* 0x000e240000008800 */
[----:B0-----:R-:W-:Y:S02]  /*00c0*/  LEA R5, R5, R0, 0x18 ;  /* 0x0000000005057211 */ /* 0x001fe400078ec0ff */
[----:B------:R-:W-:-:S05]  /*00d0*/  LEA.HI R0, R18, R18, RZ, 0x1d ;  /* 0x0000001212007211 */ /* 0x000fca00078fe8ff */
[----:B------:R-:W-:-:S05]  /*00e0*/  IMAD R0, R0, 0x8, R5 ;  /* 0x0000000800007824 */ /* 0x000fca00078e0205 */
[----:B--2---:R0:W-:Y:S01]  /*00f0*/  STS.64 [R0+0x10], R2 ;  /* 0x0000100200007388 */ /* 0x0041e20000000a00 */
[----:B------:R-:W-:Y:S06]  /*0100*/  BAR.SYNC.DEFER_BLOCKING 0x0 ;  /* 0x0000000000007b1d */ /* 0x000fec0000010000 */
[----:B------:R-:W-:Y:S05]  /*0110*/  @P0 BRA `(.L_x_120) ;  /* 0x0000000400240947 */ /* 0x000fea0003800000 */
[----:B------:R-:W-:Y:S01]  /*0120*/  IMAD R18, R18, 0x48, R5 ;  /* 0x0000004812127824 */ /* 0x000fe200078e0205 */
[----:B------:R-:W-:-:S04]  /*0130*/  UMOV UR6, 0xffffffff ;  /* 0xffffffff00067882 */ /* 0x000fc80000000000 */
[----:B------:R-:W-:Y:S04]  /*0140*/  LDS.64 R14, [R18+0x10] ;  /* 0x00001000120e7984 */ /* 0x000fe80000000a00 */
[----:B------:R-:W-:Y:S04]  /*0150*/  LDS.64 R12, [R18+0x18] ;  /* 0x00001800120c7984 */ /* 0x000fe80000000a00 */
[----:B------:R-:W1:Y:S04]  /*0160*/  LDS.64 R10, [R18+0x20] ;  /* 0x00002000120a7984 */ /* 0x000e680000000a00 */
[----:B------:R-:W-:Y:S04]  /*0170*/  LDS.64 R8, [R18+0x28] ;  /* 0x0000280012087984 */ /* 0x000fe80000000a00 */
[----:B------:R-:W2:Y:S04]  /*0180*/  LDS.64 R6, [R18+0x30] ;  /* 0x0000300012067984 */ /* 0x000ea80000000a00 */
[----:B------:R-:W-:Y:S04]  /*0190*/  LDS.64 R4, [R18+0x38] ;  /* 0x0000380012047984 */ /* 0x000fe80000000a00 */
[----:B0-----:R-:W0:Y:S04]  /*01a0*/  LDS.64 R2, [R18+0x40] ;  /* 0x0000400012027984 */ /* 0x001e280000000a00 */
[----:B------:R-:W3:Y:S01]  /*01b0*/  LDS.64 R20, [R18+0x48] ;  /* 0x0000480012147984 */ /* 0x000ee20000000a00 */
[----:B-1----:R-:W-:-:S04]  /*01c0*/  IADD3 R19, P3, P4, R10, R12, R14 ;  /* 0x0000000c0a137210 */ /* 0x002fc80007c7e00e */
[----:B------:R-:W-:Y:S02]  /*01d0*/  IADD3.X R23, PT, PT, R11, R13, R15, P3, P4 ;  /* 0x0000000d0b177210 */ /* 0x000fe40001fe840f */
[----:B--2---:R-:W-:-:S04]  /*01e0*/  IADD3 R19, P0, P2, R6, R19, R8 ;  /* 0x0000001306137210 */ /* 0x004fc80007a1e008 */
[----:B------:R-:W-:Y:S02]  /*01f0*/  IADD3.X R23, PT, PT, R7, R23, R9, P0, P2 ;  /* 0x0000001707177210 */ /* 0x000fe400007e4409 */
[----:B0-----:R-:W-:-:S04]  /*0200*/  IADD3 R19, P3, P4, R2, R19, R4 ;  /* 0x0000001302137210 */ /* 0x001fc80007c7e004 */
[----:B---3--:R-:W-:Y:S02]  /*0210*/  IADD3 R20, P0, PT, R20, R19, RZ ;  /* 0x0000001314147210 */ /* 0x008fe40007f1e0ff */
[----:B------:R-:W-:-:S05]  /*0220*/  IADD3.X R19, PT, PT, R3, R23, R5, P3, P4 ;  /* 0x0000001703137210 */ /* 0x000fca0001fe8405 */
[----:B------:R-:W-:Y:S01]  /*0230*/  IMAD.X R19, R21, 0x1, R19, P0 ;  /* 0x0000000115137824 */ /* 0x000fe200000e0613 */
[----:B------:R-:W-:Y:S06]  /*0240*/  BRA.DIV UR6, `(.L_x_121) ;  /* 0x0000000206f07947 */ /* 0x000fec000b800000 */
[----:B------:R-:W0:Y:S04]  /*0250*/  SHFL.UP PT, R27, R20, 0x1, RZ ;  /* 0x04200000141b7989 */ /* 0x000e2800000e00ff */
[----:B------:R-:W1:Y:S01]  /*0260*/  SHFL.UP P0, R25, R19, 0x1, RZ ;  /* 0x0420000013197989 */ /* 0x000e6200000000ff */
[----:B0-----:R-:W-:-:S04]  /*0270*/  IADD3 R22, P2, PT, R27, R20, RZ ;  /* 0x000000141b167210 */ /* 0x001fc80007f5e0ff */
[----:B-1----:R-:W-:Y:S01]  /*0280*/  SEL R27, R22, R27, P0 ;  /* 0x0000001b161b7207 */ /* 0x002fe20000000000 */
[----:B------:R-:W-:-:S04]  /*0290*/  IMAD.X R26, R25, 0x1, R19, P2 ;  /* 0x00000001191a7824 */ /* 0x000fc800010e0613 */
[----:B------:R-:W0:Y:S01]  /*02a0*/  SHFL.UP PT, R28, R27, 0x2, RZ ;  /* 0x044000001b1c7989 */ /* 0x000e2200000e00ff */
[----:B------:R-:W-:-:S05]  /*02b0*/  SEL R26, R26, R25, P0 ;  /* 0x000000191a1a7207 */ /* 0x000fca0000000000 */
[----:B------:R-:W1:Y:S01]  /*02c0*/  SHFL.UP P0, R25, R26, 0x2, RZ ;  /* 0x044000001a197989 */ /* 0x000e6200000000ff */
[----:B0-----:R-:W-:-:S05]  /*02d0*/  IADD3 R21, P2, PT, R28, R27, RZ ;  /* 0x0000001b1c157210 */ /* 0x001fca0007f5e0ff */
[----:B-1----:R-:W-:Y:S01]  /*02e0*/  IMAD.X R22, R25, 0x1, R26, P2 ;  /* 0x0000000119167824 */ /* 0x002fe200010e061a */
[----:B------:R-:W-:-:S04]  /*02f0*/  SEL R28, R21, R28, P0 ;  /* 0x0000001c151c7207 */ /* 0x000fc80000000000 */
[----:B------:R-:W-:Y:S01]  /*0300*/  SEL R29, R22, R25, P0 ;  /* 0x00000019161d7207 */ /* 0x000fe20000000000 */
        /* <DEDUP_REMOVED lines=12> */
[----:B------:R0:W1:Y:S04]  /*03d0*/  SHFL.UP PT, R28, R27, 0x10, RZ ;  /* 0x060000001b1c7989 */ /* 0x00006800000e00ff */
[----:B------:R0:W2:Y:S02]  /*03e0*/  SHFL.UP P0, R25, R26, 0x10, RZ ;  /* 0x060000001a197989 */ /* 0x0000a400000000ff */
.L_x_132:
[----:B-1----:R-:W-:-:S04]  /*03f0*/  IADD3 R21, P2, PT, R28, R27, RZ ;  /* 0x0000001b1c157210 */ /* 0x002fc80007f5e0ff */
[----:B--2---:R-:W-:Y:S01]  /*0400*/  SEL R21, R21, R28, P0 ;  /* 0x0000001c15157207 */ /* 0x004fe20000000000 */
[----:B------:R-:W-:-:S05]  /*0410*/  IMAD.X R22, R25, 0x1, R26, P2 ;  /* 0x0000000119167824 */ /* 0x000fca00010e061a */
[----:B------:R-:W-:Y:S02]  /*0420*/  SEL R22, R22, R25, P0 ;  /* 0x0000001916167207 */ /* 0x000fe40000000000 */
[----:B------:R-:W-:-:S05]  /*0430*/  IADD3 R20, P0, PT, R21, -R20, RZ ;  /* 0x8000001415147210 */ /* 0x000fca0007f1e0ff */
[----:B------:R-:W-:Y:S01]  /*0440*/  IMAD.X R21, R22, 0x1, ~R19, P0 ;  /* 0x0000000116157824 */ /* 0x000fe200000e0e13 */
[----:B------:R-:W-:-:S04]  /*0450*/  IADD3 R14, P0, PT, R14, R20, RZ ;  /* 0x000000140e0e7210 */ /* 0x000fc80007f1e0ff */
[----:B------:R1:W-:Y:S01]  /*0460*/  STS.64 [R18+0x10], R20 ;  /* 0x0000101412007388 */ /* 0x0003e20000000a00 */
[----:B------:R-:W-:Y:S01]  /*0470*/  IMAD.X R15, R15, 0x1, R21, P0 ;  /* 0x000000010f0f7824 */ /* 0x000fe200000e0615 */
        /* <DEDUP_REMOVED lines=17> */
[----:B------:R-:W-:-:S05]  /*0590*/  IMAD.X R3, R3, 0x1, R5, P0 ;  /* 0x0000000103037824 */ /* 0x000fca00000e0605 */
[----:B------:R1:W-:Y:S03]  /*05a0*/  STS.64 [R18+0x48], R2 ;  /* 0x0000480212007388 */ /* 0x0003e60000000a00 */
.L_x_120:
[----:B------:R-:W-:Y:S05]  /*05b0*/  WARPSYNC.ALL ;  /* 0x0000000000007948 */ /* 0x000fea0003800000 */
[----:B------:R-:W-:Y:S06]  /*05c0*/  BAR.SYNC.DEFER_BLOCKING 0x0 ;  /* 0x0000000000007b1d */ /* 0x000fec0000010000 */
[----:B------:R-:W-:Y:S05]  /*05d0*/  @P1 EXIT ;  /* 0x000000000000194d */ /* 0x000fea0003800000 */
[----:B01----:R-:W0:Y:S04]  /*05e0*/  LDS.64 R2, [R0+0x10] ;  /* 0x0000100000027984 */ /* 0x003e280000000a00 */
[----:B0-----:R-:W-:Y:S01]  /*05f0*/  STG.E.64 desc[UR4][R16.64], R2 ;  /* 0x0000000210007986 */ /* 0x001fe2000c101b04 */
[----:B------:R-:W-:Y:S05]  /*0600*/  EXIT ;  /* 0x000000000000794d */ /* 0x000fea0003800000 */
.L_x_121:
[----:B------:R-:W-:Y:S02]  /*0610*/  IMAD.MOV.U32 R24, RZ, RZ, R20 ;  /* 0x000000ffff187224 */ /* 0x000fe400078e0014 */
[----:B------:R-:W-:Y:S02]  /*0620*/  IMAD.MOV.U32 R23, RZ, RZ, 0x1 ;  /* 0x00000001ff177424 */ /* 0x000fe400078e00ff */
[----:B------:R-:W-:Y:S02]  /*0630*/  IMAD.MOV.U32 R22, RZ, RZ, RZ ;  /* 0x000000ffff167224 */ /* 0x000fe400078e00ff */
[----:B------:R-:W-:-:S07]  /*0640*/  IMAD.MOV.U32 R21, RZ, RZ, -0x1 ;  /* 0xffffffffff157424 */ /* 0x000fce00078e00ff */
[----:B------:R-:W-:Y:S05]  /*0650*/  WARPSYNC.COLLECTIVE R21, `(.L_x_122) ;  /* 0x0000000015087348 */ /* 0x000fea0003c00000 */
[----:B------:R0:W1:Y:S02]  /*0660*/  SHFL.UP P0, R25, R24, R23, R22 ;  /* 0x0400001718197389 */ /* 0x0000640000000016 */
[----:B01----:R-:W-:Y:S05]  /*0670*/  ENDCOLLECTIVE ;  /* 0x000000000000791b */ /* 0x003fea0003800000 */
.L_x_122:
[----:B------:R-:W-:Y:S02]  /*0680*/  IMAD.MOV.U32 R24, RZ, RZ, R19 ;  /* 0x000000ffff187224 */ /* 0x000fe400078e0013 */
[----:B------:R-:W-:-:S07]  /*0690*/  IMAD.MOV.U32 R27, RZ, RZ, R25 ;  /* 0x000000ffff1b7224 */ /* 0x000fce00078e0019 */
[----:B------:R-:W-:Y:S05]  /*06a0*/  WARPSYNC.COLLECTIVE R21, `(.L_x_123) ;  /* 0x0000000015087348 */ /* 0x000fea0003c00000 */
[----:B------:R0:W1:Y:S02]  /*06b0*/  SHFL.UP P0, R25, R24, R23, R22 ;  /* 0x0400001718197389 */ /* 0x0000640000000016 */
[----:B01----:R-:W-:Y:S05]  /*06c0*/  ENDCOLLECTIVE ;  /* 0x000000000000791b */ /* 0x003fea0003800000 */
.L_x_123:
[----:B------:R-:W-:Y:S01]  /*06d0*/  IADD3 R26, P2, PT, R27, R20, RZ ;  /* 0x000000141b1a7210 */ /* 0x000fe20007f5e0ff */
[----:B------:R-:W-:-:S03]  /*06e0*/  IMAD.MOV.U32 R23, RZ, RZ, 0x2 ;  /* 0x00000002ff177424 */ /* 0x000fc600078e00ff */
[----:B------:R-:W-:Y:S01]  /*06f0*/  SEL R27, R26, R27, P0 ;  /* 0x0000001b1a1b7207 */ /* 0x000fe20000000000 */
[----:B------:R-:W-:-:S04]  /*0700*/  IMAD.X R26, R25, 0x1, R19, P2 ;  /* 0x00000001191a7824 */ /* 0x000fc800010e0613 */
[----:B------:R-:W-:Y:S01]  /*0710*/  IMAD.MOV.U32 R24, RZ, RZ, R27 ;  /* 0x000000ffff187224 */ /* 0x000fe200078e001b */
[----:B------:R-:W-:-:S07]  /*0720*/  SEL R26, R26, R25, P0 ;  /* 0x000000191a1a7207 */ /* 0x000fce0000000000 */
[----:B------:R-:W-:Y:S05]  /*0730*/  WARPSYNC.COLLECTIVE R21, `(.L_x_124) ;  /* 0x0000000015087348 */ /* 0x000fea0003c00000 */
[----:B------:R0:W1:Y:S02]  /*0740*/  SHFL.UP P0, R25, R24, R23, R22 ;  /* 0x0400001718197389 */ /* 0x0000640000000016 */
[----:B01----:R-:W-:Y:S05]  /*0750*/  ENDCOLLECTIVE ;  /* 0x000000000000791b */ /* 0x003fea0003800000 */
.L_x_124:
[----:B------:R-:W-:Y:S02]  /*0760*/  IMAD.MOV.U32 R24, RZ, RZ, R26 ;  /* 0x000000ffff187224 */ /* 0x000fe400078e001a */
[----:B------:R-:W-:-:S07]  /*0770*/  IMAD.MOV.U32 R28, RZ, RZ, R25 ;  /* 0x000000ffff1c7224 */ /* 0x000fce00078e0019 */
[----:B------:R-:W-:Y:S05]  /*0780*/  WARPSYNC.COLLECTIVE R21, `(.L_x_125) ;  /* 0x0000000015087348 */ /* 0x000fea0003c00000 */
[----:B------:R0:W1:Y:S02]  /*0790*/  SHFL.UP P0, R25, R24, R23, R22 ;  /* 0x0400001718197389 */ /* 0x0000640000000016 */
[----:B01----:R-:W-:Y:S05]  /*07a0*/  ENDCOLLECTIVE ;  /* 0x000000000000791b */ /* 0x003fea0003800000 */
.L_x_125:
        /* <DEDUP_REMOVED lines=9> */
.L_x_126:
[----:B------:R-:W-:Y:S02]  /*0840*/  IMAD.MOV.U32 R24, RZ, RZ, R29 ;  /* 0x000000ffff187224 */ /* 0x000fe400078e001d */
[----:B------:R-:W-:-:S07]  /*0850*/  IMAD.MOV.U32 R27, RZ, RZ, R25 ;  /* 0x000000ffff1b7224 */ /* 0x000fce00078e0019 */
[----:B------:R-:W-:Y:S05]  /*0860*/  WARPSYNC.COLLECTIVE R21, `(.L_x_127) ;  /* 0x0000000015087348 */ /* 0x000fea0003c00000 */
[----:B------:R0:W1:Y:S02]  /*0870*/  SHFL.UP P0, R25, R24, R23, R22 ;  /* 0x0400001718197389 */ /* 0x0000640000000016 */
[----:B01----:R-:W-:Y:S05]  /*0880*/  ENDCOLLECTIVE ;  /* 0x000000000000791b */ /* 0x003fea0003800000 */
.L_x_127:
        /* <DEDUP_REMOVED lines=9> */
.L_x_128:
[----:B------:R-:W-:Y:S02]  /*0920*/  IMAD.MOV.U32 R24, RZ, RZ, R29 ;  /* 0x000000ffff187224 */ /* 0x000fe400078e001d */
[----:B------:R-:W-:-:S07]  /*0930*/  IMAD.MOV.U32 R27, RZ, RZ, R25 ;  /* 0x000000ffff1b7224 */ /* 0x000fce00078e0019 */
[----:B------:R-:W-:Y:S05]  /*0940*/  WARPSYNC.COLLECTIVE R21, `(.L_x_129) ;  /* 0x0000000015087348 */ /* 0x000fea0003c00000 */
[----:B------:R0:W1:Y:S02]  /*0950*/  SHFL.UP P0, R25, R24, R23, R22 ;  /* 0x0400001718197389 */ /* 0x0000640000000016 */
[----:B01----:R-:W-:Y:S05]  /*0960*/  ENDCOLLECTIVE ;  /* 0x000000000000791b */ /* 0x003fea0003800000 */
.L_x_129:
        /* <DEDUP_REMOVED lines=9> */
.L_x_130:
[----:B------:R-:W-:Y:S02]  /*0a00*/  IMAD.MOV.U32 R24, RZ, RZ, R26 ;  /* 0x000000ffff187224 */ /* 0x000fe400078e001a */
[----:B------:R-:W-:-:S07]  /*0a10*/  IMAD.MOV.U32 R28, RZ, RZ, R25 ;  /* 0x000000ffff1c7224 */ /* 0x000fce00078e0019 */
[----:B------:R-:W-:Y:S05]  /*0a20*/  WARPSYNC.COLLECTIVE R21, `(.L_x_131) ;  /* 0x0000000015087348 */ /* 0x000fea0003c00000 */
[----:B------:R0:W1:Y:S02]  /*0a30*/  SHFL.UP P0, R25, R24, R23, R22 ;  /* 0x0400001718197389 */ /* 0x0000640000000016 */
[----:B01----:R-:W-:Y:S05]  /*0a40*/  ENDCOLLECTIVE ;  /* 0x000000000000791b */ /* 0x003fea0003800000 */
.L_x_131:
[----:B------:R-:W-:Y:S05]  /*0a50*/  BRA `(.L_x_132) ;  /* 0xfffffff800647947 */ /* 0x000fea000383ffff */
.L_x_133:
        /* <DEDUP_REMOVED lines=10> */
.L_x_638:


//--------------------- .text._ZN3cub18CUB_300001_SM_10006detail10radix_sort30DeviceRadixSortHistogramKernelINS1_5radix10policy_hubIiNS0_8NullTypeEyE10Policy1000ELNS0_9SortOrderE0EiyNS1_21identity_decomposer_tEEEvPT2_PKT1_SB_iiT3_ --------------------------
	.section	.text._ZN3cub18CUB_300001_SM_10006detail10radix_sort30DeviceRadixSortHistogramKernelINS1_5radix10policy_hubIiNS0_8NullTypeEyE10Policy1000ELNS0_9SortOrderE0EiyNS1_21identity_decomposer_tEEEvPT2_PKT1_SB_iiT3_,"ax",@progbits
	.align	128
        .global         _ZN3cub18CUB_300001_SM_10006detail10radix_sort30DeviceRadixSortHistogramKernelINS1_5radix10policy_hubIiNS0_8NullTypeEyE10Policy1000ELNS0_9SortOrderE0EiyNS1_21identity_decomposer_tEEEvPT2_PKT1_SB_iiT3_
        .type           _ZN3cub18CUB_300001_SM_10006detail10radix_sort30DeviceRadixSortHistogramKernelINS1_5radix10policy_hubIiNS0_8NullTypeEyE10Policy1000ELNS0_9SortOrderE0EiyNS1_21identity_decomposer_tEEEvPT2_PKT1_SB_iiT3_,@function
        .size           _ZN3cub18CUB_300001_SM_10006detail10radix_sort30DeviceRadixSortHistogramKernelINS1_5radix10policy_hubIiNS0_8NullTypeEyE10Policy1000ELNS0_9SortOrderE0EiyNS1_21identity_decomposer_tEEEvPT2_PKT1_SB_iiT3_,(.L_x_639 - _ZN3cub18CUB_300001_SM_10006detail10radix_sort30DeviceRadixSortHistogramKernelINS1_5radix10policy_hubIiNS0_8NullTypeEyE10Policy1000ELNS0_9SortOrderE0EiyNS1_21identity_decomposer_tEEEvPT2_PKT1_SB_iiT3_)
        .other          _ZN3cub18CUB_300001_SM_10006detail10radix_sort30DeviceRadixSortHistogramKernelINS1_5radix10policy_hubIiNS0_8NullTypeEyE10Policy1000ELNS0_9SortOrderE0EiyNS1_21identity_decomposer_tEEEvPT2_PKT1_SB_iiT3_,@"STO_CUDA_ENTRY STV_DEFAULT"
_ZN3cub18CUB_300001_SM_10006detail10radix_sort30DeviceRadixSortHistogramKernelINS1_5radix10policy_hubIiNS0_8NullTypeEyE10Policy1000ELNS0_9SortOrderE0EiyNS1_21identity_decomposer_tEEEvPT2_PKT1_SB_iiT3_:
.text._ZN3cub18CUB_300001_SM_10006detail10radix_sort30DeviceRadixSortHistogramKernelINS1_5radix10policy_hubIiNS0_8NullTypeEyE10Policy1000ELNS0_9SortOrderE0EiyNS1_21identity_decomposer_tEEEvPT2_PKT1_SB_iiT3_:
[----:B------:R-:W-:Y:S01]  /*0000*/  LDC R1, c[0x0][0x37c] ;  /* 0x0000df00ff017b82 */ /* 0x000fe20000000800 */
[----:B------:R-:W0:Y:S02]  /*0010*/  LDCU.64 UR14, c[0x0][0x390] ;  /* 0x00007200ff0e77ac */ /* 0x000e240008000a00 */
[----:B0-----:R-:W-:-:S04]  /*0020*/  ISETP.NE.U32.AND P0, PT, RZ, UR14, PT ;  /* 0x0000000eff007c0c */ /* 0x001fc8000bf05070 */
[----:B------:R-:W-:-:S13]  /*0030*/  ISETP.NE.AND.EX P0, PT, RZ, UR15, PT, P0 ;  /* 0x0000000fff007c0c */ /* 0x000fda000bf05300 */
[----:B------:R-:W-:Y:S05]  /*0040*/  @!P0 EXIT ;  /* 0x000000000000894d */ /* 0x000fea0003800000 */
[----:B------:R-:W-:Y:S01]  /*0050*/  UIADD3 UR11, UP0, UPT, UR14, -0x1, URZ ;  /* 0xffffffff0e0b7890 */ /* 0x000fe2000ff1e0ff */
[----:B------:R-:W0:Y:S01]  /*0060*/  S2R R4, SR_TID.X ;  /* 0x0000000000047919 */ /* 0x000e220000002100 */
[----:B------:R-:W1:Y:S01]  /*0070*/  LDCU.64 UR4, c[0x0][0x398] ;  /* 0x00007300ff0477ac */ /* 0x000e620008000a00 */
[----:B------:R-:W2:Y:S01]  /*0080*/  S2UR UR7, SR_CgaCtaId ;  /* 0x00000000000779c3 */ /* 0x000ea20000008800 */
[----:B------:R-:W-:Y:S01]  /*0090*/  UIADD3.X UR12, UPT, UPT, UR15, -0x1, URZ, UP0, !UPT ;  /* 0xffffffff0f0c7890 */ /* 0x000fe200087fe4ff */
[----:B------:R-:W-:Y:S01]  /*00a0*/  UMOV UR6, 0x400 ;  /* 0x0000040000067882 */ /* 0x000fe20000000000 */
[----:B------:R-:W3:Y:S05]  /*00b0*/  LDCU.64 UR20, c[0x0][0x358] ;  /* 0x00006b00ff1477ac */ /* 0x000eea0008000a00 */
[----:B------:R-:W4:Y:S01]  /*00c0*/  S2UR UR8, SR_CTAID.X ;  /* 0x00000000000879c3 */ /* 0x000f220000002500 */
[----:B------:R-:W-:Y:S01]  /*00d0*/  USHF.R.U64 UR11, UR11, 0x1e, UR12 ;  /* 0x0000001e0b0b7899 */ /* 0x000fe2000800120c */
[----:B------:R-:W0:Y:S03]  /*00e0*/  LDCU UR28, c[0x0][0x370] ;  /* 0x00006e00ff1c77ac */ /* 0x000e260008000800 */
[----:B------:R-:W-:-:S02]  /*00f0*/  UIADD3 UR11, UP0, UPT, UR11, 0x1, URZ ;  /* 0x000000010b0b7890 */ /* 0x000fc4000ff1e0ff */
[----:B-1----:R-:W-:Y:S02]  /*0100*/  UIADD3 UR4, UPT, UPT, UR5, 0x7, -UR4 ;  /* 0x0000000705047890 */ /* 0x002fe4000fffe804 */
[----:B------:R-:W-:Y:S02]  /*0110*/  ULEA.HI.X UR12, UR12, URZ, URZ, 0x2, UP0 ;  /* 0x000000ff0c0c7291 */ /* 0x000fe400080f14ff */
[----:B------:R-:W-:Y:S02]  /*0120*/  UISETP.LT.U32.AND UP0, UPT, UR11, UR14, UPT ;  /* 0x0000000e0b00728c */ /* 0x000fe4000bf01070 */
[----:B------:R-:W-:Y:S02]  /*0130*/  USHF.R.S32.HI UR5, URZ, 0x1f, UR4 ;  /* 0x0000001fff057899 */ /* 0x000fe40008011404 */
[----:B------:R-:W-:Y:S02]  /*0140*/  UISETP.LT.U32.AND.EX UP0, UPT, UR12, UR15, UPT, UP0 ;  /* 0x0000000f0c00728c */ /* 0x000fe4000bf01100 */
[----:B------:R-:W-:-:S02]  /*0150*/  ULEA.HI UR5, UR5, UR4, URZ, 0x3 ;  /* 0x0000000405057291 */ /* 0x000fc4000f8f18ff */
[----:B------:R-:W-:Y:S01]  /*0160*/  USEL UR11, UR11, UR14, UP0 ;  /* 0x0000000e0b0b7287 */ /* 0x000fe20008000000 */
[C---:B0-----:R-:W-:Y:S01]  /*0170*/  VIADD R21, R4.reuse, 0x780 ;  /* 0x0000078004157836 */ /* 0x041fe20000000000 */
[----:B------:R-:W-:Y:S02]  /*0180*/  USEL UR12, UR12, UR15, UP0 ;  /* 0x0000000f0c0c7287 */ /* 0x000fe40008000000 */
[----:B------:R-:W-:Y:S02]  /*0190*/  UISETP.GE.AND UP0, UPT, UR4, 0x8, UPT ;  /* 0x000000080400788c */ /* 0x000fe4000bf06270 */
[----:B--2---:R-:W-:Y:S02]  /*01a0*/  ULEA UR6, UR7, UR6, 0x18 ;  /* 0x0000000607067291 */ /* 0x004fe4000f8ec0ff */
[----:B------:R-:W-:Y:S02]  /*01b0*/  USHF.R.S32.HI UR5, URZ, 0x3, UR5 ;  /* 0x00000003ff057899 */ /* 0x000fe40008011405 */
[----:B------:R-:W-:Y:S01]  /*01c0*/  PLOP3.LUT P0, PT, PT, PT, UP0, 0x80, 0x8 ;  /* 0x000000000008781c */ /* 0x000fe20003f0f008 */
[----:B----4-:R-:W-:Y:S01]  /*01d0*/  USHF.L.U32 UR8, UR8, 0xb, URZ ;  /* 0x0000000b08087899 */ /* 0x010fe200080006ff */
[C---:B------:R-:W-:Y:S01]  /*01e0*/  LEA R0, R4.reuse, UR6, 0x2 ;  /* 0x0000000604007c11 */ /* 0x040fe2000f8e10ff */
[----:B------:R-:W-:Y:S01]  /*01f0*/  UIADD3 UR22, UPT, UPT, UR5, -0x1, URZ ;  /* 0xffffffff05167890 */ /* 0x000fe2000fffe0ff */
[----:B------:R-:W-:Y:S01]  /*0200*/  ISETP.GT.U32.OR P0, PT, R4, 0xff, !P0 ;  /* 0x000000ff0400780c */ /* 0x000fe20004704470 */
[----:B------:R-:W-:-:S02]  /*0210*/  ULOP3.LUT UR23, UR5, 0xf, URZ, 0xc0, !UPT ;  /* 0x0000000f05177892 */ /* 0x000fc4000f8ec0ff */
[----:B------:R-:W-:Y:S01]  /*0220*/  ULOP3.LUT UR24, UR5, 0x7, URZ, 0xc0, !UPT ;  /* 0x0000000705187892 */ /* 0x000fe2000f8ec0ff */
[----:B------:R-:W-:Y:S01]  /*0230*/  P2R R20, PR, RZ, 0x1 ;  /* 0x00000001ff147803 */ /* 0x000fe20000000000 */
[----:B------:R-:W-:Y:S02]  /*0240*/  ULOP3.LUT UR25, UR5, 0x3, URZ, 0xc0, !UPT ;  /* 0x0000000305197892 */ /* 0x000fe4000f8ec0ff */
[----:B------:R-:W-:Y:S02]  /*0250*/  ULOP3.LUT UR26, UR5, 0xffffff0, URZ, 0xc0, !UPT ;  /* 0x0ffffff0051a7892 */ /* 0x000fe4000f8ec0ff */
[----:B------:R-:W-:Y:S02]  /*0260*/  ULOP3.LUT UR27, UR5, 0xffffff8, URZ, 0xc0, !UPT ;  /* 0x0ffffff8051b7892 */ /* 0x000fe4000f8ec0ff */
[----:B------:R-:W-:Y:S01]  /*0270*/  ULOP3.LUT UR9, UR5, 0x1, URZ, 0xc0, !UPT ;  /* 0x0000000105097892 */ /* 0x000fe2000f8ec0ff */
[----:B------:R-:W-:Y:S01]  /*0280*/  UMOV UR6, URZ ;  /* 0x000000ff00067c82 */ /* 0x000fe20008000000 */
[----:B---3--:R-:W-:-:S10]  /*0290*/  UMOV UR7, URZ ;  /* 0x000000ff00077c82 */ /* 0x008fd40008000000 */
.L_x_217:
[----:B------:R-:W-:Y:S01]  /*02a0*/  ISETP.NE.AND P0, PT, R20, RZ, PT ;  /* 0x000000ff1400720c */ /* 0x000fe20003f05270 */
[----:B------:R-:W-:-:S12]  /*02b0*/  BSSY.RECONVERGENT B0, `(.L_x_134) ;  /* 0x000007c000007945 */ /* 0x000fd80003800200 */
[----:B012345:R-:W-:Y:S05]  /*02c0*/  @P0 BRA `(.L_x_135) ;  /* 0x0000000400e80947 */ /* 0x03ffea0003800000 */
[----:B------:R-:W-:Y:S02]  /*02d0*/  IMAD.U32 R2, RZ, RZ, UR22 ;  /* 0x00000016ff027e24 */ /* 0x000fe4000f8e00ff */
[----:B------:R-:W-:-:S03]  /*02e0*/  IMAD.MOV.U32 R3, RZ, RZ, RZ ;  /* 0x000000ffff037224 */ /* 0x000fc600078e00ff */
[----:B------:R-:W-:-:S13]  /*02f0*/  ISETP.GE.U32.AND P1, PT, R2, 0xf, PT ;  /* 0x0000000f0200780c */ /* 0x000fda0003f26070 */
[----:B------:R-:W-:Y:S05]  /*0300*/  @!P1 BRA `(.L_x_136) ;  /* 0x00000000005c9947 */ /* 0x000fea0003800000 */
[----:B------:R-:W-:Y:S01]  /*0310*/  VIADD R2, R0, 0x2000 ;  /* 0x0000200000027836 */ /* 0x000fe20000000000 */
[----:B------:R-:W-:-:S12]  /*0320*/  UIADD3 UR4, UPT, UPT, -UR26, URZ, URZ ;  /* 0x000000ff1a047290 */ /* 0x000fd8000fffe1ff */
.L_x_137:
[----:B------:R-:W-:Y:S01]  /*0330*/  UIADD3 UR4, UPT, UPT, UR4, 0x10, URZ ;  /* 0x0000001004047890 */ /* 0x000fe2000fffe0ff */
[----:B------:R-:W-:Y:S03]  /*0340*/  STS [R2+-0x2000], RZ ;  /* 0xffe000ff02007388 */ /* 0x000fe60000000800 */
[----:B------:R-:W-:Y:S01]  /*0350*/  UISETP.NE.AND UP0, UPT, UR4, URZ, UPT ;  /* 0x000000ff0400728c */ /* 0x000fe2000bf05270 */
        /* <DEDUP_REMOVED lines=16> */
[----:B------:R-:W-:Y:S06]  /*0460*/  BRA.U UP0, `(.L_x_137) ;  /* 0xfffffffd00b07547 */ /* 0x000fec000b83ffff */
[----:B------:R-:W-:-:S07]  /*0470*/  IMAD.U32 R3, RZ, RZ, UR26 ;  /* 0x0000001aff037e24 */ /* 0x000fce000f8e00ff */
.L_x_136:
[----:B------:R-:W-:Y:S01]  /*0480*/  ISETP.NE.AND P0, PT, RZ, UR23, PT ;  /* 0x00000017ff007c0c */ /* 0x000fe2000bf05270 */
[----:B------:R-:W-:Y:S01]  /*0490*/  IMAD.U32 R6, RZ, RZ, UR24 ;  /* 0x00000018ff067e24 */ /* 0x000fe2000f8e00ff */
[----:B------:R-:W-:-:S03]  /*04a0*/  MOV R2, UR23 ;  /* 0x0000001700027c02 */ /* 0x000fc60008000f00 */
[----:B------:R-:W-:Y:S02]  /*04b0*/  VIADD R6, R6, 0xffffffff ;  /* 0xffffffff06067836 */ /* 0x000fe40000000000 */
[----:B------:R-:W-:-:S06]  /*04c0*/  VIADD R2, R2, 0xffffffff ;  /* 0xffffffff02027836 */ /* 0x000fcc0000000000 */
[----:B------:R-:W-:Y:S05]  /*04d0*/  @!P0 BRA `(.L_x_138) ;  /* 0x00000000007c8947 */ /* 0x000fea0003800000 */
[----:B------:R-:W-:Y:S01]  /*04e0*/  ISETP.GE.U32.AND P2, PT, R2, 0x7, PT ;  /* 0x000000070200780c */ /* 0x000fe20003f46070 */
[----:B------:R-:W-:-:S12]  /*04f0*/  UISETP.NE.AND UP0, UPT, UR24, URZ, UPT ;  /* 0x000000ff1800728c */ /* 0x000fd8000bf05270 */
[----:B------:R-:W-:Y:S05]  /*0500*/  @!P2 BRA `(.L_x_139) ;  /* 0x000000000028a947 */ /* 0x000fea0003800000 */
        /* <DEDUP_REMOVED lines=10> */
.L_x_139:
[----:B------:R-:W-:Y:S05]  /*05b0*/  BRA.U !UP0, `(.L_x_138) ;  /* 0x0000000108447547 */ /* 0x000fea000b800000 */
[----:B------:R-:W-:Y:S01]  /*05c0*/  ISETP.GE.U32.AND P2, PT, R6, 0x3, PT ;  /* 0x000000030600780c */ /* 0x000fe20003f46070 */
[----:B------:R-:W-:-:S12]  /*05d0*/  UISETP.NE.AND UP0, UPT, UR25, URZ, UPT ;  /* 0x000000ff1900728c */ /* 0x000fd8000bf05270 */
[C---:B0-----:R-:W-:Y:S02]  /*05e0*/  @P2 IMAD R5, R3.reuse, 0x400, R0 ;  /* 0x0000040003052824 */ /* 0x041fe400078e0200 */
[----:B------:R-:W-:-:S03]  /*05f0*/  @P2 VIADD R3, R3, 0x4 ;  /* 0x0000000403032836 */ /* 0x000fc60000000000 */
[----:B------:R1:W-:Y:S04]  /*0600*/  @P2 STS [R5], RZ ;  /* 0x000000ff05002388 */ /* 0x0003e80000000800 */
[----:B------:R1:W-:Y:S04]  /*0610*/  @P2 STS [R5+0x400], RZ ;  /* 0x000400ff05002388 */ /* 0x0003e80000000800 */
[----:B------:R1:W-:Y:S04]  /*0620*/  @P2 STS [R5+0x800], RZ ;  /* 0x000800ff05002388 */ /* 0x0003e80000000800 */
[----:B------:R1:W-:Y:S01]  /*0630*/  @P2 STS [R5+0xc00], RZ ;  /* 0x000c00ff05002388 */ /* 0x0003e20000000800 */
[----:B------:R-:W-:Y:S05]  /*0640*/  BRA.U !UP0, `(.L_x_138) ;  /* 0x0000000108207547 */ /* 0x000fea000b800000 */
[----:B------:R-:W-:Y:S01]  /*0650*/  IMAD R3, R3, 0x400, R0 ;  /* 0x0000040003037824 */ /* 0x000fe200078e0200 */
[----:B------:R-:W-:-:S04]  /*0660*/  UISETP.NE.AND UP0, UPT, UR25, 0x1, UPT ;  /* 0x000000011900788c */ /* 0x000fc8000bf05270 */
[----:B------:R2:W-:Y:S05]  /*0670*/  STS [R3], RZ ;  /* 0x000000ff03007388 */ /* 0x0005ea0000000800 */
[----:B------:R-:W-:Y:S05]  /*0680*/  BRA.U !UP0, `(.L_x_138) ;  /* 0x0000000108107547 */ /* 0x000fea000b800000 */
[----:B------:R-:W-:Y:S01]  /*0690*/  UISETP.NE.AND UP0, UPT, UR25, 0x2, UPT ;  /* 0x000000021900788c */ /* 0x000fe2000bf05270 */
[----:B------:R3:W-:Y:S05]  /*06a0*/  STS [R3+0x400], RZ ;  /* 0x000400ff03007388 */ /* 0x0007ea0000000800 */
[----:B------:R-:W-:-:S13]  /*06b0*/  PLOP3.LUT P2, PT, PT, PT, UP0, 0x80, 0x8 ;  /* 0x000000000008781c */ /* 0x000fda0003f4f008 */
[----:B------:R3:W-:Y:S02]  /*06c0*/  @P2 STS [R3+0x800], RZ ;  /* 0x000800ff03002388 */ /* 0x0007e40000000800 */
.L_x_138:
[----:B------:R-:W-:-:S13]  /*06d0*/  ISETP.GT.U32.AND P2, PT, R4, 0x7f, PT ;  /* 0x0000007f0400780c */ /* 0x000fda0003f44070 */
[----:B------:R-:W-:Y:S05]  /*06e0*/  @P2 BRA `(.L_x_135) ;  /* 0x0000000000e02947 */ /* 0x000fea0003800000 */
[----:B--23--:R-:W-:Y:S01]  /*06f0*/  HFMA2 R3, -RZ, RZ, 0, 0 ;  /* 0x00000000ff037431 */ /* 0x00cfe200000001ff */
[----:B------:R-:W-:Y:S06]  /*0700*/  @!P1 BRA `(.L_x_140) ;  /* 0x0000000000589947 */ /* 0x000fec0003800000 */
[----:B------:R-:W-:-:S07]  /*0710*/  IMAD.MOV.U32 R3, RZ, RZ, RZ ;  /* 0x000000ffff037224 */ /* 0x000fce00078e00ff */
.L_x_141:
[C---:B012---:R-:W-:Y:S02]  /*0720*/  IMAD R5, R3.reuse, 0x400, R0 ;  /* 0x0000040003057824 */ /* 0x047fe400078e0200 */
[----:B------:R-:W-:-:S03]  /*0730*/  VIADD R3, R3, 0x10 ;  /* 0x0000001003037836 */ /* 0x000fc60000000000 */
[----:B------:R2:W-:Y:S02]  /*0740*/  STS [R5+0x200], RZ ;  /* 0x000200ff05007388 */ /* 0x0005e40000000800 */
[----:B------:R-:W-:Y:S02]  /*0750*/  ISETP.NE.AND P1, PT, R3, UR26, PT ;  /* 0x0000001a03007c0c */ /* 0x000fe4000bf25270 */
[----:B------:R2:W-:Y:S04]  /*0760*/  STS [R5+0x600], RZ ;  /* 0x000600ff05007388 */ /* 0x0005e80000000800 */
        /* <DEDUP_REMOVED lines=13> */
[----:B------:R2:W-:Y:S01]  /*0840*/  STS [R5+0x3e00], RZ ;  /* 0x003e00ff05007388 */ /* 0x0005e20000000800 */
[----:B------:R-:W-:Y:S05]  /*0850*/  @P1 BRA `(.L_x_141) ;  /* 0xfffffffc00b01947 */ /* 0x000fea000383ffff */
[----:B------:R-:W-:-:S07]  /*0860*/  IMAD.U32 R3, RZ, RZ, UR26 ;  /* 0x0000001aff037e24 */ /* 0x000fce000f8e00ff */
.L_x_140:
[----:B------:R-:W-:Y:S05]  /*0870*/  @!P0 BRA `(.L_x_135) ;  /* 0x00000000007c8947 */ /* 0x000fea0003800000 */
[----:B------:R-:W-:Y:S01]  /*0880*/  ISETP.GE.U32.AND P0, PT, R2, 0x7, PT ;  /* 0x000000070200780c */ /* 0x000fe20003f06070 */
[----:B------:R-:W-:-:S12]  /*0890*/  UISETP.NE.AND UP0, UPT, UR24, URZ, UPT ;  /* 0x000000ff1800728c */ /* 0x000fd8000bf05270 */
[----:B------:R-:W-:Y:S05]  /*08a0*/  @!P0 BRA `(.L_x_142) ;  /* 0x0000000000288947 */ /* 0x000fea0003800000 */
[C---:B------:R-:W-:Y:S02]  /*08b0*/  IMAD R2, R3.reuse, 0x400, R0 ;  /* 0x0000040003027824 */ /* 0x040fe400078e0200 */
[----:B------:R-:W-:-:S03]  /*08c0*/  VIADD R3, R3, 0x8 ;  /* 0x0000000803037836 */ /* 0x000fc60000000000 */
[----:B------:R3:W-:Y:S04]  /*08d0*/  STS [R2+0x200], RZ ;  /* 0x000200ff02007388 */ /* 0x0007e80000000800 */
[----:B------:R3:W-:Y:S04]  /*08e0*/  STS [R2+0x600], RZ ;  /* 0x000600ff02007388 */ /* 0x0007e80000000800 */
[----:B------:R3:W-:Y:S04]  /*08f0*/  STS [R2+0xa00], RZ ;  /* 0x000a00ff02007388 */ /* 0x0007e80000000800 */
[----:B------:R3:W-:Y:S04]  /*0900*/  STS [R2+0xe00], RZ ;  /* 0x000e00ff02007388 */ /* 0x0007e80000000800 */
[----:B------:R3:W-:Y:S04]  /*0910*/  STS [R2+0x1200], RZ ;  /* 0x001200ff02007388 */ /* 0x0007e80000000800 */
[----:B------:R3:W-:Y:S04]  /*0920*/  STS [R2+0x1600], RZ ;  /* 0x001600ff02007388 */ /* 0x0007e80000000800 */
[----:B------:R3:W-:Y:S04]  /*0930*/  STS [R2+0x1a00], RZ ;  /* 0x001a00ff02007388 */ /* 0x0007e80000000800 */
[----:B------:R3:W-:Y:S02]  /*0940*/  STS [R2+0x1e00], RZ ;  /* 0x001e00ff02007388 */ /* 0x0007e40000000800 */
.L_x_142:
[----:B------:R-:W-:Y:S05]  /*0950*/  BRA.U !UP0, `(.L_x_135) ;  /* 0x0000000108447547 */ /* 0x000fea000b800000 */
[----:B------:R-:W-:Y:S01]  /*0960*/  ISETP.GE.U32.AND P0, PT, R6, 0x3, PT ;  /* 0x000000030600780c */ /* 0x000fe20003f06070 */
[----:B------:R-:W-:-:S12]  /*0970*/  UISETP.NE.AND UP0, UPT, UR25, URZ, UPT ;  /* 0x000000ff1900728c */ /* 0x000fd8000bf05270 */
[C---:B---3--:R-:W-:Y:S01]  /*0980*/  @P0 IMAD R2, R3.reuse, 0x400, R0 ;  /* 0x0000040003020824 */ /* 0x048fe200078e0200 */
[----:B------:R-:W-:-:S04]  /*0990*/  @P0 IADD3 R3, PT, PT, R3, 0x4, RZ ;  /* 0x0000000403030810 */ /* 0x000fc80007ffe0ff */
[----:B------:R4:W-:Y:S04]  /*09a0*/  @P0 STS [R2+0x200], RZ ;  /* 0x000200ff02000388 */ /* 0x0009e80000000800 */
[----:B------:R4:W-:Y:S04]  /*09b0*/  @P0 STS [R2+0x600], RZ ;  /* 0x000600ff02000388 */ /* 0x0009e80000000800 */
[----:B------:R4:W-:Y:S04]  /*09c0*/  @P0 STS [R2+0xa00], RZ ;  /* 0x000a00ff02000388 */ /* 0x0009e80000000800 */
[----:B------:R4:W-:Y:S01]  /*09d0*/  @P0 STS [R2+0xe00], RZ ;  /* 0x000e00ff02000388 */ /* 0x0009e20000000800 */
[----:B------:R-:W-:Y:S05]  /*09e0*/  BRA.U !UP0, `(.L_x_135) ;  /* 0x0000000108207547 */ /* 0x000fea000b800000 */
[----:B------:R-:W-:Y:S01]  /*09f0*/  IMAD R3, R3, 0x400, R0 ;  /* 0x0000040003037824 */ /* 0x000fe200078e0200 */
[----:B------:R-:W-:-:S04]  /*0a00*/  UISETP.NE.AND UP0, UPT, UR25, 0x1, UPT ;  /* 0x000000011900788c */ /* 0x000fc8000bf05270 */
[----:B------:R3:W-:Y:S05]  /*0a10*/  STS [R3+0x200], RZ ;  /* 0x000200ff03007388 */ /* 0x0007ea0000000800 */
[----:B------:R-:W-:Y:S05]  /*0a20*/  BRA.U !UP0, `(.L_x_135) ;  /* 0x0000000108107547 */ /* 0x000fea000b800000 */
[----:B------:R-:W-:Y:S01]  /*0a30*/  UISETP.NE.AND UP0, UPT, UR25, 0x2, UPT ;  /* 0x000000021900788c */ /* 0x000fe2000bf05270 */
[----:B------:R0:W-:Y:S05]  /*0a40*/  STS [R3+0x600], RZ ;  /* 0x000600ff03007388 */ /* 0x0001ea0000000800 */
[----:B------:R-:W-:-:S13]  /*0a50*/  PLOP3.LUT P0, PT, PT, PT, UP0, 0x80, 0x8 ;  /* 0x000000000008781c */ /* 0x000fda0003f0f008 */
[----:B------:R0:W-:Y:S02]  /*0a60*/  @P0 STS [R3+0xa00], RZ ;  /* 0x000a00ff03000388 */ /* 0x0001e40000000800 */
.L_x_135:
[----:B------:R-:W-:Y:S05]  /*0a70*/  BSYNC.RECONVERGENT B0 ;  /* 0x0000000000007941 */ /* 0x000fea0003800200 */
.L_x_134:
[----:B------:R-:W5:Y:S01]  /*0a80*/  LDCU.64 UR14, c[0x0][0x390] ;  /* 0x00007200ff0e77ac */ /* 0x000f620008000a00 */
[----:B------:R-:W-:Y:S02]  /*0a90*/  USHF.L.U32 UR4, UR6, 0x1e, URZ ;  /* 0x0000001e06047899 */ /* 0x000fe400080006ff */
[----:B------:R-:W-:Y:S02]  /*0aa0*/  USHF.L.U64.HI UR5, UR6, 0x1e, UR7 ;  /* 0x0000001e06057899 */ /* 0x000fe40008010207 */
[----:B-----5:R-:W-:-:S04]  /*0ab0*/  UIADD3 UR4, UP0, UPT, -UR4, UR14, URZ ;  /* 0x0000000e04047290 */ /* 0x020fc8000ff1e1ff */
[----:B------:R-:W-:Y:S02]  /*0ac0*/  UIADD3.X UR5, UPT, UPT, ~UR5, UR15, URZ, UP0, !UPT ;  /* 0x0000000f05057290 */ /* 0x000fe400087fe5ff */
[----:B------:R-:W-:-:S04]  /*0ad0*/  UISETP.LT.U32.AND UP0, UPT, UR4, 0x40000000, UPT ;  /* 0x400000000400788c */ /* 0x000fc8000bf01070 */
[----:B------:R-:W-:-:S04]  /*0ae0*/  UISETP.LT.U32.AND.EX UP0, UPT, UR5, URZ, UPT, UP0 ;  /* 0x000000ff0500728c */ /* 0x000fc8000bf01100 */
[----:B------:R-:W-:Y:S02]  /*0af0*/  USEL UR13, UR4, 0x40000000, UP0 ;  /* 0x40000000040d7887 */ /* 0x000fe40008000000 */
[----:B------:R-:W-:Y:S02]  /*0b00*/  USEL UR14, UR5, URZ, UP0 ;  /* 0x000000ff050e7287 */ /* 0x000fe40008000000 */
[----:B------:R-:W-:-:S04]  /*0b10*/  UISETP.GT.U32.AND UP0, UPT, UR13, UR8, UPT ;  /* 0x000000080d00728c */ /* 0x000fc8000bf04070 */
[----:B------:R-:W-:Y:S01]  /*0b20*/  UISETP.GT.U32.AND.EX UP0, UPT, UR14, URZ, UPT, UP0 ;  /* 0x000000ff0e00728c */ /* 0x000fe2000bf04100 */
[----:B------:R-:W-:Y:S08]  /*0b30*/  BAR.SYNC.DEFER_BLOCKING 0x0 ;  /* 0x0000000000007b1d */ /* 0x000ff00000010000 */
[----:B------:R-:W-:Y:S06]  /*0b40*/  BAR.SYNC.DEFER_BLOCKING 0x0 ;  /* 0x0000000000007b1d */ /* 0x000fec0000010000 */
[----:B------:R-:W-:Y:S05]  /*0b50*/  BRA.U !UP0, `(.L_x_143) ;  /* 0x0000000d082c7547 */ /* 0x000fea000b800000 */
[----:B------:R-:W-:Y:S01]  /*0b60*/  UMOV UR10, UR8 ;  /* 0x00000008000a7c82 */ /* 0x000fe20008000000 */
[----:B------:R-:W-:-:S05]  /*0b70*/  UMOV UR5, URZ ;  /* 0x000000ff00057c82 */ /* 0x000fca0008000000 */
.L_x_148:
[----:B-----5:R-:W5:Y:S01]  /*0b80*/  LDCU.64 UR18, c[0x0][0x390] ;  /* 0x00007200ff1277ac */ /* 0x020f620008000a00 */
[----:B------:R-:W-:Y:S02]  /*0b90*/  USHF.L.U32 UR15, UR6, 0x1e, URZ ;  /* 0x0000001e060f7899 */ /* 0x000fe400080006ff */
[----:B------:R-:W-:Y:S02]  /*0ba0*/  USHF.L.U64.HI UR16, UR6, 0x1e, UR7 ;  /* 0x0000001e06107899 */ /* 0x000fe40008010207 */
[----:B------:R-:W-:-:S04]  /*0bb0*/  UIADD3 UR15, UP0, UPT, UR10, UR15, URZ ;  /* 0x0000000f0a0f7290 */ /* 0x000fc8000ff1e0ff */
[----:B------:R-:W-:Y:S02]  /*0bc0*/  UIADD3.X UR16, UPT, UPT, UR5, UR16, URZ, UP0, !UPT ;  /* 0x0000001005107290 */ /* 0x000fe400087fe4ff */
[----:B------:R-:W-:Y:S02]  /*0bd0*/  ULEA UR10, UP0, UR28, UR10, 0xb ;  /* 0x0000000a1c0a7291 */ /* 0x000fe4000f8058ff */
[----:B-----5:R-:W-:Y:S02]  /*0be0*/  UIADD3 UR17, UP1, UPT, -UR15, UR18, URZ ;  /* 0x000000120f117290 */ /* 0x020fe4000ff3e1ff */
[----:B------:R-:W-:Y:S02]  /*0bf0*/  UIADD3.X UR5, UPT, UPT, URZ, UR5, URZ, UP0, !UPT ;  /* 0x00000005ff057290 */ /* 0x000fe400087fe4ff */
[----:B------:R-:W-:Y:S02]  /*0c00*/  UIADD3.X UR4, UPT, UPT, ~UR16, UR19, URZ, UP1, !UPT ;  /* 0x0000001310047290 */ /* 0x000fe40008ffe5ff */
[----:B------:R-:W-:-:S02]  /*0c10*/  UISETP.GE.U32.AND UP1, UPT, UR17, 0x800, UPT ;  /* 0x000008001100788c */ /* 0x000fc4000bf26070 */
[----:B------:R-:W-:Y:S02]  /*0c20*/  UISETP.GE.U32.AND UP0, UPT, UR10, UR13, UPT ;  /* 0x0000000d0a00728c */ /* 0x000fe4000bf06070 */
[----:B------:R-:W-:Y:S02]  /*0c30*/  UISETP.GE.U32.AND.EX UP1, UPT, UR4, URZ, UPT, UP1 ;  /* 0x000000ff0400728c */ /* 0x000fe4000bf26110 */
[----:B------:R-:W-:-:S07]  /*0c40*/  UISETP.GE.U32.AND.EX UP0, UPT, UR5, UR14, UPT, UP0 ;  /* 0x0000000e0500728c */ /* 0x000fce000bf06100 */
[----:B0-----:R-:W-:Y:S05]  /*0c50*/  BRA.U !UP1, `(.L_x_144) ;  /* 0x0000000109587547 */ /* 0x001fea000b800000 */
[----:B------:R-:W4:Y:S01]  /*0c60*/  LDCU.64 UR18, c[0x0][0x388] ;  /* 0x00007100ff1277ac */ /* 0x000f220008000a00 */
[----:B0-23--:R-:W-:-:S05]  /*0c70*/  IADD3 R3, P0, PT, R4, UR15, RZ ;  /* 0x0000000f04037c10 */ /* 0x00dfca000ff1e0ff */
[----:B------:R-:W-:Y:S01]  /*0c80*/  IMAD.X R6, RZ, RZ, UR16, P0 ;  /* 0x00000010ff067e24 */ /* 0x000fe200080e06ff */
[----:B----4-:R-:W-:-:S04]  /*0c90*/  LEA R2, P0, R3, UR18, 0x2 ;  /* 0x0000001203027c11 */ /* 0x010fc8000f8010ff */
        /* <DEDUP_REMOVED lines=8> */
[----:B-1----:R0:W5:Y:S04]  /*0d20*/  LDG.E R5, desc[UR20][R2.64+0xe00] ;  /* 0x000e001402057981 */ /* 0x002168000c1e1900 */
        /* <DEDUP_REMOVED lines=9> */
.L_x_144:
[----:B------:R-:W4:Y:S01]  /*0dc0*/  LDCU.64 UR18, c[0x0][0x388] ;  /* 0x00007100ff1277ac */ /* 0x000f220008000a00 */
[C---:B012---:R-:W-:Y:S01]  /*0dd0*/  VIADD R5, R4.reuse, 0x100 ;  /* 0x0000010004057836 */ /* 0x047fe20000000000 */
[C---:B---3--:R-:W-:Y:S01]  /*0de0*/  IADD3 R3, P0, PT, R4.reuse, UR15, RZ ;  /* 0x0000000f04037c10 */ /* 0x048fe2000ff1e0ff */
[C---:B----4-:R-:W-:Y:S01]  /*0df0*/  VIADD R2, R4.reuse, 0x80 ;  /* 0x0000008004027836 */ /* 0x050fe20000000000 */
[C---:B------:R-:W-:Y:S01]  /*0e00*/  ISETP.GE.AND P1, PT, R4.reuse, UR17, PT ;  /* 0x0000001104007c0c */ /* 0x040fe2000bf26270 */
[----:B------:R-:W-:Y:S01]  /*0e10*/  VIADD R7, R4, 0x180 ;  /* 0x0000018004077836 */ /* 0x000fe20000000000 */
[----:B------:R-:W-:Y:S01]  /*0e20*/  ISETP.GE.AND P3, PT, R5, UR17, PT ;  /* 0x0000001105007c0c */ /* 0x000fe2000bf66270 */
[----:B------:R-:W-:Y:S01]  /*0e30*/  IMAD.X R6, RZ, RZ, UR16, P0 ;  /* 0x00000010ff067e24 */ /* 0x000fe200080e06ff */
[----:B------:R-:W-:Y:S01]  /*0e40*/  ISETP.GE.AND P2, PT, R2, UR17, PT ;  /* 0x0000001102007c0c */ /* 0x000fe2000bf46270 */
[----:B------:R-:W-:Y:S01]  /*0e50*/  VIADD R5, R4, 0x200 ;  /* 0x0000020004057836 */ /* 0x000fe20000000000 */
[----:B------:R-:W-:Y:S01]  /*0e60*/  ISETP.GE.AND P4, PT, R7, UR17, PT ;  /* 0x0000001107007c0c */ /* 0x000fe2000bf86270 */
[----:B------:R-:W-:-:S03]  /*0e70*/  IMAD.MOV.U32 R12, RZ, RZ, 0x7fffffff ;  /* 0x7fffffffff0c7424 */ /* 0x000fc600078e00ff */
[----:B------:R-:W-:Y:S01]  /*0e80*/  ISETP.GE.AND P5, PT, R5, UR17, PT ;  /* 0x0000001105007c0c */ /* 0x000fe2000bfa6270 */
[----:B------:R-:W-:Y:S01]  /*0e90*/  VIADD R5, R4, 0x300 ;  /* 0x0000030004057836 */ /* 0x000fe20000000000 */
[----:B------:R-:W-:-:S04]  /*0ea0*/  LEA R2, P0, R3, UR18, 0x2 ;  /* 0x0000001203027c11 */ /* 0x000fc8000f8010ff */
[----:B------:R-:W-:Y:S01]  /*0eb0*/  LEA.HI.X R3, R3, UR19, R6, 0x2, P0 ;  /* 0x0000001303037c11 */ /* 0x000fe200080f1406 */
[----:B------:R-:W-:Y:S01]  /*0ec0*/  IMAD.MOV.U32 R11, RZ, RZ, 0x7fffffff ;  /* 0x7fffffffff0b7424 */ /* 0x000fe200078e00ff */
[----:B------:R-:W-:-:S03]  /*0ed0*/  IADD3 R6, PT, PT, R4, 0x280, RZ ;  /* 0x0000028004067810 */ /* 0x000fc60007ffe0ff */
[----:B------:R1:W5:Y:S01]  /*0ee0*/  @!P1 LDG.E R12, desc[UR20][R2.64] ;  /* 0x00000014020c9981 */ /* 0x000362000c1e1900 */
[----:B------:R-:W-:Y:S01]  /*0ef0*/  ISETP.GE.AND P1, PT, R5, UR17, PT ;  /* 0x0000001105007c0c */ /* 0x000fe2000bf26270 */
[----:B------:R-:W-:Y:S01]  /*0f00*/  VIADD R5, R4, 0x380 ;  /* 0x0000038004057836 */ /* 0x000fe20000000000 */
[----:B------:R-:W-:Y:S01]  /*0f10*/  ISETP.GE.AND P0, PT, R6, UR17, PT ;  /* 0x0000001106007c0c */ /* 0x000fe2000bf06270 */
[----:B------:R-:W-:Y:S01]  /*0f20*/  IMAD.MOV.U32 R9, RZ, RZ, 0x7fffffff ;  /* 0x7fffffffff097424 */ /* 0x000fe200078e00ff */
[----:B------:R1:W5:Y:S02]  /*0f30*/  @!P2 LDG.E R11, desc[UR20][R2.64+0x200] ;  /* 0x00020014020ba981 */ /* 0x000364000c1e1900 */
[----:B------:R-:W-:Y:S01]  /*0f40*/  ISETP.GE.AND P2, PT, R5, UR17, PT ;  /* 0x0000001105007c0c */ /* 0x000fe2000bf46270 */
[----:B------:R-:W-:Y:S02]  /*0f50*/  VIADD R5, R4, 0x480 ;  /* 0x0000048004057836 */ /* 0x000fe40000000000 */
[----:B------:R-:W-:Y:S01]  /*0f60*/  IMAD.MOV.U32 R10, RZ, RZ, 0x7fffffff ;  /* 0x7fffffffff0a7424 */ /* 0x000fe200078e00ff */
[----:B------:R1:W5:Y:S01]  /*0f70*/  @!P4 LDG.E R9, desc[UR20][R2.64+0x600] ;  /* 0x000600140209c981 */ /* 0x000362000c1e1900 */
[----:B------:R-:W-:-:S02]  /*0f80*/  MOV R8, 0x7fffffff ;  /* 0x7fffffff00087802 */ /* 0x000fc40000000f00 */
[C---:B------:R-:W-:Y:S02]  /*0f90*/  LOP3.LUT R6, R4.reuse, 0x400, RZ, 0xfc, !PT ;  /* 0x0000040004067812 */ /* 0x040fe400078efcff */
[----:B------:R-:W-:Y:S01]  /*0fa0*/  ISETP.GE.AND P4, PT, R5, UR17, PT ;  /* 0x0000001105007c0c */ /* 0x000fe2000bf86270 */
[----:B------:R-:W-:Y:S01]  /*0fb0*/  VIADD R5, R4, 0x500 ;  /* 0x0000050004057836 */ /* 0x000fe20000000000 */
[----:B------:R1:W5:Y:S01]  /*0fc0*/  @!P3 LDG.E R10, desc[UR20][R2.64+0x400] ;  /* 0x00040014020ab981 */ /* 0x000362000c1e1900 */
[----:B------:R-:W-:Y:S01]  /*0fd0*/  ISETP.GE.AND P3, PT, R6, UR17, PT ;  /* 0x0000001106007c0c */ /* 0x000fe2000bf66270 */
[----:B------:R-:W-:Y:S02]  /*0fe0*/  IMAD.MOV.U32 R6, RZ, RZ, 0x7fffffff ;  /* 0x7fffffffff067424 */ /* 0x000fe400078e00ff */
[----:B------:R1:W5:Y:S01]  /*0ff0*/  @!P5 LDG.E R8, desc[UR20][R2.64+0x800] ;  /* 0x000800140208d981 */ /* 0x000362000c1e1900 */
[----:B------:R-:W-:Y:S01]  /*1000*/  ISETP.GE.AND P5, PT, R5, UR17, PT ;  /* 0x0000001105007c0c */ /* 0x000fe2000bfa6270 */
[----:B------:R-:W-:-:S02]  /*1010*/  VIADD R5, R4, 0x600 ;  /* 0x0000060004057836 */ /* 0x000fc40000000000 */
[----:B------:R-:W-:Y:S01]  /*1020*/  IMAD.MOV.U32 R7, RZ, RZ, 0x7fffffff ;  /* 0x7fffffffff077424 */ /* 0x000fe200078e00ff */
[----:B------:R1:W5:Y:S01]  /*1030*/  @!P1 LDG.E R6, desc[UR20][R2.64+0xc00] ;  /* 0x000c001402069981 */ /* 0x000362000c1e1900 */
[C---:B------:R-:W-:Y:S01]  /*1040*/  VIADD R13, R4.reuse, 0x580 ;  /* 0x00000580040d7836 */ /* 0x040fe20000000000 */
[----:B------:R-:W-:Y:S01]  /*1050*/  ISETP.GE.AND P1, PT, R5, UR17, PT ;  /* 0x0000001105007c0c */ /* 0x000fe2000bf26270 */
[----:B------:R-:W-:Y:S02]  /*1060*/  IMAD.MOV.U32 R5, RZ, RZ, 0x7fffffff ;  /* 0x7fffffffff057424 */ /* 0x000fe400078e00ff */
[----:B------:R-:W-:Y:S01]  /*1070*/  IMAD.MOV.U32 R19, RZ, RZ, 0x7fffffff ;  /* 0x7fffffffff137424 */ /* 0x000fe200078e00ff */
[----:B------:R1:W5:Y:S01]  /*1080*/  @!P0 LDG.E R7, desc[UR20][R2.64+0xa00] ;  /* 0x000a001402078981 */ /* 0x000362000c1e1900 */
[----:B------:R-:W-:Y:S01]  /*1090*/  IMAD.MOV.U32 R18, RZ, RZ, 0x7fffffff ;  /* 0x7fffffffff127424 */ /* 0x000fe200078e00ff */
[----:B------:R-:W-:Y:S01]  /*10a0*/  ISETP.GE.AND P0, PT, R13, UR17, PT ;  /* 0x000000110d007c0c */ /* 0x000fe2000bf06270 */
[C---:B------:R-:W-:Y:S01]  /*10b0*/  VIADD R14, R4.reuse, 0x700 ;  /* 0x00000700040e7836 */ /* 0x040fe20000000000 */
[----:B------:R-:W-:Y:S01]  /*10c0*/  IADD3 R13, PT, PT, R4, 0x680, RZ ;  /* 0x00000680040d7810 */ /* 0x000fe20007ffe0ff */
[----:B------:R1:W5:Y:S03]  /*10d0*/  @!P2 LDG.E R5, desc[UR20][R2.64+0xe00] ;  /* 0x000e00140205a981 */ /* 0x000366000c1e1900 */
[----:B------:R-:W-:Y:S01]  /*10e0*/  ISETP.GE.AND P2, PT, R13, UR17, PT ;  /* 0x000000110d007c0c */ /* 0x000fe2000bf46270 */
[----:B------:R1:W5:Y:S01]  /*10f0*/  @!P3 LDG.E R19, desc[UR20][R2.64+0x1000] ;  /* 0x001000140213b981 */ /* 0x000362000c1e1900 */
[----:B------:R-:W-:-:S03]  /*1100*/  ISETP.GE.AND P3, PT, R14, UR17, PT ;  /* 0x000000110e007c0c */ /* 0x000fc6000bf66270 */
[----:B------:R1:W5:Y:S01]  /*1110*/  @!P4 LDG.E R18, desc[UR20][R2.64+0x1200] ;  /* 0x001200140212c981 */ /* 0x000362000c1e1900 */
[----:B------:R-:W-:Y:S01]  /*1120*/  ISETP.GE.AND P4, PT, R21, UR17, PT ;  /* 0x0000001115007c0c */ /* 0x000fe2000bf86270 */
[----:B------:R-:W-:Y:S01]  /*1130*/  IMAD.MOV.U32 R17, RZ, RZ, 0x7fffffff ;  /* 0x7fffffffff117424 */ /* 0x000fe200078e00ff */
[----:B------:R-:W-:Y:S01]  /*1140*/  MOV R14, 0x7fffffff ;  /* 0x7fffffff000e7802 */ /* 0x000fe20000000f00 */
[----:B------:R-:W-:Y:S02]  /*1150*/  IMAD.MOV.U32 R16, RZ, RZ, 0x7fffffff ;  /* 0x7fffffffff107424 */ /* 0x000fe400078e00ff */
        /* <DEDUP_REMOVED lines=9> */
.L_x_145:
[----:B01----:R-:W0:Y:S02]  /*11f0*/  LDC.64 R2, c[0x0][0x398] ;  /* 0x0000e600ff027b82 */ /* 0x003e240000000a00 */
[----:B0-----:R-:W-:-:S13]  /*1200*/  ISETP.GT.AND P0, PT, R3, R2, PT ;  /* 0x000000020300720c */ /* 0x001fda0003f04270 */
[----:B------:R-:W-:Y:S05]  /*1210*/  @!P0 BRA `(.L_x_146) ;  /* 0x0000000400788947 */ /* 0x000fea0003800000 */
[----:B------:R-:W0:Y:S01]  /*1220*/  S2UR UR15, SR_CgaCtaId ;  /* 0x00000000000f79c3 */ /* 0x000e220000008800 */
[----:B-----5:R-:W-:Y:S01]  /*1230*/  LOP3.LUT R15, R15, 0x80000000, RZ, 0x3c, !PT ;  /* 0x800000000f0f7812 */ /* 0x020fe200078e3cff */
[----:B------:R-:W-:Y:S01]  /*1240*/  UMOV UR4, 0x400 ;  /* 0x0000040000047882 */ /* 0x000fe20000000000 */
[----:B------:R-:W-:Y:S01]  /*1250*/  LOP3.LUT R14, R14, 0x80000000, RZ, 0x3c, !PT ;  /* 0x800000000e0e7812 */ /* 0x000fe200078e3cff */
[----:B------:R-:W1:Y:S01]  /*1260*/  LDCU UR16, c[0x0][0x398] ;  /* 0x00007300ff1077ac */ /* 0x000e620008000800 */
[----:B------:R-:W-:Y:S02]  /*1270*/  LOP3.LUT R13, R13, 0x80000000, RZ, 0x3c, !PT ;  /* 0x800000000d0d7812 */ /* 0x000fe400078e3cff */
[----:B------:R-:W-:Y:S02]  /*1280*/  LOP3.LUT R2, R22, 0x80000000, RZ, 0x3c, !PT ;  /* 0x8000000016027812 */ /* 0x000fe400078e3cff */
[----:B------:R-:W-:Y:S02]  /*1290*/  LOP3.LUT R16, R16, 0x80000000, RZ, 0x3c, !PT ;  /* 0x8000000010107812 */ /* 0x000fe400078e3cff */
[----:B------:R-:W-:-:S02]  /*12a0*/  LOP3.LUT R17, R17, 0x80000000, RZ, 0x3c, !PT ;  /* 0x8000000011117812 */ /* 0x000fc400078e3cff */
[----:B------:R-:W-:Y:S02]  /*12b0*/  LOP3.LUT R18, R18, 0x80000000, RZ, 0x3c, !PT ;  /* 0x8000000012127812 */ /* 0x000fe400078e3cff */
[----:B------:R-:W-:Y:S02]  /*12c0*/  LOP3.LUT R19, R19, 0x80000000, RZ, 0x3c, !PT ;  /* 0x8000000013137812 */ /* 0x000fe400078e3cff */
[----:B------:R-:W-:Y:S02]  /*12d0*/  LOP3.LUT R5, R5, 0x80000000, RZ, 0x3c, !PT ;  /* 0x8000000005057812 */ /* 0x000fe400078e3cff */
[----:B------:R-:W-:Y:S02]  /*12e0*/  LOP3.LUT R6, R6, 0x80000000, RZ, 0x3c, !PT ;  /* 0x8000000006067812 */ /* 0x000fe400078e3cff */
[----:B------:R-:W-:Y:S02]  /*12f0*/  LOP3.LUT R7, R7, 0x80000000, RZ, 0x3c, !PT ;  /* 0x8000000007077812 */ /* 0x000fe400078e3cff */
[----:B------:R-:W-:Y:S01]  /*1300*/  LOP3.LUT R8, R8, 0x80000000, RZ, 0x3c, !PT ;  /* 0x8000000008087812 */ /* 0x000fe200078e3cff */
[----:B0-----:R-:W-:Y:S01]  /*1310*/  ULEA UR15, UR15, UR4, 0x18 ;  /* 0x000000040f0f7291 */ /* 0x001fe2000f8ec0ff */
[----:B------:R-:W-:-:S02]  /*1320*/  LOP3.LUT R9, R9, 0x80000000, RZ, 0x3c, !PT ;  /* 0x8000000009097812 */ /* 0x000fc400078e3cff */
[----:B------:R-:W-:Y:S01]  /*1330*/  LOP3.LUT R10, R10, 0x80000000, RZ, 0x3c, !PT ;  /* 0x800000000a0a7812 */ /* 0x000fe200078e3cff */
[----:B------:R-:W-:Y:S01]  /*1340*/  UMOV UR4, URZ ;  /* 0x000000ff00047c82 */ /* 0x000fe20008000000 */
[----:B------:R-:W-:Y:S02]  /*1350*/  LOP3.LUT R11, R11, 0x80000000, RZ, 0x3c, !PT ;  /* 0x800000000b0b7812 */ /* 0x000fe400078e3cff */
[----:B-1----:R-:W-:-:S07]  /*1360*/  LOP3.LUT R12, R12, 0x80000000, RZ, 0x3c, !PT ;  /* 0x800000000c0c7812 */ /* 0x002fce00078e3cff */
.L_x_147:
[----:B------:R-:W-:Y:S01]  /*1370*/  IMAD R22, RZ, RZ, -UR16 ;  /* 0x80000010ff167e24 */ /* 0x000fe2000f8e02ff */
[----:B0-----:R-:W-:Y:S01]  /*1380*/  SHF.R.U32.HI R23, RZ, UR16, R12 ;  /* 0x00000010ff177c19 */ /* 0x001fe2000801160c */
[----:B------:R-:W-:Y:S01]  /*1390*/  IMAD.MOV.U32 R25, RZ, RZ, -0x1 ;  /* 0xffffffffff197424 */ /* 0x000fe200078e00ff */
[----:B------:R-:W-:Y:S01]  /*13a0*/  ULEA UR17, UR4, UR15, 0xa ;  /* 0x0000000f04117291 */ /* 0x000fe2000f8e50ff */
[----:B------:R-:W-:Y:S01]  /*13b0*/  SHF.R.U32.HI R27, RZ, UR16, R10 ;  /* 0x00000010ff1b7c19 */ /* 0x000fe2000801160a */
[----:B------:R-:W-:Y:S01]  /*13c0*/  UIADD3 UR4, UPT, UPT, UR4, 0x1, URZ ;  /* 0x0000000104047890 */ /* 0x000fe2000fffe0ff */
[----:B------:R-:W-:Y:S02]  /*13d0*/  VIADDMNMX R22, R22, R3, 0x8, PT ;  /* 0x0000000816167446 */ /* 0x000fe40003800103 */
[----:B------:R-:W-:Y:S02]  /*13e0*/  SHF.R.U32.HI R29, RZ, UR16, R9 ;  /* 0x00000010ff1d7c19 */ /* 0x000fe40008011609 */
[----:B------:R-:W-:-:S02]  /*13f0*/  SHF.L.U32 R22, R25, R22, RZ ;  /* 0x0000001619167219 */ /* 0x000fc400000006ff */
[----:B------:R-:W-:Y:S02]  /*1400*/  SHF.R.U32.HI R25, RZ, UR16, R11 ;  /* 0x00000010ff197c19 */ /* 0x000fe4000801160b */
[-C--:B------:R-:W-:Y:S02]  /*1410*/  LOP3.LUT R23, R23, R22.reuse, RZ, 0x30, !PT ;  /* 0x0000001617177212 */ /* 0x080fe400078e30ff */
[-C--:B------:R-:W-:Y:S02]  /*1420*/  LOP3.LUT R25, R25, R22.reuse, RZ, 0x30, !PT ;  /* 0x0000001619197212 */ /* 0x080fe400078e30ff */
[----:B------:R-:W-:Y:S02]  /*1430*/  LOP3.LUT R27, R27, R22, RZ, 0x30, !PT ;  /* 0x000000161b1b7212 */ /* 0x000fe400078e30ff */
[----:B------:R-:W-:Y:S02]  /*1440*/  LEA R23, R23, UR17, 0x2 ;  /* 0x0000001117177c11 */ /* 0x000fe4000f8e10ff */
[----:B------:R-:W-:-:S02]  /*1450*/  LEA R25, R25, UR17, 0x2 ;  /* 0x0000001119197c11 */ /* 0x000fc4000f8e10ff */
[----:B------:R-:W-:Y:S01]  /*1460*/  LEA R27, R27, UR17, 0x2 ;  /* 0x000000111b1b7c11 */ /* 0x000fe2000f8e10ff */
[----:B------:R0:W-:Y:S01]  /*1470*/  ATOMS.POPC.INC.32 RZ, [R23+URZ] ;  /* 0x0000000017ff7f8c */ /* 0x0001e2000d8000ff */
[----:B------:R-:W-:Y:S02]  /*1480*/  SHF.R.U32.HI R24, RZ, UR16, R8 ;  /* 0x00000010ff187c19 */ /* 0x000fe40008011608 */
[----:B------:R-:W-:Y:S01]  /*1490*/  SHF.R.U32.HI R26, RZ, UR16, R7 ;  /* 0x00000010ff1a7c19 */ /* 0x000fe20008011607 */
[----:B------:R1:W-:Y:S01]  /*14a0*/  ATOMS.POPC.INC.32 RZ, [R25+URZ] ;  /* 0x0000000019ff7f8c */ /* 0x0003e2000d8000ff */
[-C--:B------:R-:W-:Y:S02]  /*14b0*/  LOP3.LUT R29, R29, R22.reuse, RZ, 0x30, !PT ;  /* 0x000000161d1d7212 */ /* 0x080fe400078e30ff */
[----:B------:R-:W-:Y:S01]  /*14c0*/  LOP3.LUT R24, R24, R22, RZ, 0x30, !PT ;  /* 0x0000001618187212 */ /* 0x000fe200078e30ff */
[----:B------:R2:W-:Y:S01]  /*14d0*/  ATOMS.POPC.INC.32 RZ, [R27+URZ] ;  /* 0x000000001bff7f8c */ /* 0x0005e2000d8000ff */
[----:B0-----:R-:W-:-:S02]  /*14e0*/  SHF.R.U32.HI R23, RZ, UR16, R6 ;  /* 0x00000010ff177c19 */ /* 0x001fc40008011606 */
[-C--:B------:R-:W-:Y:S02]  /*14f0*/  LOP3.LUT R26, R26, R22.reuse, RZ, 0x30, !PT ;  /* 0x000000161a1a7212 */ /* 0x080fe400078e30ff */
[----:B-1----:R-:W-:Y:S02]  /*1500*/  SHF.R.U32.HI R25, RZ, UR16, R5 ;  /* 0x00000010ff197c19 */ /* 0x002fe40008011605 */
[-C--:B------:R-:W-:Y:S02]  /*1510*/  LOP3.LUT R23, R23, R22.reuse, RZ, 0x30, !PT ;  /* 0x0000001617177212 */ /* 0x080fe400078e30ff */
[----:B--2---:R-:W-:Y:S02]  /*1520*/  SHF.R.U32.HI R27, RZ, UR16, R19 ;  /* 0x00000010ff1b7c19 */ /* 0x004fe40008011613 */
[----:B------:R-:W-:Y:S02]  /*1530*/  LEA R29, R29, UR17, 0x2 ;  /* 0x000000111d1d7c11 */ /* 0x000fe4000f8e10ff */
[----:B------:R-:W-:-:S02]  /*1540*/  LOP3.LUT R25, R25, R22, RZ, 0x30, !PT ;  /* 0x0000001619197212 */ /* 0x000fc400078e30ff */
[----:B------:R-:W-:Y:S01]  /*1550*/  LEA R24, R24, UR17, 0x2 ;  /* 0x0000001118187c11 */ /* 0x000fe2000f8e10ff */
[----:B------:R0:W-:Y:S01]  /*1560*/  ATOMS.POPC.INC.32 RZ, [R29+URZ] ;  /* 0x000000001dff7f8c */ /* 0x0001e2000d8000ff */
[----:B------:R-:W-:Y:S02]  /*1570*/  LOP3.LUT R27, R27, R22, RZ, 0x30, !PT ;  /* 0x000000161b1b7212 */ /* 0x000fe400078e30ff */
[----:B------:R-:W-:Y:S01]  /*1580*/  LEA R26, R26, UR17, 0x2 ;  /* 0x000000111a1a7c11 */ /* 0x000fe2000f8e10ff */
[----:B------:R1:W-:Y:S01]  /*1590*/  ATOMS.POPC.INC.32 RZ, [R24+URZ] ;  /* 0x0000000018ff7f8c */ /* 0x0003e2000d8000ff */
[----:B------:R-:W-:Y:S02]  /*15a0*/  LEA R23, R23, UR17, 0x2 ;  /* 0x0000001117177c11 */ /* 0x000fe4000f8e10ff */
[----:B------:R-:W-:Y:S01]  /*15b0*/  LEA R25, R25, UR17, 0x2 ;  /* 0x0000001119197c11 */ /* 0x000fe2000f8e10ff */
[----:B------:R2:W-:Y:S01]  /*15c0*/  ATOMS.POPC.INC.32 RZ, [R26+URZ] ;  /* 0x000000001aff7f8c */ /* 0x0005e2000d8000ff */
[----:B------:R-:W-:-:S02]  /*15d0*/  LEA R27, R27, UR17, 0x2 ;  /* 0x000000111b1b7c11 */ /* 0x000fc4000f8e10ff */
[----:B0-----:R-:W-:Y:S01]  /*15e0*/  SHF.R.U32.HI R29, RZ, UR16, R18 ;  /* 0x00000010ff1d7c19 */ /* 0x001fe20008011612 */
[----:B------:R0:W-:Y:S01]  /*15f0*/  ATOMS.POPC.INC.32 RZ, [R23+URZ] ;  /* 0x0000000017ff7f8c */ /* 0x0001e2000d8000ff */
[----:B-1----:R-:W-:Y:S02]  /*1600*/  SHF.R.U32.HI R24, RZ, UR16, R17 ;  /* 0x00000010ff187c19 */ /* 0x002fe40008011611 */
[----:B------:R-:W-:Y:S01]  /*1610*/  SHF.R.U32.HI R28, RZ, UR16, R15 ;  /* 0x00000010ff1c7c19 */ /* 0x000fe2000801160f */
[----:B------:R1:W-:Y:S01]  /*1620*/  ATOMS.POPC.INC.32 RZ, [R25+URZ] ;  /* 0x0000000019ff7f8c */ /* 0x0003e2000d8000ff */
[----:B--2---:R-:W-:Y:S02]  /*1630*/  SHF.R.U32.HI R26, RZ, UR16, R16 ;  /* 0x00000010ff1a7c19 */ /* 0x004fe40008011610 */
[----:B------:R-:W-:Y:S01]  /*1640*/  LOP3.LUT R29, R29, R22, RZ, 0x30, !PT ;  /* 0x000000161d1d7212 */ /* 0x000fe200078e30ff */
[----:B------:R2:W-:Y:S01]  /*1650*/  ATOMS.POPC.INC.32 RZ, [R27+URZ] ;  /* 0x000000001bff7f8c */ /* 0x0005e2000d8000ff */
[----:B0-----:R-:W-:-:S02]  /*1660*/  SHF.R.U32.HI R23, RZ, UR16, R2 ;  /* 0x00000010ff177c19 */ /* 0x001fc40008011602 */
[-C--:B------:R-:W-:Y:S02]  /*1670*/  LOP3.LUT R24, R24, R22.reuse, RZ, 0x30, !PT ;  /* 0x0000001618187212 */ /* 0x080fe400078e30ff */
[----:B-1----:R-:W-:Y:S02]  /*1680*/  SHF.R.U32.HI R25, RZ, UR16, R13 ;  /* 0x00000010ff197c19 */ /* 0x002fe4000801160d */
[-C--:B------:R-:W-:Y:S02]  /*1690*/  LOP3.LUT R26, R26, R22.reuse, RZ, 0x30, !PT ;  /* 0x000000161a1a7212 */ /* 0x080fe400078e30ff */
[----:B--2---:R-:W-:Y:S01]  /*16a0*/  SHF.R.U32.HI R27, RZ, UR16, R14 ;  /* 0x00000010ff1b7c19 */ /* 0x004fe2000801160e */
[----:B------:R-:W-:Y:S01]  /*16b0*/  UIADD3 UR16, UPT, UPT, UR16, 0x8, URZ ;  /* 0x0000000810107890 */ /* 0x000fe2000fffe0ff */
[----:B------:R-:W-:Y:S02]  /*16c0*/  LOP3.LUT R23, R23, R22, RZ, 0x30, !PT ;  /* 0x0000001617177212 */ /* 0x000fe400078e30ff */
[----:B------:R-:W-:-:S02]  /*16d0*/  LEA R29, R29, UR17, 0x2 ;  /* 0x000000111d1d7c11 */ /* 0x000fc4000f8e10ff */
[-C--:B------:R-:W-:Y:S02]  /*16e0*/  LOP3.LUT R25, R25, R22.reuse, RZ, 0x30, !PT ;  /* 0x0000001619197212 */ /* 0x080fe400078e30ff */
[----:B------:R-:W-:Y:S01]  /*16f0*/  ISETP.LE.AND P0, PT, R3, UR16, PT ;  /* 0x0000001003007c0c */ /* 0x000fe2000bf03270 */
[----:B------:R0:W-:Y:S01]  /*1700*/  ATOMS.POPC.INC.32 RZ, [R29+URZ] ;  /* 0x000000001dff7f8c */ /* 0x0001e2000d8000ff */
[----:B------:R-:W-:Y:S02]  /*1710*/  LEA R24, R24, UR17, 0x2 ;  /* 0x0000001118187c11 */ /* 0x000fe4000f8e10ff */
[-C--:B------:R-:W-:Y:S02]  /*1720*/  LOP3.LUT R27, R27, R22.reuse, RZ, 0x30, !PT ;  /* 0x000000161b1b7212 */ /* 0x080fe400078e30ff */
[----:B------:R-:W-:Y:S01]  /*1730*/  LEA R26, R26, UR17, 0x2 ;  /* 0x000000111a1a7c11 */ /* 0x000fe2000f8e10ff */
[----:B------:R0:W-:Y:S01]  /*1740*/  ATOMS.POPC.INC.32 RZ, [R24+URZ] ;  /* 0x0000000018ff7f8c */ /* 0x0001e2000d8000ff */
[----:B------:R-:W-:-:S02]  /*1750*/  LOP3.LUT R28, R28, R22, RZ, 0x30, !PT ;  /* 0x000000161c1c7212 */ /* 0x000fc400078e30ff */
[----:B------:R-:W-:Y:S01]  /*1760*/  LEA R23, R23, UR17, 0x2 ;  /* 0x0000001117177c11 */ /* 0x000fe2000f8e10ff */
[----:B------:R0:W-:Y:S01]  /*1770*/  ATOMS.POPC.INC.32 RZ, [R26+URZ] ;  /* 0x000000001aff7f8c */ /* 0x0001e2000d8000ff */
[----:B------:R-:W-:Y:S02]  /*1780*/  LEA R25, R25, UR17, 0x2 ;  /* 0x0000001119197c11 */ /* 0x000fe4000f8e10ff */
[----:B------:R-:W-:Y:S01]  /*1790*/  LEA R27, R27, UR17, 0x2 ;  /* 0x000000111b1b7c11 */ /* 0x000fe2000f8e10ff */
[----:B------:R0:W-:Y:S01]  /*17a0*/  ATOMS.POPC.INC.32 RZ, [R23+URZ] ;  /* 0x0000000017ff7f8c */ /* 0x0001e2000d8000ff */
[----:B------:R-:W-:-:S03]  /*17b0*/  LEA R28, R28, UR17, 0x2 ;  /* 0x000000111c1c7c11 */ /* 0x000fc6000f8e10ff */
[----:B------:R0:W-:Y:S04]  /*17c0*/  ATOMS.POPC.INC.32 RZ, [R25+URZ] ;  /* 0x0000000019ff7f8c */ /* 0x0001e8000d8000ff */
[----:B------:R0:W-:Y:S04]  /*17d0*/  ATOMS.POPC.INC.32 RZ, [R27+URZ] ;  /* 0x000000001bff7f8c */ /* 0x0001e8000d8000ff */
[----:B------:R0:W-:Y:S01]  /*17e0*/  ATOMS.POPC.INC.32 RZ, [R28+URZ] ;  /* 0x000000001cff7f8c */ /* 0x0001e2000d8000ff */
[----:B------:R-:W-:Y:S05]  /*17f0*/  @!P0 BRA `(.L_x_147) ;  /* 0xfffffff800dc8947 */ /* 0x000fea000383ffff */
.L_x_146:
[----:B------:R-:W-:Y:S05]  /*1800*/  BRA.U !UP0, `(.L_x_148) ;  /* 0xfffffff108dc7547 */ /* 0x000fea000b83ffff */
.L_x_143:
[----:B------:R-:W-:Y:S01]  /*1810*/  BAR.SYNC.DEFER_BLOCKING 0x0 ;  /* 0x0000000000007b1d */ /* 0x000fe20000010000 */
[----:B------:R-:W-:-:S05]  /*1820*/  ISETP.NE.AND P0, PT, R20, RZ, PT ;  /* 0x000000ff1400720c */ /* 0x000fca0003f05270 */
[----:B------:R-:W-:Y:S08]  /*1830*/  BSSY.RECONVERGENT B0, `(.L_x_149) ;  /* 0x0000164000007945 */ /* 0x000ff00003800200 */
[----:B------:R-:W-:Y:S05]  /*1840*/  @P0 BRA `(.L_x_150) ;  /* 0x0000001400880947 */ /* 0x000fea0003800000 */
[----:B------:R-:W-:Y:S01]  /*1850*/  UISETP.GE.U32.AND UP0, UPT, UR22, 0x7, UPT ;  /* 0x000000071600788c */ /* 0x000fe2000bf06070 */
[----:B0-23--:R-:W-:-:S08]  /*1860*/  IMAD.MOV.U32 R3, RZ, RZ, RZ ;  /* 0x000000ffff037224 */ /* 0x00dfd000078e00ff */
[----:B------:R-:W-:Y:S05]  /*1870*/  BRA.U !UP0, `(.L_x_151) ;  /* 0x00000005085c7547 */ /* 0x000fea000b800000 */
[----:B----4-:R-:W0:Y:S01]  /*1880*/  LDC.64 R2, c[0x0][0x380] ;  /* 0x0000e000ff027b82 */ /* 0x010e220000000a00 */
[----:B-1---5:R-:W-:-:S07]  /*1890*/  IMAD.MOV.U32 R5, RZ, RZ, RZ ;  /* 0x000000ffff057224 */ /* 0x022fce00078e00ff */
.L_x_168:
[----:B----4-:R-:W-:Y:S01]  /*18a0*/  IMAD R7, R5, 0x400, R0 ;  /* 0x0000040005077824 */ /* 0x010fe200078e0200 */
[----:B------:R-:W-:Y:S04]  /*18b0*/  BSSY.RECONVERGENT B1, `(.L_x_152) ;  /* 0x000000f000017945 */ /* 0x000fe80003800200 */
[----:B01----:R-:W1:Y:S04]  /*18c0*/  LDS R18, [R7] ;  /* 0x0000000007127984 */ /* 0x003e680000000800 */
[----:B--23--:R2:W3:Y:S04]  /*18d0*/  LDS R9, [R7+0x400] ;  /* 0x0004000007097984 */ /* 0x00c4e80000000800 */
[----:B------:R2:W4:Y:S04]  /*18e0*/  LDS R22, [R7+0x800] ;  /* 0x0008000007167984 */ /* 0x0005280000000800 */
[----:B------:R2:W0:Y:S04]  /*18f0*/  LDS R14, [R7+0xc00] ;  /* 0x000c0000070e7984 */ /* 0x0004280000000800 */
[----:B------:R2:W0:Y:S04]  /*1900*/  LDS R12, [R7+0x1000] ;  /* 0x00100000070c7984 */ /* 0x0004280000000800 */
[----:B------:R2:W0:Y:S04]  /*1910*/  LDS R6, [R7+0x1400] ;  /* 0x0014000007067984 */ /* 0x0004280000000800 */
[----:B------:R2:W0:Y:S04]  /*1920*/  LDS R8, [R7+0x1800] ;  /* 0x0018000007087984 */ /* 0x0004280000000800 */
[----:B------:R2:W0:Y:S01]  /*1930*/  LDS R10, [R7+0x1c00] ;  /* 0x001c0000070a7984 */ /* 0x0004220000000800 */
[----:B-1----:R-:W-:-:S13]  /*1940*/  ISETP.NE.AND P0, PT, R18, RZ, PT ;  /* 0x000000ff1200720c */ /* 0x002fda0003f05270 */
[----:B--234-:R-:W-:Y:S05]  /*1950*/  @!P0 BRA `(.L_x_153) ;  /* 0x0000000000108947 */ /* 0x01cfea0003800000 */
[----:B------:R-:W-:Y:S01]  /*1960*/  LEA R17, R5, R4, 0x8 ;  /* 0x0000000405117211 */ /* 0x000fe200078e40ff */
[----:B------:R-:W-:-:S04]  /*1970*/  IMAD.MOV.U32 R19, RZ, RZ, RZ ;  /* 0x000000ffff137224 */ /* 0x000fc800078e00ff */
[----:B0-----:R-:W-:-:S05]  /*1980*/  IMAD.WIDE.U32 R16, R17, 0x8, R2 ;  /* 0x0000000811107825 */ /* 0x001fca00078e0002 */
[----:B------:R1:W-:Y:S02]  /*1990*/  REDG.E.ADD.64.STRONG.GPU desc[UR20][R16.64], R18 ;  /* 0x000000121000798e */ /* 0x0003e4000c12e514 */
.L_x_153:
[----:B------:R-:W-:Y:S05]  /*19a0*/  BSYNC.RECONVERGENT B1 ;  /* 0x0000000000017941 */ /* 0x000fea0003800200 */
.L_x_152:
[----:B------:R-:W-:Y:S01]  /*19b0*/  ISETP.NE.AND P6, PT, R9, RZ, PT ;  /* 0x000000ff0900720c */ /* 0x000fe20003fc5270 */
[----:B------:R-:W-:Y:S01]  /*19c0*/  BSSY.RECONVERGENT B1, `(.L_x_154) ;  /* 0x000000e000017945 */ /* 0x000fe20003800200 */
[----:B------:R-:W-:Y:S02]  /*19d0*/  ISETP.NE.AND P0, PT, R22, RZ, PT ;  /* 0x000000ff1600720c */ /* 0x000fe40003f05270 */
[----:B0-----:R-:W-:Y:S02]  /*19e0*/  ISETP.NE.AND P1, PT, R14, RZ, PT ;  /* 0x000000ff0e00720c */ /* 0x001fe40003f25270 */
[----:B------:R-:W-:Y:S02]  /*19f0*/  ISETP.NE.AND P2, PT, R12, RZ, PT ;  /* 0x000000ff0c00720c */ /* 0x000fe40003f45270 */
[----:B------:R-:W-:Y:S02]  /*1a00*/  ISETP.NE.AND P3, PT, R6, RZ, PT ;  /* 0x000000ff0600720c */ /* 0x000fe40003f65270 */
[----:B------:R-:W-:-:S02]  /*1a10*/  ISETP.NE.AND P4, PT, R8, RZ, PT ;  /* 0x000000ff0800720c */ /* 0x000fc40003f85270 */
[----:B------:R-:W-:Y:S01]  /*1a20*/  ISETP.NE.AND P5, PT, R10, RZ, PT ;  /* 0x000000ff0a00720c */ /* 0x000fe20003fa5270 */
[----:B------:R-:W-:-:S12]  /*1a30*/  @!P6 BRA `(.L_x_155) ;  /* 0x000000000018e947 */ /* 0x000fd80003800000 */
[----:B-1----:R-:W-:Y:S02]  /*1a40*/  IMAD R17, R5, 0x100, R4 ;  /* 0x0000010005117824 */ /* 0x002fe400078e0204 */
[----:B------:R-:W-:Y:S02]  /*1a50*/  IMAD.MOV.U32 R18, RZ, RZ, R9 ;  /* 0x000000ffff127224 */ /* 0x000fe400078e0009 */
[----:B------:R-:W-:Y:S02]  /*1a60*/  VIADD R17, R17, 0x100 ;  /* 0x0000010011117836 */ /* 0x000fe40000000000 */
[----:B------:R-:W-:Y:S02]  /*1a70*/  IMAD.MOV.U32 R19, RZ, RZ, RZ ;  /* 0x000000ffff137224 */ /* 0x000fe400078e00ff */
[----:B------:R-:W-:-:S05]  /*1a80*/  IMAD.WIDE.U32 R16, R17, 0x8, R2 ;  /* 0x0000000811107825 */ /* 0x000fca00078e0002 */
[----:B------:R0:W-:Y:S02]  /*1a90*/  REDG.E.ADD.64.STRONG.GPU desc[UR20][R16.64], R18 ;  /* 0x000000121000798e */ /* 0x0001e4000c12e514 */
.L_x_155:
[----:B------:R-:W-:Y:S05]  /*1aa0*/  BSYNC.RECONVERGENT B1 ;  /* 0x0000000000017941 */ /* 0x000fea0003800200 */
.L_x_154:
[----:B------:R-:W-:Y:S04]  /*1ab0*/  BSSY.RECONVERGENT B1, `(.L_x_156) ;  /* 0x0000007000017945 */ /* 0x000fe80003800200 */
[----:B------:R-:W-:Y:S05]  /*1ac0*/  @!P0 BRA `(.L_x_157) ;  /* 0x0000000000148947 */ /* 0x000fea0003800000 */
[----:B01----:R-:W-:Y:S02]  /*1ad0*/  IMAD R17, R5, 0x100, R4 ;  /* 0x0000010005117824 */ /* 0x003fe400078e0204 */
[----:B------:R-:W-:-:S03]  /*1ae0*/  IMAD.MOV.U32 R23, RZ, RZ, RZ ;  /* 0x000000ffff177224 */ /* 0x000fc600078e00ff */
[----:B------:R-:W-:-:S05]  /*1af0*/  IADD3 R17, PT, PT, R17, 0x200, RZ ;  /* 0x0000020011117810 */ /* 0x000fca0007ffe0ff */
[----:B------:R-:W-:-:S05]  /*1b00*/  IMAD.WIDE.U32 R16, R17, 0x8, R2 ;  /* 0x0000000811107825 */ /* 0x000fca00078e0002 */
[----:B------:R2:W-:Y:S02]  /*1b10*/  REDG.E.ADD.64.STRONG.GPU desc[UR20][R16.64], R22 ;  /* 0x000000161000798e */ /* 0x0005e4000c12e514 */
.L_x_157:
[----:B------:R-:W-:Y:S05]  /*1b20*/  BSYNC.RECONVERGENT B1 ;  /* 0x0000000000017941 */ /* 0x000fea0003800200 */
.L_x_156:
[----:B------:R-:W-:Y:S04]  /*1b30*/  BSSY.RECONVERGENT B1, `(.L_x_158) ;  /* 0x0000007000017945 */ /* 0x000fe80003800200 */
[----:B------:R-:W-:Y:S05]  /*1b40*/  @!P1 BRA `(.L_x_159) ;  /* 0x0000000000149947 */ /* 0x000fea0003800000 */
[----:B012---:R-:W-:Y:S02]  /*1b50*/  IMAD R17, R5, 0x100, R4 ;  /* 0x0000010005117824 */ /* 0x007fe400078e0204 */
[----:B------:R-:W-:Y:S02]  /*1b60*/  IMAD.MOV.U32 R15, RZ, RZ, RZ ;  /* 0x000000ffff0f7224 */ /* 0x000fe400078e00ff */
[----:B------:R-:W-:-:S04]  /*1b70*/  VIADD R17, R17, 0x300 ;  /* 0x0000030011117836 */ /* 0x000fc80000000000 */
[----:B------:R-:W-:-:S05]  /*1b80*/  IMAD.WIDE.U32 R16, R17, 0x8, R2 ;  /* 0x0000000811107825 */ /* 0x000fca00078e0002 */
[----:B------:R3:W-:Y:S02]  /*1b90*/  REDG.E.ADD.64.STRONG.GPU desc[UR20][R16.64], R14 ;  /* 0x0000000e1000798e */ /* 0x0007e4000c12e514 */
.L_x_159:
[----:B------:R-:W-:Y:S05]  /*1ba0*/  BSYNC.RECONVERGENT B1 ;  /* 0x0000000000017941 */ /* 0x000fea0003800200 */
.L_x_158:
[----:B------:R-:W-:Y:S04]  /*1bb0*/  BSSY.RECONVERGENT B1, `(.L_x_160) ;  /* 0x0000007000017945 */ /* 0x000fe80003800200 */
[----:B------:R-:W-:Y:S05]  /*1bc0*/  @!P2 BRA `(.L_x_161) ;  /* 0x000000000014a947 */ /* 0x000fea0003800000 */
[----:B---3--:R-:W-:Y:S02]  /*1bd0*/  IMAD R15, R5, 0x100, R4 ;  /* 0x00000100050f7824 */ /* 0x008fe400078e0204 */
[----:B------:R-:W-:Y:S02]  /*1be0*/  HFMA2 R13, -RZ, RZ, 0, 0 ;  /* 0x00000000ff0d7431 */ /* 0x000fe400000001ff */
[----:B------:R-:W-:-:S04]  /*1bf0*/  VIADD R15, R15, 0x400 ;  /* 0x000004000f0f7836 */ /* 0x000fc80000000000 */
[----:B------:R-:W-:-:S05]  /*1c00*/  IMAD.WIDE.U32 R14, R15, 0x8, R2 ;  /* 0x000000080f0e7825 */ /* 0x000fca00078e0002 */
[----:B------:R4:W-:Y:S02]  /*1c10*/  REDG.E.ADD.64.STRONG.GPU desc[UR20][R14.64], R12 ;  /* 0x0000000c0e00798e */ /* 0x0009e4000c12e514 */
.L_x_161:
[----:B------:R-:W-:Y:S05]  /*1c20*/  BSYNC.RECONVERGENT B1 ;  /* 0x0000000000017941 */ /* 0x000fea0003800200 */
.L_x_160:
[----:B------:R-:W-:Y:S04]  /*1c30*/  BSSY.RECONVERGENT B1, `(.L_x_162) ;  /* 0x0000007000017945 */ /* 0x000fe80003800200 */
[----:B------:R-:W-:Y:S05]  /*1c40*/  @!P3 BRA `(.L_x_163) ;  /* 0x000000000014b947 */ /* 0x000fea0003800000 */
[----:B----4-:R-:W-:Y:S02]  /*1c50*/  IMAD R13, R5, 0x100, R4 ;  /* 0x00000100050d7824 */ /* 0x010fe400078e0204 */
[----:B------:R-:W-:Y:S02]  /*1c60*/  IMAD.MOV.U32 R7, RZ, RZ, RZ ;  /* 0x000000ffff077224 */ /* 0x000fe400078e00ff */
[----:B------:R-:W-:-:S04]  /*1c70*/  VIADD R13, R13, 0x500 ;  /* 0x000005000d0d7836 */ /* 0x000fc80000000000 */
[----:B------:R-:W-:-:S05]  /*1c80*/  IMAD.WIDE.U32 R12, R13, 0x8, R2 ;  /* 0x000000080d0c7825 */ /* 0x000fca00078e0002 */
[----:B------:R4:W-:Y:S02]  /*1c90*/  REDG.E.ADD.64.STRONG.GPU desc[UR20][R12.64], R6 ;  /* 0x000000060c00798e */ /* 0x0009e4000c12e514 */
.L_x_163:
[----:B------:R-:W-:Y:S05]  /*1ca0*/  BSYNC.RECONVERGENT B1 ;  /* 0x0000000000017941 */ /* 0x000fea0003800200 */
.L_x_162:
[----:B------:R-:W-:Y:S04]  /*1cb0*/  BSSY.RECONVERGENT B1, `(.L_x_164) ;  /* 0x0000007000017945 */ /* 0x000fe80003800200 */
[----:B------:R-:W-:Y:S05]  /*1cc0*/  @!P4 BRA `(.L_x_165) ;  /* 0x000000000014c947 */ /* 0x000fea0003800000 */
[----:B----4-:R-:W-:Y:S02]  /*1cd0*/  IMAD R7, R5, 0x100, R4 ;  /* 0x0000010005077824 */ /* 0x010fe400078e0204 */
[----:B------:R-:W-:Y:S02]  /*1ce0*/  IMAD.MOV.U32 R9, RZ, RZ, RZ ;  /* 0x000000ffff097224 */ /* 0x000fe400078e00ff */
[----:B------:R-:W-:-:S04]  /*1cf0*/  VIADD R7, R7, 0x600 ;  /* 0x0000060007077836 */ /* 0x000fc80000000000 */
[----:B------:R-:W-:-:S05]  /*1d00*/  IMAD.WIDE.U32 R6, R7, 0x8, R2 ;  /* 0x0000000807067825 */ /* 0x000fca00078e0002 */
[----:B------:R4:W-:Y:S02]  /*1d10*/  REDG.E.ADD.64.STRONG.GPU desc[UR20][R6.64], R8 ;  /* 0x000000080600798e */ /* 0x0009e4000c12e514 */
.L_x_165:
[----:B------:R-:W-:Y:S05]  /*1d20*/  BSYNC.RECONVERGENT B1 ;  /* 0x0000000000017941 */ /* 0x000fea0003800200 */
.L_x_164:
[----:B------:R-:W-:Y:S04]  /*1d30*/  BSSY.RECONVERGENT B1, `(.L_x_166) ;  /* 0x0000007000017945 */ /* 0x000fe80003800200 */
[----:B------:R-:W-:Y:S05]  /*1d40*/  @!P5 BRA `(.L_x_167) ;  /* 0x000000000014d947 */ /* 0x000fea0003800000 */
[----:B----4-:R-:W-:Y:S01]  /*1d50*/  LEA R7, R5, R4, 0x8 ;  /* 0x0000000405077211 */ /* 0x010fe200078e40ff */
[----:B------:R-:W-:-:S04]  /*1d60*/  IMAD.MOV.U32 R11, RZ, RZ, RZ ;  /* 0x000000ffff0b7224 */ /* 0x000fc800078e00ff */
[----:B------:R-:W-:-:S04]  /*1d70*/  VIADD R7, R7, 0x700 ;  /* 0x0000070007077836 */ /* 0x000fc80000000000 */
[----:B------:R-:W-:-:S05]  /*1d80*/  IMAD.WIDE.U32 R6, R7, 0x8, R2 ;  /* 0x0000000807067825 */ /* 0x000fca00078e0002 */
[----:B------:R4:W-:Y:S02]  /*1d90*/  REDG.E.ADD.64.STRONG.GPU desc[UR20][R6.64], R10 ;  /* 0x0000000a0600798e */ /* 0x0009e4000c12e514 */
.L_x_167:
[----:B------:R-:W-:Y:S05]  /*1da0*/  BSYNC.RECONVERGENT B1 ;  /* 0x0000000000017941 */ /* 0x000fea0003800200 */
.L_x_166:
[----:B------:R-:W-:-:S05]  /*1db0*/  VIADD R5, R5, 0x8 ;  /* 0x0000000805057836 */ /* 0x000fca0000000000 */
[----:B------:R-:W-:-:S13]  /*1dc0*/  ISETP.NE.AND P0, PT, R5, UR27, PT ;  /* 0x0000001b05007c0c */ /* 0x000fda000bf05270 */
[----:B------:R-:W-:Y:S05]  /*1dd0*/  @P0 BRA `(.L_x_168) ;  /* 0xfffffff800b00947 */ /* 0x000fea000383ffff */
[----:B------:R-:W-:-:S07]  /*1de0*/  IMAD.U32 R3, RZ, RZ, UR27 ;  /* 0x0000001bff037e24 */ /* 0x000fce000f8e00ff */
.L_x_151:
[----:B------:R-:W-:Y:S02]  /*1df0*/  UISETP.NE.AND UP0, UPT, UR24, URZ, UPT ;  /* 0x000000ff1800728c */ /* 0x000fe4000bf05270 */
[----:B----45:R-:W-:Y:S02]  /*1e00*/  IMAD.U32 R8, RZ, RZ, UR24 ;  /* 0x00000018ff087e24 */ /* 0x030fe4000f8e00ff */
[----:B-1----:R-:W-:-:S03]  /*1e10*/  IMAD.U32 R5, RZ, RZ, UR25 ;  /* 0x00000019ff057e24 */ /* 0x002fc6000f8e00ff */
[----:B------:R-:W-:Y:S01]  /*1e20*/  IADD3 R8, PT, PT, R8, -0x1, RZ ;  /* 0xffffffff08087810 */ /* 0x000fe20007ffe0ff */
[----:B------:R-:W-:Y:S01]  /*1e30*/  VIADD R5, R5, 0xffffffff ;  /* 0xffffffff05057836 */ /* 0x000fe20000000000 */
[----:B------:R-:W-:Y:S06]  /*1e40*/  BRA.U !UP0, `(.L_x_169) ;  /* 0x0000000508707547 */ /* 0x000fec000b800000 */
[----:B------:R-:W-:-:S13]  /*1e50*/  ISETP.GE.U32.AND P0, PT, R8, 0x3, PT ;  /* 0x000000030800780c */ /* 0x000fda0003f06070 */
[----:B------:R-:W-:Y:S05]  /*1e60*/  @!P0 BRA `(.L_x_170) ;  /* 0x0000000000bc8947 */ /* 0x000fea0003800000 */
[----:B------:R-:W-:Y:S01]  /*1e70*/  IMAD R7, R3, 0x400, R0 ;  /* 0x0000040003077824 */ /* 0x000fe200078e0200 */
[----:B------:R-:W-:Y:S04]  /*1e80*/  BSSY.RECONVERGENT B1, `(.L_x_171) ;  /* 0x000000f000017945 */ /* 0x000fe80003800200 */
[----:B------:R-:W1:Y:S04]  /*1e90*/  LDS R12, [R7] ;  /* 0x00000000070c7984 */ /* 0x000e680000000800 */
[----:B------:R-:W4:Y:S04]  /*1ea0*/  LDS R9, [R7+0x400] ;  /* 0x0004000007097984 */ /* 0x000f280000000800 */
[----:B------:R-:W5:Y:S04]  /*1eb0*/  LDS R6, [R7+0x800] ;  /* 0x0008000007067984 */ /* 0x000f680000000800 */
[----:B------:R-:W0:Y:S01]  /*1ec0*/  LDS R2, [R7+0xc00] ;  /* 0x000c000007027984 */ /* 0x000e220000000800 */
[----:B-1----:R-:W-:-:S02]  /*1ed0*/  ISETP.NE.AND P0, PT, R12, RZ, PT ;  /* 0x000000ff0c00720c */ /* 0x002fc40003f05270 */
[----:B----4-:R-:W-:Y:S02]  /*1ee0*/  ISETP.NE.AND P1, PT, R9, RZ, PT ;  /* 0x000000ff0900720c */ /* 0x010fe40003f25270 */
[----:B-----5:R-:W-:Y:S02]  /*1ef0*/  ISETP.NE.AND P2, PT, R6, RZ, PT ;  /* 0x000000ff0600720c */ /* 0x020fe40003f45270 */
[----:B0-----:R-:W-:-:S07]  /*1f00*/  ISETP.NE.AND P3, PT, R2, RZ, PT ;  /* 0x000000ff0200720c */ /* 0x001fce0003f65270 */
[----:B------:R-:W-:Y:S06]  /*1f10*/  @!P0 BRA `(.L_x_172) ;  /* 0x0000000000148947 */ /* 0x000fec0003800000 */
[----:B------:R-:W0:Y:S01]  /*1f20*/  LDC.64 R10, c[0x0][0x380] ;  /* 0x0000e000ff0a7b82 */ /* 0x000e220000000a00 */
[----:B------:R-:W-:Y:S02]  /*1f30*/  IMAD R7, R3, 0x100, R4 ;  /* 0x0000010003077824 */ /* 0x000fe400078e0204 */
[----:B------:R-:W-:Y:S02]  /*1f40*/  IMAD.MOV.U32 R13, RZ, RZ, RZ ;  /* 0x000000ffff0d7224 */ /* 0x000fe400078e00ff */
[----:B0-----:R-:W-:-:S05]  /*1f50*/  IMAD.WIDE.U32 R10, R7, 0x8, R10 ;  /* 0x00000008070a7825 */ /* 0x001fca00078e000a */
[----:B------:R0:W-:Y:S02]  /*1f60*/  REDG.E.ADD.64.STRONG.GPU desc[UR20][R10.64], R12 ;  /* 0x0000000c0a00798e */ /* 0x0001e4000c12e514 */
.L_x_172:
[----:B------:R-:W-:Y:S05]  /*1f70*/  BSYNC.RECONVERGENT B1 ;  /* 0x0000000000017941 */ /* 0x000fea0003800200 */
.L_x_171:
[----:B------:R-:W-:Y:S04]  /*1f80*/  BSSY.RECONVERGENT B1, `(.L_x_173) ;  /* 0x0000009000017945 */ /* 0x000fe80003800200 */
[----:B------:R-:W-:Y:S05]  /*1f90*/  @!P1 BRA `(.L_x_174) ;  /* 0x00000000001c9947 */ /* 0x000fea0003800000 */
[----:B0-----:R-:W0:Y:S01]  /*1fa0*/  LDC.64 R10, c[0x0][0x380] ;  /* 0x0000e000ff0a7b82 */ /* 0x001e220000000a00 */
[----:B------:R-:W-:Y:S01]  /*1fb0*/  IMAD R7, R3, 0x100, R4 ;  /* 0x0000010003077824 */ /* 0x000fe200078e0204 */
[----:B------:R-:W-:Y:S01]  /*1fc0*/  MOV R12, R9 ;  /* 0x00000009000c7202 */ /* 0x000fe20000000f00 */
[----:B------:R-:W-:Y:S02]  /*1fd0*/  IMAD.MOV.U32 R13, RZ, RZ, RZ ;  /* 0x000000ffff0d7224 */ /* 0x000fe400078e00ff */
[----:B------:R-:W-:-:S04]  /*1fe0*/  VIADD R7, R7, 0x100 ;  /* 0x0000010007077836 */ /* 0x000fc80000000000 */
[----:B0-----:R-:W-:-:S05]  /*1ff0*/  IMAD.WIDE.U32 R10, R7, 0x8, R10 ;  /* 0x00000008070a7825 */ /* 0x001fca00078e000a */
[----:B------:R1:W-:Y:S02]  /*2000*/  REDG.E.ADD.64.STRONG.GPU desc[UR20][R10.64], R12 ;  /* 0x0000000c0a00798e */ /* 0x0003e4000c12e514 */
.L_x_174:
[----:B------:R-:W-:Y:S05]  /*2010*/  BSYNC.RECONVERGENT B1 ;  /* 0x0000000000017941 */ /* 0x000fea0003800200 */
.L_x_173:
[----:B------:R-:W-:Y:S04]  /*2020*/  BSSY.RECONVERGENT B1, `(.L_x_175) ;  /* 0x0000008000017945 */ /* 0x000fe80003800200 */
[----:B------:R-:W-:Y:S05]  /*2030*/  @!P2 BRA `(.L_x_176) ;  /* 0x000000000018a947 */ /* 0x000fea0003800000 */
[----:B01----:R-:W0:Y:S01]  /*2040*/  LDC.64 R10, c[0x0][0x380] ;  /* 0x0000e000ff0a7b82 */ /* 0x003e220000000a00 */
[----:B------:R-:W-:-:S04]  /*2050*/  IMAD R7, R3, 0x100, R4 ;  /* 0x0000010003077824 */ /* 0x000fc800078e0204 */
[----:B------:R-:W-:-:S04]  /*2060*/  VIADD R7, R7, 0x200 ;  /* 0x0000020007077836 */ /* 0x000fc80000000000 */
[----:B0-----:R-:W-:-:S04]  /*2070*/  IMAD.WIDE.U32 R10, R7, 0x8, R10 ;  /* 0x00000008070a7825 */ /* 0x001fc800078e000a */
[----:B------:R-:W-:-:S05]  /*2080*/  IMAD.MOV.U32 R7, RZ, RZ, RZ ;  /* 0x000000ffff077224 */ /* 0x000fca00078e00ff */
[----:B------:R4:W-:Y:S02]  /*2090*/  REDG.E.ADD.64.STRONG.GPU desc[UR20][R10.64], R6 ;  /* 0x000000060a00798e */ /* 0x0009e4000c12e514 */
.L_x_176:
[----:B------:R-:W-:Y:S05]  /*20a0*/  BSYNC.RECONVERGENT B1 ;  /* 0x0000000000017941 */ /* 0x000fea0003800200 */
.L_x_175:
[----:B------:R-:W-:Y:S04]  /*20b0*/  BSSY.RECONVERGENT B1, `(.L_x_177) ;  /* 0x0000009000017945 */ /* 0x000fe80003800200 */
[----:B------:R-:W-:Y:S05]  /*20c0*/  @!P3 BRA `(.L_x_178) ;  /* 0x00000000001cb947 */ /* 0x000fea0003800000 */
[----:B----4-:R-:W4:Y:S01]  /*20d0*/  LDC.64 R6, c[0x0][0x380] ;  /* 0x0000e000ff067b82 */ /* 0x010f220000000a00 */
[----:B------:R-:W-:Y:S01]  /*20e0*/  IMAD R9, R3, 0x100, R4 ;  /* 0x0000010003097824 */ /* 0x000fe200078e0204 */
[----:B01----:R-:W-:Y:S01]  /*20f0*/  MOV R10, R2 ;  /* 0x00000002000a7202 */ /* 0x003fe20000000f00 */
[----:B------:R-:W-:Y:S02]  /*2100*/  IMAD.MOV.U32 R11, RZ, RZ, RZ ;  /* 0x000000ffff0b7224 */ /* 0x000fe400078e00ff */
[----:B------:R-:W-:-:S04]  /*2110*/  VIADD R9, R9, 0x300 ;  /* 0x0000030009097836 */ /* 0x000fc80000000000 */
[----:B----4-:R-:W-:-:S05]  /*2120*/  IMAD.WIDE.U32 R6, R9, 0x8, R6 ;  /* 0x0000000809067825 */ /* 0x010fca00078e0006 */
[----:B------:R0:W-:Y:S02]  /*2130*/  REDG.E.ADD.64.STRONG.GPU desc[UR20][R6.64], R10 ;  /* 0x0000000a0600798e */ /* 0x0001e4000c12e514 */
.L_x_178:
[----:B------:R-:W-:Y:S05]  /*2140*/  BSYNC.RECONVERGENT B1 ;  /* 0x0000000000017941 */ /* 0x000fea0003800200 */
.L_x_177:
[----:B------:R-:W-:-:S07]  /*2150*/  VIADD R3, R3, 0x4 ;  /* 0x0000000403037836 */ /* 0x000fce0000000000 */
.L_x_170:
[----:B------:R-:W-:Y:S01]  /*2160*/  UISETP.NE.AND UP0, UPT, UR25, URZ, UPT ;  /* 0x000000ff1900728c */ /* 0x000fe2000bf05270 */
[----:B------:R-:W-:Y:S08]  /*2170*/  BSSY.RECONVERGENT B1, `(.L_x_169) ;  /* 0x0000029000017945 */ /* 0x000ff00003800200 */
[----:B------:R-:W-:Y:S05]  /*2180*/  BRA.U !UP0, `(.L_x_179) ;  /* 0x00000001089c7547 */ /* 0x000fea000b800000 */
[----:B------:R-:W-:-:S13]  /*2190*/  ISETP.NE.AND P0, PT, R5, RZ, PT ;  /* 0x000000ff0500720c */ /* 0x000fda0003f05270 */
[----:B------:R-:W-:Y:S05]  /*21a0*/  @!P0 BRA `(.L_x_180) ;  /* 0x0000000000648947 */ /* 0x000fea0003800000 */
[----:B0---4-:R-:W-:Y:S01]  /*21b0*/  IMAD R6, R3, 0x400, R0 ;  /* 0x0000040003067824 */ /* 0x011fe200078e0200 */
[----:B------:R-:W-:Y:S04]  /*21c0*/  BSSY.RECONVERGENT B2, `(.L_x_181) ;  /* 0x000000c000027945 */ /* 0x000fe80003800200 */
[----:B------:R-:W0:Y:S04]  /*21d0*/  LDS R2, [R6] ;  /* 0x0000000006027984 */ /* 0x000e280000000800 */
[----:B------:R-:W4:Y:S01]  /*21e0*/  LDS R9, [R6+0x400] ;  /* 0x0004000006097984 */ /* 0x000f220000000800 */
[----:B0-----:R-:W-:-:S02]  /*21f0*/  ISETP.NE.AND P0, PT, R2, RZ, PT ;  /* 0x000000ff0200720c */ /* 0x001fc40003f05270 */
[----:B----4-:R-:W-:-:S11]  /*2200*/  ISETP.NE.AND P1, PT, R9, RZ, PT ;  /* 0x000000ff0900720c */ /* 0x010fd60003f25270 */
[----:B------:R-:W-:Y:S05]  /*2210*/  @!P0 BRA `(.L_x_182) ;  /* 0x0000000000188947 */ /* 0x000fea0003800000 */
[----:B------:R-:W0:Y:S01]  /*2220*/  LDC.64 R6, c[0x0][0x380] ;  /* 0x0000e000ff067b82 */ /* 0x000e220000000a00 */
[----:B-1----:R-:W-:-:S04]  /*2230*/  IMAD R11, R3, 0x100, R4 ;  /* 0x00000100030b7824 */ /* 0x002fc800078e0204 */
[----:B0-----:R-:W-:-:S04]  /*2240*/  IMAD.WIDE.U32 R10, R11, 0x8, R6 ;  /* 0x000000080b0a7825 */ /* 0x001fc800078e0006 */
[----:B------:R-:W-:Y:S02]  /*2250*/  IMAD.MOV.U32 R6, RZ, RZ, R2 ;  /* 0x000000ffff067224 */ /* 0x000fe400078e0002 */
[----:B------:R-:W-:-:S05]  /*2260*/  IMAD.MOV.U32 R7, RZ, RZ, RZ ;  /* 0x000000ffff077224 */ /* 0x000fca00078e00ff */
[----:B------:R0:W-:Y:S02]  /*2270*/  REDG.E.ADD.64.STRONG.GPU desc[UR20][R10.64], R6 ;  /* 0x000000060a00798e */ /* 0x0001e4000c12e514 */
.L_x_182:
[----:B------:R-:W-:Y:S05]  /*2280*/  BSYNC.RECONVERGENT B2 ;  /* 0x0000000000027941 */ /* 0x000fea0003800200 */
.L_x_181:
[----:B------:R-:W-:Y:S04]  /*2290*/  BSSY.RECONVERGENT B2, `(.L_x_183) ;  /* 0x0000009000027945 */ /* 0x000fe80003800200 */
[----:B------:R-:W-:Y:S05]  /*22a0*/  @!P1 BRA `(.L_x_184) ;  /* 0x00000000001c9947 */ /* 0x000fea0003800000 */
[----:B0-----:R-:W0:Y:S01]  /*22b0*/  LDC.64 R6, c[0x0][0x380] ;  /* 0x0000e000ff067b82 */ /* 0x001e220000000a00 */
[----:B------:R-:W-:-:S05]  /*22c0*/  LEA R2, R3, R4, 0x8 ;  /* 0x0000000403027211 */ /* 0x000fca00078e40ff */
[----:B-1----:R-:W-:-:S04]  /*22d0*/  VIADD R11, R2, 0x100 ;  /* 0x00000100020b7836 */ /* 0x002fc80000000000 */
[----:B0-----:R-:W-:-:S04]  /*22e0*/  IMAD.WIDE.U32 R10, R11, 0x8, R6 ;  /* 0x000000080b0a7825 */ /* 0x001fc800078e0006 */
[----:B------:R-:W-:Y:S02]  /*22f0*/  IMAD.MOV.U32 R6, RZ, RZ, R9 ;  /* 0x000000ffff067224 */ /* 0x000fe400078e0009 */
[----:B------:R-:W-:-:S05]  /*2300*/  IMAD.MOV.U32 R7, RZ, RZ, RZ ;  /* 0x000000ffff077224 */ /* 0x000fca00078e00ff */
[----:B------:R4:W-:Y:S02]  /*2310*/  REDG.E.ADD.64.STRONG.GPU desc[UR20][R10.64], R6 ;  /* 0x000000060a00798e */ /* 0x0009e4000c12e514 */
.L_x_184:
[----:B------:R-:W-:Y:S05]  /*2320*/  BSYNC.RECONVERGENT B2 ;  /* 0x0000000000027941 */ /* 0x000fea0003800200 */
.L_x_183:
[----:B------:R-:W-:-:S07]  /*2330*/  VIADD R3, R3, 0x2 ;  /* 0x0000000203037836 */ /* 0x000fce0000000000 */
.L_x_180:
[----:B------:R-:W-:-:S09]  /*2340*/  UISETP.NE.AND UP0, UPT, UR9, URZ, UPT ;  /* 0x000000ff0900728c */ /* 0x000fd2000bf05270 */
[----:B------:R-:W-:Y:S05]  /*2350*/  BRA.U !UP0, `(.L_x_179) ;  /* 0x0000000108287547 */ /* 0x000fea000b800000 */
[----:B------:R-:W-:-:S05]  /*2360*/  IMAD R2, R3, 0x400, R0 ;  /* 0x0000040003027824 */ /* 0x000fca00078e0200 */
[----:B------:R-:W5:Y:S02]  /*2370*/  LDS R9, [R2] ;  /* 0x0000000002097984 */ /* 0x000f640000000800 */
[----:B-----5:R-:W-:-:S13]  /*2380*/  ISETP.NE.AND P0, PT, R9, RZ, PT ;  /* 0x000000ff0900720c */ /* 0x020fda0003f05270 */
[----:B------:R-:W-:Y:S05]  /*2390*/  @!P0 BRA `(.L_x_179) ;  /* 0x0000000000188947 */ /* 0x000fea0003800000 */
[----:B0---4-:R-:W0:Y:S01]  /*23a0*/  LDC.64 R6, c[0x0][0x380] ;  /* 0x0000e000ff067b82 */ /* 0x011e220000000a00 */
[----:B------:R-:W-:-:S04]  /*23b0*/  IMAD R3, R3, 0x100, R4 ;  /* 0x0000010003037824 */ /* 0x000fc800078e0204 */
[----:B0-----:R-:W-:Y:S01]  /*23c0*/  IMAD.WIDE.U32 R2, R3, 0x8, R6 ;  /* 0x0000000803027825 */ /* 0x001fe200078e0006 */
[----:B------:R-:W-:-:S03]  /*23d0*/  MOV R6, R9 ;  /* 0x0000000900067202 */ /* 0x000fc60000000f00 */
[----:B------:R-:W-:-:S05]  /*23e0*/  IMAD.MOV.U32 R7, RZ, RZ, RZ ;  /* 0x000000ffff077224 */ /* 0x000fca00078e00ff */
[----:B------:R0:W-:Y:S02]  /*23f0*/  REDG.E.ADD.64.STRONG.GPU desc[UR20][R2.64], R6 ;  /* 0x000000060200798e */ /* 0x0001e4000c12e514 */
.L_x_179:
[----:B------:R-:W-:Y:S05]  /*2400*/  BSYNC.RECONVERGENT B1 ;  /* 0x0000000000017941 */ /* 0x000fea0003800200 */
.L_x_169:
[----:B------:R-:W-:-:S13]  /*2410*/  ISETP.GT.U32.AND P0, PT, R4, 0x7f, PT ;  /* 0x0000007f0400780c */ /* 0x000fda0003f04070 */
[----:B------:R-:W-:Y:S05]  /*2420*/  @P0 BRA `(.L_x_150) ;  /* 0x0000000800900947 */ /* 0x000fea0003800000 */
[----:B------:R-:W-:Y:S01]  /*2430*/  UISETP.GE.U32.AND UP0, UPT, UR22, 0x7, UPT ;  /* 0x000000071600788c */ /* 0x000fe2000bf06070 */
[----:B0-----:R-:W-:-:S08]  /*2440*/  IMAD.MOV.U32 R3, RZ, RZ, RZ ;  /* 0x000000ffff037224 */ /* 0x001fd000078e00ff */
[----:B------:R-:W-:Y:S05]  /*2450*/  BRA.U !UP0, `(.L_x_185) ;  /* 0x0000000508147547 */ /* 0x000fea000b800000 */
[----:B------:R-:W0:Y:S01]  /*2460*/  LDC.64 R2, c[0x0][0x380] ;  /* 0x0000e000ff027b82 */ /* 0x000e220000000a00 */
[----:B------:R-:W-:-:S07]  /*2470*/  IMAD.MOV.U32 R9, RZ, RZ, RZ ;  /* 0x000000ffff097224 */ /* 0x000fce00078e00ff */
.L_x_202:
[C---:B01--4-:R-:W-:Y:S01]  /*2480*/  IMAD R11, R9.reuse, 0x400, R0 ;  /* 0x00000400090b7824 */ /* 0x053fe200078e0200 */
[----:B------:R-:W-:Y:S01]  /*2490*/  BSSY.RECONVERGENT B1, `(.L_x_186) ;  /* 0x0000011000017945 */ /* 0x000fe20003800200 */
[C---:B--23--:R-:W-:Y:S02]  /*24a0*/  IMAD R7, R9.reuse, 0x100, R4 ;  /* 0x0000010009077824 */ /* 0x04cfe400078e0204 */
[----:B------:R-:W-:Y:S01]  /*24b0*/  VIADD R9, R9, 0x8 ;  /* 0x0000000809097836 */ /* 0x000fe20000000000 */
[----:B---3--:R-:W1:Y:S01]  /*24c0*/  LDS R14, [R11+0x200] ;  /* 0x000200000b0e7984 */ /* 0x008e620000000800 */
[----:B0-----:R-:W-:-:S03]  /*24d0*/  IMAD.WIDE.U32 R6, R7, 0x8, R2 ;  /* 0x0000000807067825 */ /* 0x001fc600078e0002 */
[----:B------:R-:W0:Y:S04]  /*24e0*/  LDS R13, [R11+0x600] ;  /* 0x000600000b0d7984 */ /* 0x000e280000000800 */
[----:B--2---:R2:W3:Y:S04]  /*24f0*/  LDS R17, [R11+0xa00] ;  /* 0x000a00000b117984 */ /* 0x0044e80000000800 */
[----:B------:R2:W4:Y:S04]  /*2500*/  LDS R18, [R11+0xe00] ;  /* 0x000e00000b127984 */ /* 0x0005280000000800 */
[----:B------:R2:W2:Y:S04]  /*2510*/  LDS R19, [R11+0x1200] ;  /* 0x001200000b137984 */ /* 0x0004a80000000800 */
[----:B------:R0:W2:Y:S04]  /*2520*/  LDS R16, [R11+0x1600] ;  /* 0x001600000b107984 */ /* 0x0000a80000000800 */
[----:B------:R0:W2:Y:S04]  /*2530*/  LDS R12, [R11+0x1a00] ;  /* 0x001a00000b0c7984 */ /* 0x0000a80000000800 */
[----:B------:R0:W2:Y:S01]  /*2540*/  LDS R10, [R11+0x1e00] ;  /* 0x001e00000b0a7984 */ /* 0x0000a20000000800 */
[----:B-1----:R-:W-:-:S02]  /*2550*/  ISETP.NE.AND P0, PT, R14, RZ, PT ;  /* 0x000000ff0e00720c */ /* 0x002fc40003f05270 */
[----:B0-----:R-:W-:-:S11]  /*2560*/  ISETP.NE.AND P1, PT, R13, RZ, PT ;  /* 0x000000ff0d00720c */ /* 0x001fd60003f25270 */
[----:B---34-:R-:W-:Y:S05]  /*2570*/  @!P0 BRA `(.L_x_187) ;  /* 0x0000000000088947 */ /* 0x018fea0003800000 */
[----:B------:R-:W-:-:S05]  /*2580*/  HFMA2 R15, -RZ, RZ, 0, 0 ;  /* 0x00000000ff0f7431 */ /* 0x000fca00000001ff */
[----:B------:R0:W-:Y:S02]  /*2590*/  REDG.E.ADD.64.STRONG.GPU desc[UR20][R6.64+0x400], R14 ;  /* 0x0004000e0600798e */ /* 0x0001e4000c12e514 */
.L_x_187:
[----:B------:R-:W-:Y:S05]  /*25a0*/  BSYNC.RECONVERGENT B1 ;  /* 0x0000000000017941 */ /* 0x000fea0003800200 */
.L_x_186:
[----:B------:R-:W-:Y:S04]  /*25b0*/  BSSY.RECONVERGENT B1, `(.L_x_188) ;  /* 0x0000005000017945 */ /* 0x000fe80003800200 */
[----:B------:R-:W-:Y:S05]  /*25c0*/  @!P1 BRA `(.L_x_189) ;  /* 0x00000000000c9947 */ /* 0x000fea0003800000 */
[----:B0-----:R-:W-:Y:S02]  /*25d0*/  IMAD.MOV.U32 R14, RZ, RZ, R13 ;  /* 0x000000ffff0e7224 */ /* 0x001fe400078e000d */
[----:B------:R-:W-:-:S05]  /*25e0*/  IMAD.MOV.U32 R15, RZ, RZ, RZ ;  /* 0x000000ffff0f7224 */ /* 0x000fca00078e00ff */
[----:B------:R1:W-:Y:S02]  /*25f0*/  REDG.E.ADD.64.STRONG.GPU desc[UR20][R6.64+0xc00], R14 ;  /* 0x000c000e0600798e */ /* 0x0003e4000c12e514 */
.L_x_189:
[----:B------:R-:W-:Y:S05]  /*2600*/  BSYNC.RECONVERGENT B1 ;  /* 0x0000000000017941 */ /* 0x000fea0003800200 */
.L_x_188:
[----:B------:R-:W-:Y:S01]  /*2610*/  ISETP.NE.AND P6, PT, R17, RZ, PT ;  /* 0x000000ff1100720c */ /* 0x000fe20003fc5270 */
[----:B------:R-:W-:Y:S01]  /*2620*/  BSSY.RECONVERGENT B1, `(.L_x_190) ;  /* 0x000000b000017945 */ /* 0x000fe20003800200 */
[----:B------:R-:W-:Y:S02]  /*2630*/  ISETP.NE.AND P0, PT, R9, UR27, PT ;  /* 0x0000001b09007c0c */ /* 0x000fe4000bf05270 */
[----:B------:R-:W-:Y:S02]  /*2640*/  ISETP.NE.AND P1, PT, R18, RZ, PT ;  /* 0x000000ff1200720c */ /* 0x000fe40003f25270 */
[----:B--2---:R-:W-:Y:S02]  /*2650*/  ISETP.NE.AND P2, PT, R19, RZ, PT ;  /* 0x000000ff1300720c */ /* 0x004fe40003f45270 */
[----:B------:R-:W-:Y:S02]  /*2660*/  ISETP.NE.AND P3, PT, R16, RZ, PT ;  /* 0x000000ff1000720c */ /* 0x000fe40003f65270 */
[----:B------:R-:W-:-:S02]  /*2670*/  ISETP.NE.AND P4, PT, R12, RZ, PT ;  /* 0x000000ff0c00720c */ /* 0x000fc40003f85270 */
[----:B------:R-:W-:Y:S01]  /*2680*/  ISETP.NE.AND P5, PT, R10, RZ, PT ;  /* 0x000000ff0a00720c */ /* 0x000fe20003fa5270 */
[----:B------:R-:W-:-:S12]  /*2690*/  @!P6 BRA `(.L_x_191) ;  /* 0x00000000000ce947 */ /* 0x000fd80003800000 */
[----:B01----:R-:W-:Y:S02]  /*26a0*/  IMAD.MOV.U32 R14, RZ, RZ, R17 ;  /* 0x000000ffff0e7224 */ /* 0x003fe400078e0011 */
[----:B------:R-:W-:-:S05]  /*26b0*/  IMAD.MOV.U32 R15, RZ, RZ, RZ ;  /* 0x000000ffff0f7224 */ /* 0x000fca00078e00ff */
[----:B------:R2:W-:Y:S02]  /*26c0*/  REDG.E.ADD.64.STRONG.GPU desc[UR20][R6.64+0x1400], R14 ;  /* 0x0014000e0600798e */ /* 0x0005e4000c12e514 */
.L_x_191:
[----:B------:R-:W-:Y:S05]  /*26d0*/  BSYNC.RECONVERGENT B1 ;  /* 0x0000000000017941 */ /* 0x000fea0003800200 */
.L_x_190:
[----:B------:R-:W-:Y:S04]  /*26e0*/  BSSY.RECONVERGENT B1, `(.L_x_192) ;  /* 0x0000005000017945 */ /* 0x000fe80003800200 */
[----:B------:R-:W-:Y:S05]  /*26f0*/  @!P1 BRA `(.L_x_193) ;  /* 0x00000000000c9947 */ /* 0x000fea0003800000 */
[----:B012---:R-:W-:Y:S02]  /*2700*/  IMAD.MOV.U32 R14, RZ, RZ, R18 ;  /* 0x000000ffff0e7224 */ /* 0x007fe400078e0012 */
[----:B------:R-:W-:-:S05]  /*2710*/  IMAD.MOV.U32 R15, RZ, RZ, RZ ;  /* 0x000000ffff0f7224 */ /* 0x000fca00078e00ff */
[----:B------:R3:W-:Y:S02]  /*2720*/  REDG.E.ADD.64.STRONG.GPU desc[UR20][R6.64+0x1c00], R14 ;  /* 0x001c000e0600798e */ /* 0x0007e4000c12e514 */
.L_x_193:
[----:B------:R-:W-:Y:S05]  /*2730*/  BSYNC.RECONVERGENT B1 ;  /* 0x0000000000017941 */ /* 0x000fea0003800200 */
.L_x_192:
[----:B------:R-:W-:Y:S04]  /*2740*/  BSSY.RECONVERGENT B1, `(.L_x_194) ;  /* 0x0000005000017945 */ /* 0x000fe80003800200 */
[----:B------:R-:W-:Y:S05]  /*2750*/  @!P2 BRA `(.L_x_195) ;  /* 0x00000000000ca947 */ /* 0x000fea0003800000 */
[----:B0123--:R-:W-:Y:S01]  /*2760*/  MOV R14, R19 ;  /* 0x00000013000e7202 */ /* 0x00ffe20000000f00 */
[----:B------:R-:W-:-:S05]  /*2770*/  IMAD.MOV.U32 R15, RZ, RZ, RZ ;  /* 0x000000ffff0f7224 */ /* 0x000fca00078e00ff */
[----:B------:R4:W-:Y:S02]  /*2780*/  REDG.E.ADD.64.STRONG.GPU desc[UR20][R6.64+0x2400], R14 ;  /* 0x0024000e0600798e */ /* 0x0009e4000c12e514 */
.L_x_195:
[----:B------:R-:W-:Y:S05]  /*2790*/  BSYNC.RECONVERGENT B1 ;  /* 0x0000000000017941 */ /* 0x000fea0003800200 */
.L_x_194:
[----:B------:R-:W-:Y:S04]  /*27a0*/  BSSY.RECONVERGENT B1, `(.L_x_196) ;  /* 0x0000004000017945 */ /* 0x000fe80003800200 */
[----:B------:R-:W-:Y:S05]  /*27b0*/  @!P3 BRA `(.L_x_197) ;  /* 0x000000000008b947 */ /* 0x000fea0003800000 */
[----:B------:R-:W-:-:S05]  /*27c0*/  IMAD.MOV.U32 R17, RZ, RZ, RZ ;  /* 0x000000ffff117224 */ /* 0x000fca00078e00ff */
[----:B------:R0:W-:Y:S02]  /*27d0*/  REDG.E.ADD.64.STRONG.GPU desc[UR20][R6.64+0x2c00], R16 ;  /* 0x002c00100600798e */ /* 0x0001e4000c12e514 */
.L_x_197:
[----:B------:R-:W-:Y:S05]  /*27e0*/  BSYNC.RECONVERGENT B1 ;  /* 0x0000000000017941 */ /* 0x000fea0003800200 */
.L_x_196:
[----:B------:R-:W-:Y:S04]  /*27f0*/  BSSY.RECONVERGENT B1, `(.L_x_198) ;  /* 0x0000004000017945 */ /* 0x000fe80003800200 */
[----:B------:R-:W-:Y:S05]  /*2800*/  @!P4 BRA `(.L_x_199) ;  /* 0x000000000008c947 */ /* 0x000fea0003800000 */
[----:B------:R-:W-:-:S05]  /*2810*/  IMAD.MOV.U32 R13, RZ, RZ, RZ ;  /* 0x000000ffff0d7224 */ /* 0x000fca00078e00ff */
[----:B------:R0:W-:Y:S02]  /*2820*/  REDG.E.ADD.64.STRONG.GPU desc[UR20][R6.64+0x3400], R12 ;  /* 0x0034000c0600798e */ /* 0x0001e4000c12e514 */
.L_x_199:
[----:B------:R-:W-:Y:S05]  /*2830*/  BSYNC.RECONVERGENT B1 ;  /* 0x0000000000017941 */ /* 0x000fea0003800200 */
.L_x_198:
[----:B------:R-:W-:Y:S04]  /*2840*/  BSSY.RECONVERGENT B1, `(.L_x_200) ;  /* 0x0000004000017945 */ /* 0x000fe80003800200 */
[----:B------:R-:W-:Y:S05]  /*2850*/  @!P5 BRA `(.L_x_201) ;  /* 0x000000000008d947 */ /* 0x000fea0003800000 */
[----:B------:R-:W-:-:S05]  /*2860*/  IMAD.MOV.U32 R11, RZ, RZ, RZ ;  /* 0x000000ffff0b7224 */ /* 0x000fca00078e00ff */
[----:B------:R0:W-:Y:S02]  /*2870*/  REDG.E.ADD.64.STRONG.GPU desc[UR20][R6.64+0x3c00], R10 ;  /* 0x003c000a0600798e */ /* 0x0001e4000c12e514 */
.L_x_201:
[----:B------:R-:W-:Y:S05]  /*2880*/  BSYNC.RECONVERGENT B1 ;  /* 0x0000000000017941 */ /* 0x000fea0003800200 */
.L_x_200:
[----:B------:R-:W-:Y:S05]  /*2890*/  @P0 BRA `(.L_x_202) ;  /* 0xfffffff800f80947 */ /* 0x000fea000383ffff */
[----:B------:R-:W-:-:S07]  /*28a0*/  IMAD.U32 R3, RZ, RZ, UR27 ;  /* 0x0000001bff037e24 */ /* 0x000fce000f8e00ff */
.L_x_185:
[----:B------:R-:W-:-:S09]  /*28b0*/  UISETP.NE.AND UP0, UPT, UR24, URZ, UPT ;  /* 0x000000ff1800728c */ /* 0x000fd2000bf05270 */
[----:B------:R-:W-:Y:S05]  /*28c0*/  BRA.U !UP0, `(.L_x_150) ;  /* 0x0000000508687547 */ /* 0x000fea000b800000 */
[----:B------:R-:W-:-:S13]  /*28d0*/  ISETP.GE.U32.AND P0, PT, R8, 0x3, PT ;  /* 0x000000030800780c */ /* 0x000fda0003f06070 */
[----:B------:R-:W-:Y:S05]  /*28e0*/  @!P0 BRA `(.L_x_203) ;  /* 0x0000000000bc8947 */ /* 0x000fea0003800000 */
[----:B01234-:R-:W-:Y:S01]  /*28f0*/  IMAD R7, R3, 0x400, R0 ;  /* 0x0000040003077824 */ /* 0x01ffe200078e0200 */
[----:B------:R-:W-:Y:S04]  /*2900*/  BSSY.RECONVERGENT B1, `(.L_x_204) ;  /* 0x000000f000017945 */ /* 0x000fe80003800200 */
[----:B------:R-:W0:Y:S04]  /*2910*/  LDS R10, [R7+0x200] ;  /* 0x00020000070a7984 */ /* 0x000e280000000800 */
[----:B------:R-:W1:Y:S04]  /*2920*/  LDS R12, [R7+0x600] ;  /* 0x00060000070c7984 */ /* 0x000e680000000800 */
[----:B------:R-:W2:Y:S04]  /*2930*/  LDS R6, [R7+0xa00] ;  /* 0x000a000007067984 */ /* 0x000ea80000000800 */
[----:B------:R-:W3:Y:S01]  /*2940*/  LDS R2, [R7+0xe00] ;  /* 0x000e000007027984 */ /* 0x000ee20000000800 */
[----:B0-----:R-:W-:-:S02]  /*2950*/  ISETP.NE.AND P0, PT, R10, RZ, PT ;  /* 0x000000ff0a00720c */ /* 0x001fc40003f05270 */
[----:B-1----:R-:W-:Y:S02]  /*2960*/  ISETP.NE.AND P1, PT, R12, RZ, PT ;  /* 0x000000ff0c00720c */ /* 0x002fe40003f25270 */
[----:B--2---:R-:W-:Y:S02]  /*2970*/  ISETP.NE.AND P2, PT, R6, RZ, PT ;  /* 0x000000ff0600720c */ /* 0x004fe40003f45270 */
[----:B---3--:R-:W-:-:S07]  /*2980*/  ISETP.NE.AND P3, PT, R2, RZ, PT ;  /* 0x000000ff0200720c */ /* 0x008fce0003f65270 */
[----:B------:R-:W-:Y:S06]  /*2990*/  @!P0 BRA `(.L_x_205) ;  /* 0x0000000000148947 */ /* 0x000fec0003800000 */
[----:B------:R-:W0:Y:S01]  /*29a0*/  LDC.64 R8, c[0x0][0x380] ;  /* 0x0000e000ff087b82 */ /* 0x000e220000000a00 */
[----:B------:R-:W-:Y:S01]  /*29b0*/  LEA R7, R3, R4, 0x8 ;  /* 0x0000000403077211 */ /* 0x000fe200078e40ff */
[----:B------:R-:W-:-:S04]  /*29c0*/  IMAD.MOV.U32 R11, RZ, RZ, RZ ;  /* 0x000000ffff0b7224 */ /* 0x000fc800078e00ff */
[----:B0-----:R-:W-:-:S05]  /*29d0*/  IMAD.WIDE.U32 R8, R7, 0x8, R8 ;  /* 0x0000000807087825 */ /* 0x001fca00078e0008 */
[----:B------:R0:W-:Y:S02]  /*29e0*/  REDG.E.ADD.64.STRONG.GPU desc[UR20][R8.64+0x400], R10 ;  /* 0x0004000a0800798e */ /* 0x0001e4000c12e514 */
.L_x_205:
[----:B------:R-:W-:Y:S05]  /*29f0*/  BSYNC.RECONVERGENT B1 ;  /* 0x0000000000017941 */ /* 0x000fea0003800200 */
.L_x_204:
[----:B------:R-:W-:Y:S04]  /*2a00*/  BSSY.RECONVERGENT B1, `(.L_x_206) ;  /* 0x0000009000017945 */ /* 0x000fe80003800200 */
[----:B------:R-:W-:Y:S05]  /*2a10*/  @!P1 BRA `(.L_x_207) ;  /* 0x00000000001c9947 */ /* 0x000fea0003800000 */
[----:B0-----:R-:W0:Y:S01]  /*2a20*/  LDC.64 R8, c[0x0][0x380] ;  /* 0x0000e000ff087b82 */ /* 0x001e220000000a00 */
[----:B------:R-:W-:Y:S02]  /*2a30*/  IMAD R7, R3, 0x100, R4 ;  /* 0x0000010003077824 */ /* 0x000fe400078e0204 */
[----:B------:R-:W-:Y:S02]  /*2a40*/  IMAD.MOV.U32 R10, RZ, RZ, R12 ;  /* 0x000000ffff0a7224 */ /* 0x000fe400078e000c */
[----:B------:R-:W-:Y:S02]  /*2a50*/  VIADD R7, R7, 0x100 ;  /* 0x0000010007077836 */ /* 0x000fe40000000000 */
[----:B------:R-:W-:Y:S02]  /*2a60*/  IMAD.MOV.U32 R11, RZ, RZ, RZ ;  /* 0x000000ffff0b7224 */ /* 0x000fe400078e00ff */
[----:B0-----:R-:W-:-:S05]  /*2a70*/  IMAD.WIDE.U32 R8, R7, 0x8, R8 ;  /* 0x0000000807087825 */ /* 0x001fca00078e0008 */
[----:B------:R1:W-:Y:S02]  /*2a80*/  REDG.E.ADD.64.STRONG.GPU desc[UR20][R8.64+0x400], R10 ;  /* 0x0004000a0800798e */ /* 0x0003e4000c12e514 */
.L_x_207:
[----:B------:R-:W-:Y:S05]  /*2a90*/  BSYNC.RECONVERGENT B1 ;  /* 0x0000000000017941 */ /* 0x000fea0003800200 */
.L_x_206:
[----:B------:R-:W-:Y:S04]  /*2aa0*/  BSSY.RECONVERGENT B1, `(.L_x_208) ;  /* 0x0000008000017945 */ /* 0x000fe80003800200 */
[----:B------:R-:W-:Y:S05]  /*2ab0*/  @!P2 BRA `(.L_x_209) ;  /* 0x000000000018a947 */ /* 0x000fea0003800000 */
[----:B01----:R-:W0:Y:S01]  /*2ac0*/  LDC.64 R8, c[0x0][0x380] ;  /* 0x0000e000ff087b82 */ /* 0x003e220000000a00 */
[----:B------:R-:W-:-:S05]  /*2ad0*/  IMAD R7, R3, 0x100, R4 ;  /* 0x0000010003077824 */ /* 0x000fca00078e0204 */
[----:B------:R-:W-:-:S05]  /*2ae0*/  IADD3 R7, PT, PT, R7, 0x200, RZ ;  /* 0x0000020007077810 */ /* 0x000fca0007ffe0ff */
[----:B0-----:R-:W-:-:S04]  /*2af0*/  IMAD.WIDE.U32 R8, R7, 0x8, R8 ;  /* 0x0000000807087825 */ /* 0x001fc800078e0008 */
[----:B------:R-:W-:-:S05]  /*2b00*/  IMAD.MOV.U32 R7, RZ, RZ, RZ ;  /* 0x000000ffff077224 */ /* 0x000fca00078e00ff */
[----:B------:R2:W-:Y:S02]  /*2b10*/  REDG.E.ADD.64.STRONG.GPU desc[UR20][R8.64+0x400], R6 ;  /* 0x000400060800798e */ /* 0x0005e4000c12e514 */
.L_x_209:
[----:B------:R-:W-:Y:S05]  /*2b20*/  BSYNC.RECONVERGENT B1 ;  /* 0x0000000000017941 */ /* 0x000fea0003800200 */
.L_x_208:
[----:B------:R-:W-:Y:S04]  /*2b30*/  BSSY.RECONVERGENT B1, `(.L_x_210) ;  /* 0x0000009000017945 */ /* 0x000fe80003800200 */
[----:B------:R-:W-:Y:S05]  /*2b40*/  @!P3 BRA `(.L_x_211) ;  /* 0x00000000001cb947 */ /* 0x000fea0003800000 */
[----:B--2---:R-:W2:Y:S01]  /*2b50*/  LDC.64 R6, c[0x0][0x380] ;  /* 0x0000e000ff067b82 */ /* 0x004ea20000000a00 */
[----:B01----:R-:W-:Y:S02]  /*2b60*/  IMAD R9, R3, 0x100, R4 ;  /* 0x0000010003097824 */ /* 0x003fe400078e0204 */
[----:B------:R-:W-:Y:S02]  /*2b70*/  IMAD.MOV.U32 R8, RZ, RZ, R2 ;  /* 0x000000ffff087224 */ /* 0x000fe400078e0002 */
[----:B------:R-:W-:-:S04]  /*2b80*/  VIADD R9, R9, 0x300 ;  /* 0x0000030009097836 */ /* 0x000fc80000000000 */
[----:B--2---:R-:W-:-:S04]  /*2b90*/  IMAD.WIDE.U32 R6, R9, 0x8, R6 ;  /* 0x0000000809067825 */ /* 0x004fc800078e0006 */
[----:B------:R-:W-:-:S05]  /*2ba0*/  IMAD.MOV.U32 R9, RZ, RZ, RZ ;  /* 0x000000ffff097224 */ /* 0x000fca00078e00ff */
[----:B------:R3:W-:Y:S02]  /*2bb0*/  REDG.E.ADD.64.STRONG.GPU desc[UR20][R6.64+0x400], R8 ;  /* 0x000400080600798e */ /* 0x0007e4000c12e514 */
.L_x_211:
[----:B------:R-:W-:Y:S05]  /*2bc0*/  BSYNC.RECONVERGENT B1 ;  /* 0x0000000000017941 */ /* 0x000fea0003800200 */
.L_x_210:
[----:B------:R-:W-:-:S07]  /*2bd0*/  VIADD R3, R3, 0x4 ;  /* 0x0000000403037836 */ /* 0x000fce0000000000 */
.L_x_203:
[----:B------:R-:W-:-:S09]  /*2be0*/  UISETP.NE.AND UP0, UPT, UR25, URZ, UPT ;  /* 0x000000ff1900728c */ /* 0x000fd2000bf05270 */
[----:B------:R-:W-:Y:S05]  /*2bf0*/  BRA.U !UP0, `(.L_x_150) ;  /* 0x00000001089c7547 */ /* 0x000fea000b800000 */
[----:B------:R-:W-:-:S13]  /*2c00*/  ISETP.NE.AND P0, PT, R5, RZ, PT ;  /* 0x000000ff0500720c */ /* 0x000fda0003f05270 */
[----:B------:R-:W-:Y:S05]  /*2c10*/  @!P0 BRA `(.L_x_212) ;  /* 0x0000000000648947 */ /* 0x000fea0003800000 */
[----:B01234-:R-:W-:Y:S01]  /*2c20*/  LEA R6, R3, R0, 0xa ;  /* 0x0000000003067211 */ /* 0x01ffe200078e50ff */
[----:B------:R-:W-:Y:S04]  /*2c30*/  BSSY.RECONVERGENT B1, `(.L_x_213) ;  /* 0x000000c000017945 */ /* 0x000fe80003800200 */
[----:B------:R-:W0:Y:S04]  /*2c40*/  LDS R2, [R6+0x200] ;  /* 0x0002000006027984 */ /* 0x000e280000000800 */
[----:B------:R-:W1:Y:S01]  /*2c50*/  LDS R5, [R6+0x600] ;  /* 0x0006000006057984 */ /* 0x000e620000000800 */
[----:B0-----:R-:W-:-:S02]  /*2c60*/  ISETP.NE.AND P0, PT, R2, RZ, PT ;  /* 0x000000ff0200720c */ /* 0x001fc40003f05270 */
[----:B-1----:R-:W-:-:S11]  /*2c70*/  ISETP.NE.AND P1, PT, R5, RZ, PT ;  /* 0x000000ff0500720c */ /* 0x002fd60003f25270 */
[----:B------:R-:W-:Y:S05]  /*2c80*/  @!P0 BRA `(.L_x_214) ;  /* 0x0000000000188947 */ /* 0x000fea0003800000 */
[----:B------:R-:W0:Y:S01]  /*2c90*/  LDC.64 R6, c[0x0][0x380] ;  /* 0x0000e000ff067b82 */ /* 0x000e220000000a00 */
[----:B------:R-:W-:-:S04]  /*2ca0*/  IMAD R9, R3, 0x100, R4 ;  /* 0x0000010003097824 */ /* 0x000fc800078e0204 */
[----:B0-----:R-:W-:-:S04]  /*2cb0*/  IMAD.WIDE.U32 R8, R9, 0x8, R6 ;  /* 0x0000000809087825 */ /* 0x001fc800078e0006 */
[----:B------:R-:W-:Y:S02]  /*2cc0*/  IMAD.MOV.U32 R6, RZ, RZ, R2 ;  /* 0x000000ffff067224 */ /* 0x000fe400078e0002 */
[----:B------:R-:W-:-:S05]  /*2cd0*/  IMAD.MOV.U32 R7, RZ, RZ, RZ ;  /* 0x000000ffff077224 */ /* 0x000fca00078e00ff */
[----:B------:R0:W-:Y:S02]  /*2ce0*/  REDG.E.ADD.64.STRONG.GPU desc[UR20][R8.64+0x400], R6 ;  /* 0x000400060800798e */ /* 0x0001e4000c12e514 */
.L_x_214:
[----:B------:R-:W-:Y:S05]  /*2cf0*/  BSYNC.RECONVERGENT B1 ;  /* 0x0000000000017941 */ /* 0x000fea0003800200 */
.L_x_213:
[----:B------:R-:W-:Y:S04]  /*2d00*/  BSSY.RECONVERGENT B1, `(.L_x_215) ;  /* 0x0000009000017945 */ /* 0x000fe80003800200 */
[----:B------:R-:W-:Y:S05]  /*2d10*/  @!P1 BRA `(.L_x_216) ;  /* 0x00000000001c9947 */ /* 0x000fea0003800000 */
[----:B0-----:R-:W0:Y:S01]  /*2d20*/  LDC.64 R6, c[0x0][0x380] ;  /* 0x0000e000ff067b82 */ /* 0x001e220000000a00 */
[----:B------:R-:W-:-:S04]  /*2d30*/  IMAD R2, R3, 0x100, R4 ;  /* 0x0000010003027824 */ /* 0x000fc800078e0204 */
[----:B------:R-:W-:-:S04]  /*2d40*/  VIADD R9, R2, 0x100 ;  /* 0x0000010002097836 */ /* 0x000fc80000000000 */
[----:B0-----:R-:W-:-:S04]  /*2d50*/  IMAD.WIDE.U32 R8, R9, 0x8, R6 ;  /* 0x0000000809087825 */ /* 0x001fc800078e0006 */
[----:B------:R-:W-:Y:S02]  /*2d60*/  HFMA2 R7, -RZ, RZ, 0, 0 ;  /* 0x00000000ff077431 */ /* 0x000fe400000001ff */
[----:B------:R-:W-:-:S05]  /*2d70*/  IMAD.MOV.U32 R6, RZ, RZ, R5 ;  /* 0x000000ffff067224 */ /* 0x000fca00078e0005 */
[----:B------:R1:W-:Y:S02]  /*2d80*/  REDG.E.ADD.64.STRONG.GPU desc[UR20][R8.64+0x400], R6 ;  /* 0x000400060800798e */ /* 0x0003e4000c12e514 */
.L_x_216:
[----:B------:R-:W-:Y:S05]  /*2d90*/  BSYNC.RECONVERGENT B1 ;  /* 0x0000000000017941 */ /* 0x000fea0003800200 */
.L_x_215:
[----:B------:R-:W-:-:S07]  /*2da0*/  VIADD R3, R3, 0x2 ;  /* 0x0000000203037836 */ /* 0x000fce0000000000 */
.L_x_212:
[----:B------:R-:W-:-:S09]  /*2db0*/  UISETP.NE.AND UP0, UPT, UR9, URZ, UPT ;  /* 0x000000ff0900728c */ /* 0x000fd2000bf05270 */
[----:B------:R-:W-:Y:S05]  /*2dc0*/  BRA.U !UP0, `(.L_x_150) ;  /* 0x0000000108287547 */ /* 0x000fea000b800000 */
[----:B------:R-:W-:-:S05]  /*2dd0*/  IMAD R2, R3, 0x400, R0 ;  /* 0x0000040003027824 */ /* 0x000fca00078e0200 */
[----:B------:R-:W5:Y:S02]  /*2de0*/  LDS R5, [R2+0x200] ;  /* 0x0002000002057984 */ /* 0x000f640000000800 */
[----:B-----5:R-:W-:-:S13]  /*2df0*/  ISETP.NE.AND P0, PT, R5, RZ, PT ;  /* 0x000000ff0500720c */ /* 0x020fda0003f05270 */
[----:B------:R-:W-:Y:S05]  /*2e00*/  @!P0 BRA `(.L_x_150) ;  /* 0x0000000000188947 */ /* 0x000fea0003800000 */
[----:B01234-:R-:W0:Y:S01]  /*2e10*/  LDC.64 R6, c[0x0][0x380] ;  /* 0x0000e000ff067b82 */ /* 0x01fe220000000a00 */
[----:B------:R-:W-:-:S04]  /*2e20*/  IMAD R3, R3, 0x100, R4 ;  /* 0x0000010003037824 */ /* 0x000fc800078e0204 */
[----:B0-----:R-:W-:-:S04]  /*2e30*/  IMAD.WIDE.U32 R2, R3, 0x8, R6 ;  /* 0x0000000803027825 */ /* 0x001fc800078e0006 */
[----:B------:R-:W-:Y:S02]  /*2e40*/  IMAD.MOV.U32 R6, RZ, RZ, R5 ;  /* 0x000000ffff067224 */ /* 0x000fe400078e0005 */
[----:B------:R-:W-:-:S05]  /*2e50*/  IMAD.MOV.U32 R7, RZ, RZ, RZ ;  /* 0x000000ffff077224 */ /* 0x000fca00078e00ff */
[----:B------:R0:W-:Y:S02]  /*2e60*/  REDG.E.ADD.64.STRONG.GPU desc[UR20][R2.64+0x400], R6 ;  /* 0x000400060200798e */ /* 0x0001e4000c12e514 */
.L_x_150:
[----:B------:R-:W-:Y:S05]  /*2e70*/  BSYNC.RECONVERGENT B0 ;  /* 0x0000000000007941 */ /* 0x000fea0003800200 */
.L_x_149:
[----:B------:R-:W-:Y:S01]  /*2e80*/  BAR.SYNC.DEFER_BLOCKING 0x0 ;  /* 0x0000000000007b1d */ /* 0x000fe20000010000 */
[----:B------:R-:W-:-:S04]  /*2e90*/  UIADD3 UR6, UP0, UPT, UR6, 0x1, URZ ;  /* 0x0000000106067890 */ /* 0x000fc8000ff1e0ff */
[----:B------:R-:W-:Y:S02]  /*2ea0*/  UIADD3.X UR7, UPT, UPT, URZ, UR7, URZ, UP0, !UPT ;  /* 0x00000007ff077290 */ /* 0x000fe400087fe4ff */
[----:B------:R-:W-:-:S04]  /*2eb0*/  UISETP.NE.U32.AND UP0, UPT, UR6, UR11, UPT ;  /* 0x0000000b0600728c */ /* 0x000fc8000bf05070 */
[----:B------:R-:W-:-:S09]  /*2ec0*/  UISETP.NE.AND.EX UP0, UPT, UR7, UR12, UPT, UP0 ;  /* 0x0000000c0700728c */ /* 0x000fd2000bf05300 */
[----:B------:R-:W-:Y:S05]  /*2ed0*/  BRA.U UP0, `(.L_x_217) ;  /* 0xffffffd100f07547 */ /* 0x000fea000b83ffff */
[----:B------:R-:W-:Y:S05]  /*2ee0*/  EXIT ;  /* 0x000000000000794d */ /* 0x000fea0003800000 */
.L_x_218:
        /* <DEDUP_REMOVED lines=9> */
.L_x_639:


//--------------------- .text._ZN3cub18CUB_300001_SM_10006detail10radix_sort31DeviceRadixSortSingleTileKernelINS1_5radix10policy_hubIiNS0_8NullTypeEyE10Policy1000ELNS0_9SortOrderE0EiS6_yNS1_21identity_decomposer_tEEEvPKT1_PSB_PKT2_PSF_T3_iiT4_ --------------------------
	.section	.text._ZN3cub18CUB_300001_SM_10006detail10radix_sort31DeviceRadixSortSingleTileKernelINS1_5radix10policy_hubIiNS0_8NullTypeEyE10Policy1000ELNS0_9SortOrderE0EiS6_yNS1_21identity_decomposer_tEEEvPKT1_PSB_PKT2_PSF_T3_iiT4_,"ax",@progbits
	.align	128
        .global         _ZN3cub18CUB_300001_SM_10006detail10radix_sort31DeviceRadixSortSingleTileKernelINS1_5radix10policy_hubIiNS0_8NullTypeEyE10Policy1000ELNS0_9SortOrderE0EiS6_yNS1_21identity_decomposer_tEEEvPKT1_PSB_PKT2_PSF_T3_iiT4_
        .type           _ZN3cub18CUB_300001_SM_10006detail10radix_sort31DeviceRadixSortSingleTileKernelINS1_5radix10policy_hubIiNS0_8NullTypeEyE10Policy1000ELNS0_9SortOrderE0EiS6_yNS1_21identity_decomposer_tEEEvPKT1_PSB_PKT2_PSF_T3_iiT4_,@function
        .size           _ZN3cub18CUB_300001_SM_10006detail10radix_sort31DeviceRadixSortSingleTileKernelINS1_5radix10policy_hubIiNS0_8NullTypeEyE10Policy1000ELNS0_9SortOrderE0EiS6_yNS1_21identity_decomposer_tEEEvPKT1_PSB_PKT2_PSF_T3_iiT4_,(.L_x_640 - _ZN3cub18CUB_300001_SM_10006detail10radix_sort31DeviceRadixSortSingleTileKernelINS1_5radix10policy_hubIiNS0_8NullTypeEyE10Policy1000ELNS0_9SortOrderE0EiS6_yNS1_21identity_decomposer_tEEEvPKT1_PSB_PKT2_PSF_T3_iiT4_)
        .other          _ZN3cub18CUB_300001_SM_10006detail10radix_sort31DeviceRadixSortSingleTileKernelINS1_5radix10policy_hubIiNS0_8NullTypeEyE10Policy1000ELNS0_9SortOrderE0EiS6_yNS1_21identity_decomposer_tEEEvPKT1_PSB_PKT2_PSF_T3_iiT4_,@"STO_CUDA_ENTRY STV_DEFAULT"
_ZN3cub18CUB_300001_SM_10006detail10radix_sort31DeviceRadixSortSingleTileKernelINS1_5radix10policy_hubIiNS0_8NullTypeEyE10Policy1000ELNS0_9SortOrderE0EiS6_yNS1_21identity_decomposer_tEEEvPKT1_PSB_PKT2_PSF_T3_iiT4_:
.text._ZN3cub18CUB_300001_SM_10006detail10radix_sort31DeviceRadixSortSingleTileKernelINS1_5radix10policy_hubIiNS0_8NullTypeEyE10Policy1000ELNS0_9SortOrderE0EiS6_yNS1_21identity_decomposer_tEEEvPKT1_PSB_PKT2_PSF_T3_iiT4_:
[----:B------:R-:W-:Y:S01]  /*0000*/  LDC R1, c[0x0][0x37c] ;  /* 0x0000df00ff017b82 */ /* 0x000fe20000000800 */
[----:B------:R-:W0:Y:S01]  /*0010*/  S2R R0, SR_TID.X ;  /* 0x0000000000007919 */ /* 0x000e220000002100 */
[----:B------:R-:W1:Y:S06]  /*0020*/  LDCU UR4, c[0x0][0x3a0] ;  /* 0x00007400ff0477ac */ /* 0x000e6c0008000800 */
[----:B------:R-:W2:Y:S01]  /*0030*/  LDC.64 R4, c[0x0][0x380] ;  /* 0x0000e000ff047b82 */ /* 0x000ea20000000a00 */
[----:B------:R-:W3:Y:S01]  /*0040*/  LDCU.64 UR8, c[0x0][0x358] ;  /* 0x00006b00ff0877ac */ /* 0x000ee20008000a00 */
[----:B------:R-:W-:-:S02]  /*0050*/  IMAD.MOV.U32 R13, RZ, RZ, -0x1 ;  /* 0xffffffffff0d7424 */ /* 0x000fc400078e00ff */
[----:B------:R-:W-:Y:S02]  /*0060*/  IMAD.MOV.U32 R14, RZ, RZ, -0x1 ;  /* 0xffffffffff0e7424 */ /* 0x000fe400078e00ff */
[----:B------:R-:W-:Y:S02]  /*0070*/  IMAD.MOV.U32 R20, RZ, RZ, -0x1 ;  /* 0xffffffffff147424 */ /* 0x000fe400078e00ff */
[----:B------:R-:W-:Y:S01]  /*0080*/  IMAD.MOV.U32 R21, RZ, RZ, -0x1 ;  /* 0xffffffffff157424 */ /* 0x000fe200078e00ff */
[----:B------:R-:W4:Y:S01]  /*0090*/  S2UR UR6, SR_CgaCtaId ;  /* 0x00000000000679c3 */ /* 0x000f220000008800 */
[----:B------:R-:W2:Y:S01]  /*00a0*/  S2R R23, SR_LANEID ;  /* 0x0000000000177919 */ /* 0x000ea20000000000 */
[----:B------:R-:W-:Y:S01]  /*00b0*/  IMAD.MOV.U32 R25, RZ, RZ, -0x1 ;  /* 0xffffffffff197424 */ /* 0x000fe200078e00ff */
[----:B------:R-:W1:Y:S01]  /*00c0*/  LDCU UR10, c[0x0][0x3ac] ;  /* 0x00007580ff0a77ac */ /* 0x000e620008000800 */
[----:B0-----:R-:W-:-:S04]  /*00d0*/  IMAD R7, R0, 0x13, RZ ;  /* 0x0000001300077824 */ /* 0x001fc800078e02ff */
[C---:B------:R-:W-:Y:S01]  /*00e0*/  VIADD R2, R7.reuse, 0x1 ;  /* 0x0000000107027836 */ /* 0x040fe20000000000 */
[C---:B-1----:R-:W-:Y:S01]  /*00f0*/  ISETP.GE.AND P1, PT, R7.reuse, UR4, PT ;  /* 0x0000000407007c0c */ /* 0x042fe2000bf26270 */
[----:B--2---:R-:W-:-:S03]  /*0100*/  IMAD.WIDE.U32 R4, R7, 0x4, R4 ;  /* 0x0000000407047825 */ /* 0x004fc600078e0004 */
[----:B------:R-:W-:Y:S01]  /*0110*/  ISETP.GE.AND P2, PT, R2, UR4, PT ;  /* 0x0000000402007c0c */ /* 0x000fe2000bf46270 */
[C---:B------:R-:W-:Y:S02]  /*0120*/  VIADD R2, R7.reuse, 0x2 ;  /* 0x0000000207027836 */ /* 0x040fe40000000000 */
[----:B------:R-:W-:-:S03]  /*0130*/  VIADD R3, R7, 0x3 ;  /* 0x0000000307037836 */ /* 0x000fc60000000000 */
[----:B------:R-:W-:Y:S01]  /*0140*/  ISETP.GE.AND P3, PT, R2, UR4, PT ;  /* 0x0000000402007c0c */ /* 0x000fe2000bf66270 */
[----:B------:R-:W-:Y:S01]  /*0150*/  VIADD R2, R7, 0x4 ;  /* 0x0000000407027836 */ /* 0x000fe20000000000 */
[----:B------:R-:W-:Y:S01]  /*0160*/  ISETP.GE.AND P4, PT, R3, UR4, PT ;  /* 0x0000000403007c0c */ /* 0x000fe2000bf86270 */
[----:B---3--:R-:W2:Y:S03]  /*0170*/  @!P1 LDG.E R12, desc[UR8][R4.64] ;  /* 0x00000008040c9981 */ /* 0x008ea6000c1e1900 */
[----:B------:R-:W-:Y:S01]  /*0180*/  ISETP.GE.AND P5, PT, R2, UR4, PT ;  /* 0x0000000402007c0c */ /* 0x000fe2000bfa6270 */
[----:B------:R-:W3:Y:S06]  /*0190*/  @!P2 LDG.E R6, desc[UR8][R4.64+0x4] ;  /* 0x000004080406a981 */ /* 0x000eec000c1e1900 */
[----:B------:R-:W5:Y:S04]  /*01a0*/  @!P3 LDG.E R8, desc[UR8][R4.64+0x8] ;  /* 0x000008080408b981 */ /* 0x000f68000c1e1900 */
[----:B------:R-:W4:Y:S04]  /*01b0*/  @!P4 LDG.E R9, desc[UR8][R4.64+0xc] ;  /* 0x00000c080409c981 */ /* 0x000f28000c1e1900 */
[----:B------:R-:W4:Y:S01]  /*01c0*/  @!P5 LDG.E R10, desc[UR8][R4.64+0x10] ;  /* 0x00001008040ad981 */ /* 0x000f22000c1e1900 */
[----:B------:R-:W-:-:S02]  /*01d0*/  VIADD R2, R7, 0x5 ;  /* 0x0000000507027836 */ /* 0x000fc40000000000 */
[C---:B------:R-:W-:Y:S02]  /*01e0*/  VIADD R11, R7.reuse, 0x7 ;  /* 0x00000007070b7836 */ /* 0x040fe40000000000 */
[----:B------:R-:W-:Y:S01]  /*01f0*/  VIADD R3, R7, 0x6 ;  /* 0x0000000607037836 */ /* 0x000fe20000000000 */
[----:B------:R-:W-:Y:S01]  /*0200*/  ISETP.GE.AND P6, PT, R2, UR4, PT ;  /* 0x0000000402007c0c */ /* 0x000fe2000bfc6270 */
[----:B------:R-:W-:-:S03]  /*0210*/  IMAD.MOV.U32 R2, RZ, RZ, -0x1 ;  /* 0xffffffffff027424 */ /* 0x000fc600078e00ff */
[----:B------:R-:W-:Y:S01]  /*0220*/  ISETP.GE.AND P0, PT, R3, UR4, PT ;  /* 0x0000000403007c0c */ /* 0x000fe2000bf06270 */
[----:B------:R-:W-:Y:S02]  /*0230*/  IMAD.MOV.U32 R3, RZ, RZ, -0x1 ;  /* 0xffffffffff037424 */ /* 0x000fe400078e00ff */
[----:B------:R-:W-:-:S06]  /*0240*/  VIADD R15, R7, 0xb ;  /* 0x0000000b070f7836 */ /* 0x000fcc0000000000 */
[----:B------:R-:W4:Y:S01]  /*0250*/  @!P6 LDG.E R17, desc[UR8][R4.64+0x14] ;  /* 0x000014080411e981 */ /* 0x000f22000c1e1900 */
[----:B--2---:R-:W-:Y:S01]  /*0260*/  @!P1 LOP3.LUT R2, R12, 0x80000000, RZ, 0x3c, !PT ;  /* 0x800000000c029812 */ /* 0x004fe200078e3cff */
[----:B------:R-:W-:Y:S01]  /*0270*/  IMAD.MOV.U32 R12, RZ, RZ, -0x1 ;  /* 0xffffffffff0c7424 */ /* 0x000fe200078e00ff */
[----:B------:R-:W-:Y:S01]  /*0280*/  ISETP.GE.AND P1, PT, R11, UR4, PT ;  /* 0x000000040b007c0c */ /* 0x000fe2000bf26270 */
[C---:B------:R-:W-:Y:S01]  /*0290*/  VIADD R11, R7.reuse, 0x8 ;  /* 0x00000008070b7836 */ /* 0x040fe20000000000 */
[----:B---3--:R-:W-:Y:S01]  /*02a0*/  @!P2 LOP3.LUT R3, R6, 0x80000000, RZ, 0x3c, !PT ;  /* 0x800000000603a812 */ /* 0x008fe200078e3cff */
[----:B------:R-:W-:-:S03]  /*02b0*/  VIADD R6, R7, 0x9 ;  /* 0x0000000907067836 */ /* 0x000fc60000000000 */
[----:B------:R-:W-:Y:S01]  /*02c0*/  ISETP.GE.AND P2, PT, R11, UR4, PT ;  /* 0x000000040b007c0c */ /* 0x000fe2000bf46270 */
[----:B------:R-:W-:Y:S01]  /*02d0*/  VIADD R11, R7, 0xa ;  /* 0x0000000a070b7836 */ /* 0x000fe20000000000 */
[----:B-----5:R-:W-:Y:S02]  /*02e0*/  @!P3 LOP3.LUT R12, R8, 0x80000000, RZ, 0x3c, !PT ;  /* 0x80000000080cb812 */ /* 0x020fe400078e3cff */
[----:B------:R-:W-:Y:S02]  /*02f0*/  ISETP.GE.AND P3, PT, R6, UR4, PT ;  /* 0x0000000406007c0c */ /* 0x000fe4000bf66270 */
[----:B----4-:R-:W-:Y:S01]  /*0300*/  @!P4 LOP3.LUT R13, R9, 0x80000000, RZ, 0x3c, !PT ;  /* 0x80000000090dc812 */ /* 0x010fe200078e3cff */
[----:B------:R-:W2:Y:S01]  /*0310*/  @!P0 LDG.E R6, desc[UR8][R4.64+0x18] ;  /* 0x0000180804068981 */ /* 0x000ea2000c1e1900 */
[----:B------:R-:W-:Y:S02]  /*0320*/  ISETP.GE.AND P4, PT, R11, UR4, PT ;  /* 0x000000040b007c0c */ /* 0x000fe4000bf86270 */
[----:B------:R-:W-:Y:S01]  /*0330*/  @!P5 LOP3.LUT R14, R10, 0x80000000, RZ, 0x3c, !PT ;  /* 0x800000000a0ed812 */ /* 0x000fe200078e3cff */
[----:B------:R-:W3:Y:S01]  /*0340*/  @!P1 LDG.E R8, desc[UR8][R4.64+0x1c] ;  /* 0x00001c0804089981 */ /* 0x000ee2000c1e1900 */
[----:B------:R-:W-:-:S03]  /*0350*/  ISETP.GE.AND P5, PT, R15, UR4, PT ;  /* 0x000000040f007c0c */ /* 0x000fc6000bfa6270 */
[----:B------:R-:W4:Y:S04]  /*0360*/  @!P2 LDG.E R9, desc[UR8][R4.64+0x20] ;  /* 0x000020080409a981 */ /* 0x000f28000c1e1900 */
[----:B------:R-:W5:Y:S04]  /*0370*/  @!P3 LDG.E R10, desc[UR8][R4.64+0x24] ;  /* 0x00002408040ab981 */ /* 0x000f68000c1e1900 */
[----:B------:R-:W5:Y:S04]  /*0380*/  @!P4 LDG.E R11, desc[UR8][R4.64+0x28] ;  /* 0x00002808040bc981 */ /* 0x000f68000c1e1900 */
[----:B------:R-:W5:Y:S01]  /*0390*/  @!P5 LDG.E R22, desc[UR8][R4.64+0x2c] ;  /* 0x00002c080416d981 */ /* 0x000f62000c1e1900 */
[----:B------:R-:W-:-:S02]  /*03a0*/  VIADD R16, R7, 0xc ;  /* 0x0000000c07107836 */ /* 0x000fc40000000000 */
[----:B------:R-:W-:Y:S01]  /*03b0*/  IMAD.MOV.U32 R15, RZ, RZ, -0x1 ;  /* 0xffffffffff0f7424 */ /* 0x000fe200078e00ff */
[----:B------:R-:W-:Y:S01]  /*03c0*/  @!P6 LOP3.LUT R15, R17, 0x80000000, RZ, 0x3c, !PT ;  /* 0x80000000110fe812 */ /* 0x000fe200078e3cff */
[C---:B------:R-:W-:Y:S01]  /*03d0*/  VIADD R18, R7.reuse, 0xd ;  /* 0x0000000d07127836 */ /* 0x040fe20000000000 */
[----:B------:R-:W-:Y:S01]  /*03e0*/  ISETP.GE.AND P6, PT, R16, UR4, PT ;  /* 0x0000000410007c0c */ /* 0x000fe2000bfc6270 */
[----:B------:R-:W-:Y:S02]  /*03f0*/  IMAD.MOV.U32 R16, RZ, RZ, -0x1 ;  /* 0xffffffffff107424 */ /* 0x000fe400078e00ff */
[----:B------:R-:W-:Y:S02]  /*0400*/  IMAD.MOV.U32 R17, RZ, RZ, -0x1 ;  /* 0xffffffffff117424 */ /* 0x000fe400078e00ff */
[----:B------:R-:W-:-:S08]  /*0410*/  VIADD R19, R7, 0xe ;  /* 0x0000000e07137836 */ /* 0x000fd00000000000 */
[----:B------:R-:W5:Y:S01]  /*0420*/  @!P6 LDG.E R24, desc[UR8][R4.64+0x30] ;  /* 0x000030080418e981 */ /* 0x000f62000c1e1900 */
[----:B--2---:R-:W-:Y:S01]  /*0430*/  @!P0 LOP3.LUT R16, R6, 0x80000000, RZ, 0x3c, !PT ;  /* 0x8000000006108812 */ /* 0x004fe200078e3cff */
[C---:B------:R-:W-:Y:S01]  /*0440*/  VIADD R6, R7.reuse, 0xf ;  /* 0x0000000f07067836 */ /* 0x040fe20000000000 */
[----:B------:R-:W-:Y:S01]  /*0450*/  ISETP.GE.AND P0, PT, R18, UR4, PT ;  /* 0x0000000412007c0c */ /* 0x000fe2000bf06270 */
[----:B------:R-:W-:Y:S01]  /*0460*/  IMAD.MOV.U32 R18, RZ, RZ, -0x1 ;  /* 0xffffffffff127424 */ /* 0x000fe200078e00ff */
[----:B---3--:R-:W-:Y:S01]  /*0470*/  @!P1 LOP3.LUT R17, R8, 0x80000000, RZ, 0x3c, !PT ;  /* 0x8000000008119812 */ /* 0x008fe200078e3cff */
[----:B------:R-:W-:Y:S01]  /*0480*/  VIADD R8, R7, 0x10 ;  /* 0x0000001007087836 */ /* 0x000fe20000000000 */
[----:B----4-:R-:W-:Y:S02]  /*0490*/  @!P2 LOP3.LUT R18, R9, 0x80000000, RZ, 0x3c, !PT ;  /* 0x800000000912a812 */ /* 0x010fe400078e3cff */
[----:B------:R-:W-:Y:S01]  /*04a0*/  ISETP.GE.AND P2, PT, R6, UR4, PT ;  /* 0x0000000406007c0c */ /* 0x000fe2000bf46270 */
[----:B------:R-:W-:-:S02]  /*04b0*/  VIADD R6, R7, 0x11 ;  /* 0x0000001107067836 */ /* 0x000fc40000000000 */
[----:B------:R-:W-:Y:S01]  /*04c0*/  VIADD R7, R7, 0x12 ;  /* 0x0000001207077836 */ /* 0x000fe20000000000 */
[----:B------:R-:W-:Y:S01]  /*04d0*/  ISETP.GE.AND P1, PT, R19, UR4, PT ;  /* 0x0000000413007c0c */ /* 0x000fe2000bf26270 */
[----:B------:R-:W-:Y:S01]  /*04e0*/  IMAD.MOV.U32 R19, RZ, RZ, -0x1 ;  /* 0xffffffffff137424 */ /* 0x000fe200078e00ff */
[----:B-----5:R-:W-:Y:S02]  /*04f0*/  @!P3 LOP3.LUT R19, R10, 0x80000000, RZ, 0x3c, !PT ;  /* 0x800000000a13b812 */ /* 0x020fe400078e3cff */
[----:B------:R-:W-:Y:S02]  /*0500*/  @!P4 LOP3.LUT R20, R11, 0x80000000, RZ, 0x3c, !PT ;  /* 0x800000000b14c812 */ /* 0x000fe400078e3cff */
[----:B------:R-:W-:Y:S02]  /*0510*/  @!P5 LOP3.LUT R21, R22, 0x80000000, RZ, 0x3c, !PT ;  /* 0x800000001615d812 */ /* 0x000fe400078e3cff */
[----:B------:R-:W-:Y:S02]  /*0520*/  ISETP.GE.AND P3, PT, R8, UR4, PT ;  /* 0x0000000408007c0c */ /* 0x000fe4000bf66270 */
[----:B------:R-:W-:Y:S01]  /*0530*/  ISETP.GE.AND P4, PT, R6, UR4, PT ;  /* 0x0000000406007c0c */ /* 0x000fe2000bf86270 */
[----:B------:R-:W2:Y:S01]  /*0540*/  @!P2 LDG.E R8, desc[UR8][R4.64+0x3c] ;  /* 0x00003c080408a981 */ /* 0x000ea2000c1e1900 */
[----:B------:R-:W-:Y:S01]  /*0550*/  ISETP.GE.AND P5, PT, R7, UR4, PT ;  /* 0x0000000407007c0c */ /* 0x000fe2000bfa6270 */
[----:B------:R-:W0:Y:S02]  /*0560*/  LDCU.64 UR4, c[0x0][0x3a8] ;  /* 0x00007500ff0477ac */ /* 0x000e240008000a00 */
[----:B------:R-:W3:Y:S04]  /*0570*/  @!P0 LDG.E R6, desc[UR8][R4.64+0x34] ;  /* 0x0000340804068981 */ /* 0x000ee8000c1e1900 */
[----:B------:R-:W4:Y:S04]  /*0580*/  @!P1 LDG.E R7, desc[UR8][R4.64+0x38] ;  /* 0x0000380804079981 */ /* 0x000f28000c1e1900 */
[----:B------:R-:W5:Y:S04]  /*0590*/  @!P3 LDG.E R9, desc[UR8][R4.64+0x40] ;  /* 0x000040080409b981 */ /* 0x000f68000c1e1900 */
[----:B------:R-:W5:Y:S04]  /*05a0*/  @!P4 LDG.E R10, desc[UR8][R4.64+0x44] ;  /* 0x00004408040ac981 */ /* 0x000f68000c1e1900 */
[----:B------:R-:W5:Y:S01]  /*05b0*/  @!P5 LDG.E R11, desc[UR8][R4.64+0x48] ;  /* 0x00004808040bd981 */ /* 0x000f62000c1e1900 */
[----:B0-----:R-:W-:-:S02]  /*05c0*/  UIADD3 UR7, UPT, UPT, UR4, 0x6, URZ ;  /* 0x0000000604077890 */ /* 0x001fc4000fffe0ff */
[----:B------:R-:W-:-:S03]  /*05d0*/  UIADD3 UR5, UPT, UPT, -UR4, UR5, URZ ;  /* 0x0000000504057290 */ /* 0x000fc6000fffe1ff */
[----:B------:R-:W-:Y:S02]  /*05e0*/  UMOV UR4, 0x400 ;  /* 0x0000040000047882 */ /* 0x000fe40000000000 */
[----:B------:R-:W-:Y:S01]  /*05f0*/  ULEA UR4, UR6, UR4, 0x18 ;  /* 0x0000000406047291 */ /* 0x000fe2000f8ec0ff */
[----:B------:R-:W-:-:S05]  /*0600*/  SHF.R.U32.HI R105, RZ, 0x5, R0 ;  /* 0x00000005ff697819 */ /* 0x000fca0000011600 */
[----:B------:R-:W-:Y:S01]  /*0610*/  LEA R29, R0, UR4, 0x2 ;  /* 0x00000004001d7c11 */ /* 0x000fe2000f8e10ff */
[----:B------:R-:W-:Y:S01]  /*0620*/  IMAD.MOV.U32 R22, RZ, RZ, -0x1 ;  /* 0xffffffffff167424 */ /* 0x000fe200078e00ff */
[----:B------:R-:W-:-:S03]  /*0630*/  @!P6 LOP3.LUT R22, R24, 0x80000000, RZ, 0x3c, !PT ;  /* 0x800000001816e812 */ /* 0x000fc600078e3cff */
[----:B------:R-:W-:Y:S01]  /*0640*/  IMAD R31, R0, 0x80, R29 ;  /* 0x00000080001f7824 */ /* 0x000fe200078e021d */
[----:B------:R-:W-:Y:S01]  /*0650*/  LEA R32, R105, UR4, 0x2 ;  /* 0x0000000469207c11 */ /* 0x000fe2000f8e10ff */
[----:B------:R-:W-:Y:S02]  /*0660*/  IMAD.MOV.U32 R24, RZ, RZ, -0x1 ;  /* 0xffffffffff187424 */ /* 0x000fe400078e00ff */
[----:B------:R-:W-:Y:S02]  /*0670*/  IMAD.MOV.U32 R26, RZ, RZ, -0x1 ;  /* 0xffffffffff1a7424 */ /* 0x000fe400078e00ff */
[----:B------:R-:W-:Y:S02]  /*0680*/  IMAD.MOV.U32 R27, RZ, RZ, -0x1 ;  /* 0xffffffffff1b7424 */ /* 0x000fe400078e00ff */
[----:B------:R-:W-:Y:S02]  /*0690*/  IMAD.MOV.U32 R28, RZ, RZ, -0x1 ;  /* 0xffffffffff1c7424 */ /* 0x000fe400078e00ff */
[----:B------:R-:W-:-:S02]  /*06a0*/  IMAD.MOV.U32 R30, RZ, RZ, -0x1 ;  /* 0xffffffffff1e7424 */ /* 0x000fc400078e00ff */
[----:B------:R-:W-:Y:S01]  /*06b0*/  IMAD R33, R0, -0x38, R31 ;  /* 0xffffffc800217824 */ /* 0x000fe200078e021f */
[----:B------:R-:W-:Y:S01]  /*06c0*/  BAR.SYNC.DEFER_BLOCKING 0x0 ;  /* 0x0000000000007b1d */ /* 0x000fe20000010000 */
[----:B--2---:R-:W-:Y:S02]  /*06d0*/  @!P2 LOP3.LUT R26, R8, 0x80000000, RZ, 0x3c, !PT ;  /* 0x80000000081aa812 */ /* 0x004fe400078e3cff */
[----:B---3--:R-:W-:Y:S02]  /*06e0*/  @!P0 LOP3.LUT R24, R6, 0x80000000, RZ, 0x3c, !PT ;  /* 0x8000000006188812 */ /* 0x008fe400078e3cff */
[----:B----4-:R-:W-:Y:S02]  /*06f0*/  @!P1 LOP3.LUT R25, R7, 0x80000000, RZ, 0x3c, !PT ;  /* 0x8000000007199812 */ /* 0x010fe400078e3cff */
[----:B-----5:R-:W-:Y:S02]  /*0700*/  @!P3 LOP3.LUT R27, R9, 0x80000000, RZ, 0x3c, !PT ;  /* 0x80000000091bb812 */ /* 0x020fe400078e3cff */
[----:B------:R-:W-:-:S02]  /*0710*/  @!P4 LOP3.LUT R28, R10, 0x80000000, RZ, 0x3c, !PT ;  /* 0x800000000a1cc812 */ /* 0x000fc400078e3cff */
[----:B------:R-:W-:-:S07]  /*0720*/  @!P5 LOP3.LUT R30, R11, 0x80000000, RZ, 0x3c, !PT ;  /* 0x800000000b1ed812 */ /* 0x000fce00078e3cff */
.L_x_220:
[----:B------:R-:W-:Y:S01]  /*0730*/  UISETP.LT.AND UP0, UPT, UR5, 0x6, UPT ;  /* 0x000000060500788c */ /* 0x000fe2000bf01270 */
[----:B------:R-:W-:Y:S01]  /*0740*/  STS [R29], RZ ;  /* 0x000000ff1d007388 */ /* 0x000fe20000000800 */
[----:B------:R-:W-:Y:S01]  /*0750*/  UIADD3 UR6, UPT, UPT, UR7, -0x6, URZ ;  /* 0xfffffffa07067890 */ /* 0x000fe2000fffe0ff */
[----:B------:R-:W-:Y:S01]  /*0760*/  ISETP.NE.AND P1, PT, R23, 0x1f, PT ;  /* 0x0000001f1700780c */ /* 0x000fe20003f25270 */
[----:B------:R-:W-:Y:S01]  /*0770*/  USEL UR4, UR5, 0x6, UP0 ;  /* 0x0000000605047887 */ /* 0x000fe20008000000 */
[----:B------:R-:W-:Y:S01]  /*0780*/  STS [R29+0x400], RZ ;  /* 0x000400ff1d007388 */ /* 0x000fe20000000800 */
[C---:B------:R-:W-:Y:S01]  /*0790*/  ISETP.NE.AND P2, PT, R105.reuse, 0x6, PT ;  /* 0x000000066900780c */ /* 0x040fe20003f45270 */
[----:B------:R-:W-:Y:S01]  /*07a0*/  UISETP.GE.AND UP0, UPT, UR7, UR10, UPT ;  /* 0x0000000a0700728c */ /* 0x000fe2000bf06270 */
[----:B0-2---:R-:W-:Y:S01]  /*07b0*/  SHF.R.U32.HI R4, RZ, UR6, R2 ;  /* 0x00000006ff047c19 */ /* 0x005fe20008011602 */
[----:B------:R-:W-:Y:S01]  /*07c0*/  UBMSK UR4, URZ, UR4 ;  /* 0x00000004ff04729b */ /* 0x000fe20008000000 */
[----:B------:R-:W-:Y:S01]  /*07d0*/  STS [R29+0x800], RZ ;  /* 0x000800ff1d007388 */ /* 0x000fe20000000800 */
[----:B------:R-:W-:-:S03]  /*07e0*/  ISETP.NE.AND P3, PT, R105, 0x7, PT ;  /* 0x000000076900780c */ /* 0x000fc60003f65270 */
[----:B------:R-:W-:Y:S01]  /*07f0*/  STS [R29+0xc00], RZ ;  /* 0x000c00ff1d007388 */ /* 0x000fe20000000800 */
[----:B------:R-:W-:-:S03]  /*0800*/  LOP3.LUT R4, R4, UR4, RZ, 0xc0, !PT ;  /* 0x0000000404047c12 */ /* 0x000fc6000f8ec0ff */
[----:B------:R-:W-:Y:S02]  /*0810*/  STS [R29+0x1000], RZ ;  /* 0x001000ff1d007388 */ /* 0x000fe40000000800 */
[----:B------:R-:W-:Y:S01]  /*0820*/  IMAD.SHL.U32 R5, R4, 0x400, RZ ;  /* 0x0000040004057824 */ /* 0x000fe200078e00ff */
[----:B------:R-:W-:Y:S01]  /*0830*/  SHF.R.U32.HI R4, RZ, 0x4, R4 ;  /* 0x00000004ff047819 */ /* 0x000fe20000011604 */
[----:B------:R-:W-:Y:S03]  /*0840*/  STS [R29+0x1400], RZ ;  /* 0x001400ff1d007388 */ /* 0x000fe60000000800 */
[----:B------:R-:W-:Y:S01]  /*0850*/  LOP3.LUT R36, R5, 0x7c00, RZ, 0xc0, !PT ;  /* 0x00007c0005247812 */ /* 0x000fe200078ec0ff */
[----:B------:R-:W-:Y:S01]  /*0860*/  STS [R29+0x1800], RZ ;  /* 0x001800ff1d007388 */ /* 0x000fe20000000800 */
[----:B------:R-:W-:-:S03]  /*0870*/  LOP3.LUT R4, R4, 0xffffffe, RZ, 0xc0, !PT ;  /* 0x0ffffffe04047812 */ /* 0x000fc600078ec0ff */
[----:B------:R-:W-:Y:S01]  /*0880*/  STS [R29+0x1c00], RZ ;  /* 0x001c00ff1d007388 */ /* 0x000fe20000000800 */
[----:B------:R-:W-:Y:S02]  /*0890*/  IADD3 R36, PT, PT, R4, R29, R36 ;  /* 0x0000001d04247210 */ /* 0x000fe40007ffe024 */
[----:B------:R-:W-:Y:S01]  /*08a0*/  SHF.R.U32.HI R4, RZ, UR6, R3 ;  /* 0x00000006ff047c19 */ /* 0x000fe20008011603 */
[----:B------:R-:W-:Y:S03]  /*08b0*/  STS [R29+0x2000], RZ ;  /* 0x002000ff1d007388 */ /* 0x000fe60000000800 */
[----:B------:R-:W-:Y:S01]  /*08c0*/  LOP3.LUT R4, R4, UR4, RZ, 0xc0, !PT ;  /* 0x0000000404047c12 */ /* 0x000fe2000f8ec0ff */
[----:B------:R-:W-:Y:S03]  /*08d0*/  STS [R29+0x2400], RZ ;  /* 0x002400ff1d007388 */ /* 0x000fe60000000800 */
[----:B------:R-:W-:Y:S01]  /*08e0*/  SHF.R.U32.HI R6, RZ, 0x4, R4 ;  /* 0x00000004ff067819 */ /* 0x000fe20000011604 */
[----:B------:R-:W-:Y:S01]  /*08f0*/  STS [R29+0x2800], RZ ;  /* 0x002800ff1d007388 */ /* 0x000fe20000000800 */
[----:B------:R-:W-:-:S02]  /*0900*/  IMAD.SHL.U32 R5, R4, 0x400, RZ ;  /* 0x0000040004057824 */ /* 0x000fc400078e00ff */
[----:B------:R-:W-:Y:S01]  /*0910*/  LOP3.LUT R6, R6, 0xffffffe, RZ, 0xc0, !PT ;  /* 0x0ffffffe06067812 */ /* 0x000fe200078ec0ff */
[----:B------:R-:W-:Y:S02]  /*0920*/  STS [R29+0x2c00], RZ ;  /* 0x002c00ff1d007388 */ /* 0x000fe40000000800 */
[----:B------:R-:W-:Y:S02]  /*0930*/  LOP3.LUT R4, R5, 0x7c00, RZ, 0xc0, !PT ;  /* 0x00007c0005047812 */ /* 0x000fe400078ec0ff */
[----:B------:R-:W-:Y:S02]  /*0940*/  STS [R29+0x3000], RZ ;  /* 0x003000ff1d007388 */ /* 0x000fe40000000800 */
[----:B------:R-:W-:Y:S02]  /*0950*/  IADD3 R37, PT, PT, R6, R29, R4 ;  /* 0x0000001d06257210 */ /* 0x000fe40007ffe004 */
[----:B------:R-:W-:Y:S01]  /*0960*/  STS [R29+0x3400], RZ ;  /* 0x003400ff1d007388 */ /* 0x000fe20000000800 */
[----:B------:R-:W-:-:S03]  /*0970*/  SHF.R.U32.HI R4, RZ, UR6, R12 ;  /* 0x00000006ff047c19 */ /* 0x000fc6000801160c */
        /* <DEDUP_REMOVED lines=10> */
[----:B------:R-:W-:-:S03]  /*0a20*/  IADD3 R39, PT, PT, R39, R29, R6 ;  /* 0x0000001d27277210 */ /* 0x000fc60007ffe006 */
[----:B------:R-:W-:Y:S04]  /*0a30*/  STS [R29+0x4c00], RZ ;  /* 0x004c00ff1d007388 */ /* 0x000fe80000000800 */
        /* <DEDUP_REMOVED lines=13> */
[----:B------:R-:W0:Y:S02]  /*0b10*/  LDS.U16 R34, [R36] ;  /* 0x0000000024227984 */ /* 0x000e240000000400 */
[----:B0-----:R-:W-:-:S05]  /*0b20*/  VIADD R5, R34, 0x1 ;  /* 0x0000000122057836 */ /* 0x001fca0000000000 */
[----:B------:R0:W-:Y:S04]  /*0b30*/  STS.U16 [R36], R5 ;  /* 0x0000000524007388 */ /* 0x0001e80000000400 */
[----:B------:R-:W1:Y:S01]  /*0b40*/  LDS.U16 R38, [R37] ;  /* 0x0000000025267984 */ /* 0x000e620000000400 */
[----:B0-----:R-:W-:-:S04]  /*0b50*/  SHF.R.U32.HI R5, RZ, UR6, R13 ;  /* 0x00000006ff057c19 */ /* 0x001fc8000801160d */
[----:B------:R-:W-:-:S05]  /*0b60*/  LOP3.LUT R5, R5, UR4, RZ, 0xc0, !PT ;  /* 0x0000000405057c12 */ /* 0x000fca000f8ec0ff */
[----:B------:R-:W-:Y:S01]  /*0b70*/  IMAD.SHL.U32 R6, R5, 0x400, RZ ;  /* 0x0000040005067824 */ /* 0x000fe200078e00ff */
[----:B------:R-:W-:-:S04]  /*0b80*/  SHF.R.U32.HI R5, RZ, 0x4, R5 ;  /* 0x00000004ff057819 */ /* 0x000fc80000011605 */
[----:B------:R-:W-:Y:S02]  /*0b90*/  LOP3.LUT R8, R6, 0x7c00, RZ, 0xc0, !PT ;  /* 0x00007c0006087812 */ /* 0x000fe400078ec0ff */
[----:B------:R-:W-:-:S04]  /*0ba0*/  LOP3.LUT R5, R5, 0xffffffe, RZ, 0xc0, !PT ;  /* 0x0ffffffe05057812 */ /* 0x000fc800078ec0ff */
[----:B------:R-:W-:Y:S01]  /*0bb0*/  IADD3 R41, PT, PT, R5, R29, R8 ;  /* 0x0000001d05297210 */ /* 0x000fe20007ffe008 */
[----:B-1----:R-:W-:-:S05]  /*0bc0*/  VIADD R4, R38, 0x1 ;  /* 0x0000000126047836 */ /* 0x002fca0000000000 */
[----:B------:R0:W-:Y:S04]  /*0bd0*/  STS.U16 [R37], R4 ;  /* 0x0000000425007388 */ /* 0x0001e80000000400 */
[----:B------:R-:W1:Y:S01]  /*0be0*/  LDS.U16 R40, [R39] ;  /* 0x0000000027287984 */ /* 0x000e620000000400 */
[----:B0-----:R-:W-:-:S04]  /*0bf0*/  SHF.R.U32.HI R4, RZ, UR6, R14 ;  /* 0x00000006ff047c19 */ /* 0x001fc8000801160e */
[----:B------:R-:W-:-:S05]  /*0c00*/  LOP3.LUT R4, R4, UR4, RZ, 0xc0, !PT ;  /* 0x0000000404047c12 */ /* 0x000fca000f8ec0ff */
[----:B------:R-:W-:Y:S01]  /*0c10*/  IMAD.SHL.U32 R5, R4, 0x400, RZ ;  /* 0x0000040004057824 */ /* 0x000fe200078e00ff */
[----:B------:R-:W-:-:S04]  /*0c20*/  SHF.R.U32.HI R4, RZ, 0x4, R4 ;  /* 0x00000004ff047819 */ /* 0x000fc80000011604 */
[----:B------:R-:W-:Y:S02]  /*0c30*/  LOP3.LUT R8, R5, 0x7c00, RZ, 0xc0, !PT ;  /* 0x00007c0005087812 */ /* 0x000fe400078ec0ff */
[----:B------:R-:W-:Y:S02]  /*0c40*/  LOP3.LUT R43, R4, 0xffffffe, RZ, 0xc0, !PT ;  /* 0x0ffffffe042b7812 */ /* 0x000fe400078ec0ff */
[----:B------:R-:W-:Y:S02]  /*0c50*/  SHF.R.U32.HI R5, RZ, UR6, R15 ;  /* 0x00000006ff057c19 */ /* 0x000fe4000801160f */
[----:B------:R-:W-:Y:S02]  /*0c60*/  IADD3 R43, PT, PT, R43, R29, R8 ;  /* 0x0000001d2b2b7210 */ /* 0x000fe40007ffe008 */
[----:B------:R-:W-:Y:S01]  /*0c70*/  LOP3.LUT R5, R5, UR4, RZ, 0xc0, !PT ;  /* 0x0000000405057c12 */ /* 0x000fe2000f8ec0ff */
[----:B-1----:R-:W-:-:S05]  /*0c80*/  VIADD R6, R40, 0x1 ;  /* 0x0000000128067836 */ /* 0x002fca0000000000 */
[----:B------:R0:W-:Y:S04]  /*0c90*/  STS.U16 [R39], R6 ;  /* 0x0000000627007388 */ /* 0x0001e80000000400 */
[----:B------:R-:W1:Y:S01]  /*0ca0*/  LDS.U16 R42, [R41] ;  /* 0x00000000292a7984 */ /* 0x000e620000000400 */
[----:B0-----:R-:W-:Y:S01]  /*0cb0*/  IMAD.SHL.U32 R6, R5, 0x400, RZ ;  /* 0x0000040005067824 */ /* 0x001fe200078e00ff */
        /* <DEDUP_REMOVED lines=127> */
[----:B0-----:R-:W-:Y:S01]  /*14b0*/  SHF.R.U32.HI R4, RZ, UR6, R30 ;  /* 0x00000006ff047c19 */ /* 0x001fe2000801161e */
[----:B------:R-:W0:Y:S03]  /*14c0*/  S2UR UR6, SR_CgaCtaId ;  /* 0x00000000000679c3 */ /* 0x000e260000008800 */
[----:B------:R-:W-:Y:S01]  /*14d0*/  LOP3.LUT R4, R4, UR4, RZ, 0xc0, !PT ;  /* 0x0000000404047c12 */ /* 0x000fe2000f8ec0ff */
[----:B------:R-:W-:-:S04]  /*14e0*/  UMOV UR4, 0x400 ;  /* 0x0000040000047882 */ /* 0x000fc80000000000 */
[----:B------:R-:W-:Y:S01]  /*14f0*/  IMAD.SHL.U32 R5, R4, 0x400, RZ ;  /* 0x0000040004057824 */ /* 0x000fe200078e00ff */
[----:B------:R-:W-:-:S04]  /*1500*/  SHF.R.U32.HI R4, RZ, 0x4, R4 ;  /* 0x00000004ff047819 */ /* 0x000fc80000011604 */
[----:B------:R-:W-:Y:S02]  /*1510*/  LOP3.LUT R8, R5, 0x7c00, RZ, 0xc0, !PT ;  /* 0x00007c0005087812 */ /* 0x000fe400078ec0ff */
[----:B------:R-:W-:-:S04]  /*1520*/  LOP3.LUT R71, R4, 0xffffffe, RZ, 0xc0, !PT ;  /* 0x0ffffffe04477812 */ /* 0x000fc800078ec0ff */
[----:B------:R-:W-:Y:S01]  /*1530*/  IADD3 R71, PT, PT, R71, R29, R8 ;  /* 0x0000001d47477210 */ /* 0x000fe20007ffe008 */
[----:B0-----:R-:W-:Y:S01]  /*1540*/  ULEA UR4, UR6, UR4, 0x18 ;  /* 0x0000000406047291 */ /* 0x001fe2000f8ec0ff */
[----:B-1----:R-:W-:-:S05]  /*1550*/  VIADD R6, R68, 0x1 ;  /* 0x0000000144067836 */ /* 0x002fca0000000000 */
[----:B------:R-:W-:Y:S04]  /*1560*/  STS.U16 [R67], R6 ;  /* 0x0000000643007388 */ /* 0x000fe80000000400 */
[----:B------:R-:W0:Y:S02]  /*1570*/  LDS.U16 R70, [R69] ;  /* 0x0000000045467984 */ /* 0x000e240000000400 */
[----:B0-----:R-:W-:-:S05]  /*1580*/  VIADD R4, R70, 0x1 ;  /* 0x0000000146047836 */ /* 0x001fca0000000000 */
[----:B------:R-:W-:Y:S04]  /*1590*/  STS.U16 [R69], R4 ;  /* 0x0000000445007388 */ /* 0x000fe80000000400 */
[----:B------:R-:W0:Y:S02]  /*15a0*/  LDS.U16 R72, [R71] ;  /* 0x0000000047487984 */ /* 0x000e240000000400 */
[----:B0-----:R-:W-:-:S05]  /*15b0*/  VIADD R6, R72, 0x1 ;  /* 0x0000000148067836 */ /* 0x001fca0000000000 */
[----:B------:R-:W-:Y:S01]  /*15c0*/  STS.U16 [R71], R6 ;  /* 0x0000000647007388 */ /* 0x000fe20000000400 */
[----:B------:R-:W-:Y:S06]  /*15d0*/  BAR.SYNC.DEFER_BLOCKING 0x0 ;  /* 0x0000000000007b1d */ /* 0x000fec0000010000 */
[----:B------:R-:W-:Y:S04]  /*15e0*/  LDS R73, [R31] ;  /* 0x000000001f497984 */ /* 0x000fe80000000800 */
[----:B------:R-:W0:Y:S04]  /*15f0*/  LDS R74, [R31+0x4] ;  /* 0x000004001f4a7984 */ /* 0x000e280000000800 */
        /* <DEDUP_REMOVED lines=13> */
[----:B------:R-:W1:Y:S01]  /*16d0*/  LDS R86, [R31+0x34] ;  /* 0x000034001f567984 */ /* 0x000e620000000800 */
[----:B--2---:R-:W-:-:S03]  /*16e0*/  IMAD.IADD R76, R76, 0x1, R75 ;  /* 0x000000014c4c7824 */ /* 0x004fc600078e024b */
[----:B------:R-:W2:Y:S01]  /*16f0*/  LDS R87, [R31+0x38] ;  /* 0x000038001f577984 */ /* 0x000ea20000000800 */
[----:B---3--:R-:W-:-:S03]  /*1700*/  IMAD.IADD R77, R77, 0x1, R76 ;  /* 0x000000014d4d7824 */ /* 0x008fc600078e024c */
[----:B------:R-:W3:Y:S01]  /*1710*/  LDS R88, [R31+0x3c] ;  /* 0x00003c001f587984 */ /* 0x000ee20000000800 */
[----:B----4-:R-:W-:-:S03]  /*1720*/  IMAD.IADD R78, R78, 0x1, R77 ;  /* 0x000000014e4e7824 */ /* 0x010fc600078e024d */
[----:B------:R-:W4:Y:S01]  /*1730*/  LDS R89, [R31+0x40] ;  /* 0x000040001f597984 */ /* 0x000f220000000800 */
[----:B-----5:R-:W-:-:S03]  /*1740*/  IMAD.IADD R79, R79, 0x1, R78 ;  /* 0x000000014f4f7824 */ /* 0x020fc600078e024e */
[----:B------:R-:W5:Y:S01]  /*1750*/  LDS R90, [R31+0x44] ;  /* 0x000044001f5a7984 */ /* 0x000f620000000800 */
[----:B------:R-:W-:-:S03]  /*1760*/  IMAD.IADD R80, R80, 0x1, R79 ;  /* 0x0000000150507824 */ /* 0x000fc600078e024f */
        /* <DEDUP_REMOVED lines=29> */
[----:B------:R-:W-:-:S04]  /*1940*/  IMAD.IADD R95, R95, 0x1, R94 ;  /* 0x000000015f5f7824 */ /* 0x000fc800078e025e */
[----:B0-----:R-:W-:-:S04]  /*1950*/  IMAD.IADD R96, R96, 0x1, R95 ;  /* 0x0000000160607824 */ /* 0x001fc800078e025f */
[----:B-1----:R-:W-:-:S04]  /*1960*/  IMAD.IADD R97, R97, 0x1, R96 ;  /* 0x0000000161617824 */ /* 0x002fc800078e0260 */
[----:B--2---:R-:W-:-:S04]  /*1970*/  IMAD.IADD R98, R98, 0x1, R97 ;  /* 0x0000000162627824 */ /* 0x004fc800078e0261 */
[----:B---3--:R-:W-:-:S04]  /*1980*/  IMAD.IADD R99, R99, 0x1, R98 ;  /* 0x0000000163637824 */ /* 0x008fc800078e0262 */
[----:B----4-:R-:W-:-:S04]  /*1990*/  IMAD.IADD R100, R100, 0x1, R99 ;  /* 0x0000000164647824 */ /* 0x010fc800078e0263 */
[----:B-----5:R-:W-:-:S04]  /*19a0*/  IMAD.IADD R101, R101, 0x1, R100 ;  /* 0x0000000165657824 */ /* 0x020fc800078e0264 */
[----:B------:R-:W-:-:S04]  /*19b0*/  IMAD.IADD R102, R102, 0x1, R101 ;  /* 0x0000000166667824 */ /* 0x000fc800078e0265 */
[----:B------:R-:W-:-:S04]  /*19c0*/  IMAD.IADD R103, R103, 0x1, R102 ;  /* 0x0000000167677824 */ /* 0x000fc800078e0266 */
[----:B------:R-:W-:-:S04]  /*19d0*/  IMAD.IADD R104, R104, 0x1, R103 ;  /* 0x0000000168687824 */ /* 0x000fc800078e0267 */
[----:B------:R-:W-:-:S05]  /*19e0*/  IMAD.IADD R106, R5, 0x1, R104 ;  /* 0x00000001056a7824 */ /* 0x000fca00078e0268 */
        /* <DEDUP_REMOVED lines=8> */
[----:B------:R-:W0:Y:S02]  /*1a70*/  SHFL.UP P0, R107, R108, 0x10, RZ ;  /* 0x060000006c6b7989 */ /* 0x000e2400000000ff */
[----:B0-----:R-:W-:Y:S01]  /*1a80*/  @P0 IMAD.IADD R107, R108, 0x1, R107 ;  /* 0x000000016c6b0824 */ /* 0x001fe200078e026b */
[----:B------:R-:W-:-:S03]  /*1a90*/  ISETP.NE.AND P0, PT, R105, 0x1, PT ;  /* 0x000000016900780c */ /* 0x000fc60003f05270 */
[----:B------:R-:W-:Y:S01]  /*1aa0*/  IMAD.IADD R106, R107, 0x1, -R106 ;  /* 0x000000016b6a7824 */ /* 0x000fe200078e0a6a */
[----:B------:R-:W-:Y:S01]  /*1ab0*/  @!P1 STS [R32+0x8400], R107 ;  /* 0x0084006b20009388 */ /* 0x000fe20000000800 */
[----:B------:R-:W-:Y:S01]  /*1ac0*/  BAR.SYNC.DEFER_BLOCKING 0x0 ;  /* 0x0000000000007b1d */ /* 0x000fe20000010000 */
[----:B------:R-:W-:-:S05]  /*1ad0*/  ISETP.NE.AND P1, PT, R105, 0x4, PT ;  /* 0x000000046900780c */ /* 0x000fca0003f25270 */
[----:B------:R-:W0:Y:S04]  /*1ae0*/  LDS.128 R4, [UR4+0x8400] ;  /* 0x00840004ff047984 */ /* 0x000e280008000c00 */
[----:B------:R-:W1:Y:S01]  /*1af0*/  LDS.128 R8, [UR4+0x8410] ;  /* 0x00841004ff087984 */ /* 0x000e620008000c00 */
[C---:B0-----:R-:W-:Y:S01]  /*1b00*/  SEL R35, R4.reuse, R35, !P0 ;  /* 0x0000002304237207 */ /* 0x041fe20004000000 */
[----:B------:R-:W-:Y:S01]  /*1b10*/  IMAD.IADD R5, R4, 0x1, R5 ;  /* 0x0000000104057824 */ /* 0x000fe200078e0205 */
[----:B------:R-:W-:-:S03]  /*1b20*/  ISETP.NE.AND P0, PT, R105, 0x2, PT ;  /* 0x000000026900780c */ /* 0x000fc60003f05270 */
[----:B------:R-:W-:Y:S01]  /*1b30*/  IMAD.IADD R6, R6, 0x1, R5 ;  /* 0x0000000106067824 */ /* 0x000fe200078e0205 */
[----:B------:R-:W-:Y:S02]  /*1b40*/  SEL R35, R5, R35, !P0 ;  /* 0x0000002305237207 */ /* 0x000fe40004000000 */
[----:B------:R-:W-:Y:S01]  /*1b50*/  ISETP.NE.AND P0, PT, R105, 0x3, PT ;  /* 0x000000036900780c */ /* 0x000fe20003f05270 */
[----:B------:R-:W-:-:S03]  /*1b60*/  IMAD.IADD R7, R7, 0x1, R6 ;  /* 0x0000000107077824 */ /* 0x000fc600078e0206 */
[----:B------:R-:W-:Y:S01]  /*1b70*/  SEL R35, R6, R35, !P0 ;  /* 0x0000002306237207 */ /* 0x000fe20004000000 */
[----:B-1----:R-:W-:Y:S01]  /*1b80*/  IMAD.IADD R8, R7, 0x1, R8 ;  /* 0x0000000107087824 */ /* 0x002fe200078e0208 */
[----:B------:R-:W-:Y:S02]  /*1b90*/  ISETP.NE.AND P0, PT, R105, 0x5, PT ;  /* 0x000000056900780c */ /* 0x000fe40003f05270 */
[----:B------:R-:W-:Y:S01]  /*1ba0*/  SEL R35, R7, R35, !P1 ;  /* 0x0000002307237207 */ /* 0x000fe20004800000 */
[----:B------:R-:W-:Y:S01]  /*1bb0*/  IMAD.IADD R9, R9, 0x1, R8 ;  /* 0x0000000109097824 */ /* 0x000fe200078e0208 */
[----:B------:R-:W-:Y:S02]  /*1bc0*/  ISETP.NE.AND P1, PT, R23, RZ, PT ;  /* 0x000000ff1700720c */ /* 0x000fe40003f25270 */
[----:B------:R-:W-:Y:S01]  /*1bd0*/  SEL R35, R8, R35, !P0 ;  /* 0x0000002308237207 */ /* 0x000fe20004000000 */
[----:B------:R-:W-:Y:S01]  /*1be0*/  IMAD.IADD R10, R10, 0x1, R9 ;  /* 0x000000010a0a7824 */ /* 0x000fe200078e0209 */
[----:B------:R-:W-:-:S02]  /*1bf0*/  ISETP.GT.U32.AND P0, PT, R0, 0x1f, PT ;  /* 0x0000001f0000780c */ /* 0x000fc40003f04070 */
[----:B------:R-:W-:Y:S01]  /*1c00*/  SEL R35, R9, R35, !P2 ;  /* 0x0000002309237207 */ /* 0x000fe20005000000 */
[----:B------:R-:W-:Y:S01]  /*1c10*/  IMAD.IADD R11, R11, 0x1, R10 ;  /* 0x000000010b0b7824 */ /* 0x000fe200078e020a */
[----:B------:R-:W-:Y:S02]  /*1c20*/  ISETP.GT.U32.OR P2, PT, R0, 0x1f, P1 ;  /* 0x0000001f0000780c */ /* 0x000fe40000f44470 */
[----:B------:R-:W-:Y:S02]  /*1c30*/  SEL R4, R106, RZ, P1 ;  /* 0x000000ff6a047207 */ /* 0x000fe40000800000 */
[----:B------:R-:W-:-:S05]  /*1c40*/  SEL R35, R10, R35, !P3 ;  /* 0x000000230a237207 */ /* 0x000fca0005800000 */
[----:B------:R-:W-:Y:S01]  /*1c50*/  @P0 IMAD.IADD R106, R35, 0x1, R4 ;  /* 0x00000001236a0824 */ /* 0x000fe200078e0204 */
[----:B------:R-:W-:-:S03]  /*1c60*/  ISETP.NE.AND P0, PT, R0, RZ, PT ;  /* 0x000000ff0000720c */ /* 0x000fc60003f05270 */
[----:B------:R-:W-:-:S05]  /*1c70*/  @!P2 IMAD.U32 R106, R11, 0x10000, RZ ;  /* 0x000100000b6aa824 */ /* 0x000fca00078e00ff */
[----:B------:R-:W-:Y:S01]  /*1c80*/  @!P2 STS [UR4+0x8428], R106 ;  /* 0x0084286aff00a988 */ /* 0x000fe20008000804 */
[----:B------:R-:W-:Y:S06]  /*1c90*/  BAR.SYNC.DEFER_BLOCKING 0x0 ;  /* 0x0000000000007b1d */ /* 0x000fec0000010000 */
[----:B------:R-:W0:Y:S02]  /*1ca0*/  LDS R4, [UR4+0x8428] ;  /* 0x00842804ff047984 */ /* 0x000e240008000800 */
[----:B0-----:R-:W-:-:S05]  /*1cb0*/  SEL R5, R4, RZ, P0 ;  /* 0x000000ff04057207 */ /* 0x001fca0000000000 */
[----:B------:R-:W-:-:S04]  /*1cc0*/  IMAD.IADD R4, R5, 0x1, R106 ;  /* 0x0000000105047824 */ /* 0x000fc800078e026a */
[--C-:B------:R-:W-:Y:S01]  /*1cd0*/  IMAD.IADD R6, R73, 0x1, R4.reuse ;  /* 0x0000000149067824 */ /* 0x100fe200078e0204 */
[----:B------:R-:W-:Y:S01]  /*1ce0*/  STS [R31], R4 ;  /* 0x000000041f007388 */ /* 0x000fe20000000800 */
[--C-:B------:R-:W-:Y:S02]  /*1cf0*/  IMAD.IADD R74, R74, 0x1, R4.reuse ;  /* 0x000000014a4a7824 */ /* 0x100fe400078e0204 */
[--C-:B------:R-:W-:Y:S01]  /*1d00*/  IMAD.IADD R8, R75, 0x1, R4.reuse ;  /* 0x000000014b087824 */ /* 0x100fe200078e0204 */
[----:B------:R-:W-:Y:S01]  /*1d10*/  STS [R31+0x4], R6 ;  /* 0x000004061f007388 */ /* 0x000fe20000000800 */
[--C-:B------:R-:W-:Y:S02]  /*1d20*/  IMAD.IADD R76, R76, 0x1, R4.reuse ;  /* 0x000000014c4c7824 */ /* 0x100fe400078e0204 */
[--C-:B------:R-:W-:Y:S01]  /*1d30*/  IMAD.IADD R10, R77, 0x1, R4.reuse ;  /* 0x000000014d0a7824 */ /* 0x100fe200078e0204 */
[----:B------:R-:W-:Y:S01]  /*1d40*/  STS [R31+0x8], R74 ;  /* 0x0000084a1f007388 */ /* 0x000fe20000000800 */
[----:B------:R-:W-:-:S02]  /*1d50*/  IMAD.IADD R78, R78, 0x1, R4 ;  /* 0x000000014e4e7824 */ /* 0x000fc400078e0204 */
[--C-:B------:R-:W-:Y:S01]  /*1d60*/  IMAD.IADD R106, R79, 0x1, R4.reuse ;  /* 0x000000014f6a7824 */ /* 0x100fe200078e0204 */
[----:B------:R-:W-:Y:S01]  /*1d70*/  STS [R31+0xc], R8 ;  /* 0x00000c081f007388 */ /* 0x000fe20000000800 */
        /* <DEDUP_REMOVED lines=36> */
[----:B------:R-:W-:-:S03]  /*1fc0*/  IMAD.IADD R104, R104, 0x1, R4 ;  /* 0x0000000168687824 */ /* 0x000fc600078e0204 */
[----:B------:R-:W-:Y:S04]  /*1fd0*/  STS [R31+0x40], R88 ;  /* 0x000040581f007388 */ /* 0x000fe80000000800 */
        /* <DEDUP_REMOVED lines=15> */
[----:B------:R-:W-:Y:S01]  /*20d0*/  STS [R31+0x80], R104 ;  /* 0x000080681f007388 */ /* 0x000fe20000000800 */
[----:B------:R-:W-:Y:S06]  /*20e0*/  BAR.SYNC.DEFER_BLOCKING 0x0 ;  /* 0x0000000000007b1d */ /* 0x000fec0000010000 */
[----:B------:R-:W0:Y:S04]  /*20f0*/  LDS.U16 R5, [R36] ;  /* 0x0000000024057984 */ /* 0x000e280000000400 */
[----:B------:R-:W1:Y:S04]  /*2100*/  LDS.U16 R37, [R37] ;  /* 0x0000000025257984 */ /* 0x000e680000000400 */
[----:B------:R-:W2:Y:S04]  /*2110*/  LDS.U16 R39, [R39] ;  /* 0x0000000027277984 */ /* 0x000ea80000000400 */
[----:B------:R-:W3:Y:S04]  /*2120*/  LDS.U16 R41, [R41] ;  /* 0x0000000029297984 */ /* 0x000ee80000000400 */
[----:B------:R-:W4:Y:S04]  /*2130*/  LDS.U16 R43, [R43] ;  /* 0x000000002b2b7984 */ /* 0x000f280000000400 */
[----:B------:R-:W5:Y:S04]  /*2140*/  LDS.U16 R45, [R45] ;  /* 0x000000002d2d7984 */ /* 0x000f680000000400 */
[----:B------:R-:W5:Y:S04]  /*2150*/  LDS.U16 R47, [R47] ;  /* 0x000000002f2f7984 */ /* 0x000f680000000400 */
[----:B------:R-:W5:Y:S04]  /*2160*/  LDS.U16 R49, [R49] ;  /* 0x0000000031317984 */ /* 0x000f680000000400 */
[----:B------:R-:W5:Y:S04]  /*2170*/  LDS.U16 R51, [R51] ;  /* 0x0000000033337984 */ /* 0x000f680000000400 */
[----:B------:R-:W5:Y:S04]  /*2180*/  LDS.U16 R53, [R53] ;  /* 0x0000000035357984 */ /* 0x000f680000000400 */
[----:B------:R-:W5:Y:S01]  /*2190*/  LDS.U16 R55, [R55] ;  /* 0x0000000037377984 */ /* 0x000f620000000400 */
[----:B0-----:R-:W-:-:S03]  /*21a0*/  IMAD.IADD R5, R34, 0x1, R5 ;  /* 0x0000000122057824 */ /* 0x001fc600078e0205 */
[----:B------:R-:W0:Y:S01]  /*21b0*/  LDS.U16 R57, [R57] ;  /* 0x0000000039397984 */ /* 0x000e220000000400 */
[----:B-1----:R-:W-:-:S03]  /*21c0*/  IMAD.IADD R37, R38, 0x1, R37 ;  /* 0x0000000126257824 */ /* 0x002fc600078e0225 */
[----:B------:R-:W1:Y:S01]  /*21d0*/  LDS.U16 R59, [R59] ;  /* 0x000000003b3b7984 */ /* 0x000e620000000400 */
[----:B--2---:R-:W-:-:S03]  /*21e0*/  IMAD.IADD R39, R40, 0x1, R39 ;  /* 0x0000000128277824 */ /* 0x004fc600078e0227 */
[----:B------:R-:W2:Y:S01]  /*21f0*/  LDS.U16 R61, [R61] ;  /* 0x000000003d3d7984 */ /* 0x000ea20000000400 */
[----:B---3--:R-:W-:-:S03]  /*2200*/  IMAD.IADD R41, R42, 0x1, R41 ;  /* 0x000000012a297824 */ /* 0x008fc600078e0229 */
[----:B------:R-:W3:Y:S01]  /*2210*/  LDS.U16 R63, [R63] ;  /* 0x000000003f3f7984 */ /* 0x000ee20000000400 */
[----:B----4-:R-:W-:-:S03]  /*2220*/  IMAD.IADD R43, R44, 0x1, R43 ;  /* 0x000000012c2b7824 */ /* 0x010fc600078e022b */
[----:B------:R-:W4:Y:S01]  /*2230*/  LDS.U16 R65, [R65] ;  /* 0x0000000041417984 */ /* 0x000f220000000400 */
[----:B-----5:R-:W-:-:S03]  /*2240*/  IMAD.IADD R45, R46, 0x1, R45 ;  /* 0x000000012e2d7824 */ /* 0x020fc600078e022d */
[----:B------:R-:W5:Y:S01]  /*2250*/  LDS.U16 R67, [R67] ;  /* 0x0000000043437984 */ /* 0x000f620000000400 */
[----:B------:R-:W-:-:S03]  /*2260*/  IMAD.IADD R47, R48, 0x1, R47 ;  /* 0x00000001302f7824 */ /* 0x000fc600078e022f */
[----:B------:R-:W5:Y:S01]  /*2270*/  LDS.U16 R69, [R69] ;  /* 0x0000000045457984 */ /* 0x000f620000000400 */
[----:B------:R-:W-:-:S03]  /*2280*/  IMAD.IADD R49, R50, 0x1, R49 ;  /* 0x0000000132317824 */ /* 0x000fc600078e0231 */
[----:B------:R-:W5:Y:S01]  /*2290*/  LDS.U16 R71, [R71] ;  /* 0x0000000047477984 */ /* 0x000f620000000400 */
[----:B------:R-:W-:Y:S02]  /*22a0*/  IMAD.IADD R51, R52, 0x1, R51 ;  /* 0x0000000134337824 */ /* 0x000fe400078e0233 */
[----:B------:R-:W-:Y:S02]  /*22b0*/  IMAD.IADD R53, R54, 0x1, R53 ;  /* 0x0000000136357824 */ /* 0x000fe400078e0235 */
[----:B------:R-:W-:Y:S02]  /*22c0*/  IMAD.IADD R55, R56, 0x1, R55 ;  /* 0x0000000138377824 */ /* 0x000fe400078e0237 */
[----:B0-----:R-:W-:Y:S02]  /*22d0*/  IMAD.IADD R57, R58, 0x1, R57 ;  /* 0x000000013a397824 */ /* 0x001fe400078e0239 */
[----:B-1----:R-:W-:Y:S02]  /*22e0*/  IMAD.IADD R59, R60, 0x1, R59 ;  /* 0x000000013c3b7824 */ /* 0x002fe400078e023b */
[----:B--2---:R-:W-:-:S02]  /*22f0*/  IMAD.IADD R61, R62, 0x1, R61 ;  /* 0x000000013e3d7824 */ /* 0x004fc400078e023d */
[----:B---3--:R-:W-:Y:S02]  /*2300*/  IMAD.IADD R63, R64, 0x1, R63 ;  /* 0x00000001403f7824 */ /* 0x008fe400078e023f */
[----:B----4-:R-:W-:Y:S02]  /*2310*/  IMAD.IADD R65, R66, 0x1, R65 ;  /* 0x0000000142417824 */ /* 0x010fe400078e0241 */
[----:B-----5:R-:W-:Y:S02]  /*2320*/  IMAD.IADD R67, R68, 0x1, R67 ;  /* 0x0000000144437824 */ /* 0x020fe400078e0243 */
[----:B------:R-:W-:Y:S02]  /*2330*/  IMAD.IADD R69, R70, 0x1, R69 ;  /* 0x0000000146457824 */ /* 0x000fe400078e0245 */
[----:B------:R-:W-:Y:S01]  /*2340*/  IMAD.IADD R71, R72, 0x1, R71 ;  /* 0x0000000148477824 */ /* 0x000fe200078e0247 */
[----:B------:R-:W-:Y:S06]  /*2350*/  BAR.SYNC.DEFER_BLOCKING 0x0 ;  /* 0x0000000000007b1d */ /* 0x000fec0000010000 */
[----:B------:R-:W-:Y:S05]  /*2360*/  BRA.U UP0, `(.L_x_219) ;  /* 0x0000000100f87547 */ /* 0x000fea000b800000 */
[----:B------:R-:W-:Y:S01]  /*2370*/  LEA R5, R5, UR4, 0x2 ;  /* 0x0000000405057c11 */ /* 0x000fe2000f8e10ff */
[----:B------:R-:W-:Y:S01]  /*2380*/  UIADD3 UR7, UPT, UPT, UR7, 0x6, URZ ;  /* 0x0000000607077890 */ /* 0x000fe2000fffe0ff */
[----:B------:R-:W-:Y:S01]  /*2390*/  LEA R4, R37, UR4, 0x2 ;  /* 0x0000000425047c11 */ /* 0x000fe2000f8e10ff */
[----:B------:R-:W-:Y:S01]  /*23a0*/  UIADD3 UR5, UPT, UPT, UR5, -0x6, URZ ;  /* 0xfffffffa05057890 */ /* 0x000fe2000fffe0ff */
[----:B------:R-:W-:Y:S01]  /*23b0*/  LEA R7, R39, UR4, 0x2 ;  /* 0x0000000427077c11 */ /* 0x000fe2000f8e10ff */
[----:B------:R0:W-:Y:S01]  /*23c0*/  STS [R5], R2 ;  /* 0x0000000205007388 */ /* 0x0001e20000000800 */
[----:B------:R-:W-:Y:S02]  /*23d0*/  LEA R6, R41, UR4, 0x2 ;  /* 0x0000000429067c11 */ /* 0x000fe4000f8e10ff */
[----:B------:R-:W-:Y:S01]  /*23e0*/  LEA R9, R43, UR4, 0x2 ;  /* 0x000000042b097c11 */ /* 0x000fe2000f8e10ff */
[----:B------:R1:W-:Y:S01]  /*23f0*/  STS [R4], R3 ;  /* 0x0000000304007388 */ /* 0x0003e20000000800 */
[----:B------:R-:W-:-:S02]  /*2400*/  LEA R8, R45, UR4, 0x2 ;  /* 0x000000042d087c11 */ /* 0x000fc4000f8e10ff */
[----:B------:R-:W-:Y:S01]  /*2410*/  LEA R11, R47, UR4, 0x2 ;  /* 0x000000042f0b7c11 */ /* 0x000fe2000f8e10ff */
[----:B------:R2:W-:Y:S01]  /*2420*/  STS [R7], R12 ;  /* 0x0000000c07007388 */ /* 0x0005e20000000800 */
[----:B------:R-:W-:Y:S02]  /*2430*/  LEA R10, R49, UR4, 0x2 ;  /* 0x00000004310a7c11 */ /* 0x000fe4000f8e10ff */
[----:B0-----:R-:W-:Y:S01]  /*2440*/  LEA R5, R51, UR4, 0x2 ;  /* 0x0000000433057c11 */ /* 0x001fe2000f8e10ff */
[----:B------:R0:W-:Y:S01]  /*2450*/  STS [R6], R13 ;  /* 0x0000000d06007388 */ /* 0x0001e20000000800 */
[----:B------:R-:W-:Y:S02]  /*2460*/  LEA R2, R53, UR4, 0x2 ;  /* 0x0000000435027c11 */ /* 0x000fe4000f8e10ff */
[----:B-1----:R-:W-:Y:S01]  /*2470*/  LEA R3, R55, UR4, 0x2 ;  /* 0x0000000437037c11 */ /* 0x002fe2000f8e10ff */
[----:B------:R1:W-:Y:S01]  /*2480*/  STS [R9], R14 ;  /* 0x0000000e09007388 */ /* 0x0003e20000000800 */
[----:B------:R-:W-:-:S02]  /*2490*/  LEA R4, R57, UR4, 0x2 ;  /* 0x0000000439047c11 */ /* 0x000fc4000f8e10ff */
[----:B--2---:R-:W-:Y:S01]  /*24a0*/  LEA R7, R59, UR4, 0x2 ;  /* 0x000000043b077c11 */ /* 0x004fe2000f8e10ff */
[----:B------:R2:W-:Y:S01]  /*24b0*/  STS [R8], R15 ;  /* 0x0000000f08007388 */ /* 0x0005e20000000800 */
[----:B0-----:R-:W-:-:S03]  /*24c0*/  LEA R6, R63, UR4, 0x2 ;  /* 0x000000043f067c11 */ /* 0x001fc6000f8e10ff */
[----:B------:R0:W-:Y:S01]  /*24d0*/  STS [R11], R16 ;  /* 0x000000100b007388 */ /* 0x0001e20000000800 */
[----:B-1----:R-:W-:-:S03]  /*24e0*/  LEA R9, R61, UR4, 0x2 ;  /* 0x000000043d097c11 */ /* 0x002fc6000f8e10ff */
[----:B------:R-:W-:Y:S01]  /*24f0*/  STS [R10], R17 ;  /* 0x000000110a007388 */ /* 0x000fe20000000800 */
[----:B--2---:R-:W-:-:S03]  /*2500*/  LEA R8, R67, UR4, 0x2 ;  /* 0x0000000443087c11 */ /* 0x004fc6000f8e10ff */
[----:B------:R1:W-:Y:S01]  /*2510*/  STS [R5], R18 ;  /* 0x0000001205007388 */ /* 0x0003e20000000800 */
[----:B0-----:R-:W-:-:S03]  /*2520*/  LEA R11, R65, UR4, 0x2 ;  /* 0x00000004410b7c11 */ /* 0x001fc6000f8e10ff */
[----:B------:R0:W-:Y:S04]  /*2530*/  STS [R2], R19 ;  /* 0x0000001302007388 */ /* 0x0001e80000000800 */
[----:B------:R2:W-:Y:S01]  /*2540*/  STS [R3], R20 ;  /* 0x0000001403007388 */ /* 0x0005e20000000800 */
[----:B-1----:R-:W-:-:S03]  /*2550*/  LEA R5, R69, UR4, 0x2 ;  /* 0x0000000445057c11 */ /* 0x002fc6000f8e10ff */
[----:B------:R2:W-:Y:S01]  /*2560*/  STS [R4], R21 ;  /* 0x0000001504007388 */ /* 0x0005e20000000800 */
[----:B0-----:R-:W-:-:S03]  /*2570*/  LEA R19, R71, UR4, 0x2 ;  /* 0x0000000447137c11 */ /* 0x001fc6000f8e10ff */
[----:B------:R2:W-:Y:S04]  /*2580*/  STS [R7], R22 ;  /* 0x0000001607007388 */ /* 0x0005e80000000800 */
[----:B------:R2:W-:Y:S04]  /*2590*/  STS [R9], R24 ;  /* 0x0000001809007388 */ /* 0x0005e80000000800 */
[----:B------:R2:W-:Y:S04]  /*25a0*/  STS [R6], R25 ;  /* 0x0000001906007388 */ /* 0x0005e80000000800 */
[----:B------:R2:W-:Y:S04]  /*25b0*/  STS [R11], R26 ;  /* 0x0000001a0b007388 */ /* 0x0005e80000000800 */
[----:B------:R2:W-:Y:S04]  /*25c0*/  STS [R8], R27 ;  /* 0x0000001b08007388 */ /* 0x0005e80000000800 */
[----:B------:R2:W-:Y:S04]  /*25d0*/  STS [R5], R28 ;  /* 0x0000001c05007388 */ /* 0x0005e80000000800 */
[----:B------:R2:W-:Y:S01]  /*25e0*/  STS [R19], R30 ;  /* 0x0000001e13007388 */ /* 0x0005e20000000800 */
[----:B------:R-:W-:Y:S06]  /*25f0*/  BAR.SYNC.DEFER_BLOCKING 0x0 ;  /* 0x0000000000007b1d */ /* 0x000fec0000010000 */
[----:B------:R2:W0:Y:S04]  /*2600*/  LDS R2, [R33] ;  /* 0x0000000021027984 */ /* 0x0004280000000800 */
[----:B------:R2:W1:Y:S04]  /*2610*/  LDS R3, [R33+0x4] ;  /* 0x0000040021037984 */ /* 0x0004680000000800 */
[----:B------:R2:W3:Y:S04]  /*2620*/  LDS R12, [R33+0x8] ;  /* 0x00000800210c7984 */ /* 0x0004e80000000800 */
[----:B------:R2:W4:Y:S04]  /*2630*/  LDS R13, [R33+0xc] ;  /* 0x00000c00210d7984 */ /* 0x0005280000000800 */
[----:B------:R2:W0:Y:S04]  /*2640*/  LDS R14, [R33+0x10] ;  /* 0x00001000210e7984 */ /* 0x0004280000000800 */
        /* <DEDUP_REMOVED lines=13> */
[----:B------:R2:W0:Y:S01]  /*2720*/  LDS R30, [R33+0x48] ;  /* 0x00004800211e7984 */ /* 0x0004220000000800 */
[----:B------:R-:W-:Y:S06]  /*2730*/  BAR.SYNC.DEFER_BLOCKING 0x0 ;  /* 0x0000000000007b1d */ /* 0x000fec0000010000 */
[----:B-1-34-:R-:W-:Y:S05]  /*2740*/  BRA `(.L_x_220) ;  /* 0xffffffdc00f87947 */ /* 0x01afea000383ffff */
.L_x_219:
[----:B------:R-:W-:Y:S01]  /*2750*/  LEA R5, R5, UR4, 0x2 ;  /* 0x0000000405057c11 */ /* 0x000fe2000f8e10ff */
[C---:B------:R-:W-:Y:S01]  /*2760*/  IMAD R33, R0.reuse, -0x48, R33 ;  /* 0xffffffb800217824 */ /* 0x040fe200078e0221 */
[----:B------:R-:W-:Y:S01]  /*2770*/  LEA R4, R37, UR4, 0x2 ;  /* 0x0000000425047c11 */ /* 0x000fe2000f8e10ff */
[C---:B------:R-:W-:Y:S01]  /*2780*/  VIADD R7, R0.reuse, 0x100 ;  /* 0x0000010000077836 */ /* 0x040fe20000000000 */
[----:B------:R-:W-:Y:S01]  /*2790*/  LEA R39, R39, UR4, 0x2 ;  /* 0x0000000427277c11 */ /* 0x000fe2000f8e10ff */
[----:B------:R0:W-:Y:S01]  /*27a0*/  STS [R5], R2 ;  /* 0x0000000205007388 */ /* 0x0001e20000000800 */
[----:B------:R-:W-:Y:S01]  /*27b0*/  LEA R6, R41, UR4, 0x2 ;  /* 0x0000000429067c11 */ /* 0x000fe2000f8e10ff */
[----:B------:R-:W-:Y:S01]  /*27c0*/  VIADD R9, R0, 0x200 ;  /* 0x0000020000097836 */ /* 0x000fe20000000000 */
[----:B------:R-:W-:Y:S01]  /*27d0*/  LEA R43, R43, UR4, 0x2 ;  /* 0x000000042b2b7c11 */ /* 0x000fe2000f8e10ff */
[----:B------:R1:W-:Y:S01]  /*27e0*/  STS [R4], R3 ;  /* 0x0000000304007388 */ /* 0x0003e20000000800 */
[----:B------:R-:W-:-:S02]  /*27f0*/  LEA R8, R45, UR4, 0x2 ;  /* 0x000000042d087c11 */ /* 0x000fc4000f8e10ff */
[----:B------:R-:W-:Y:S01]  /*2800*/  LEA R47, R47, UR4, 0x2 ;  /* 0x000000042f2f7c11 */ /* 0x000fe2000f8e10ff */
[----:B------:R-:W-:Y:S01]  /*2810*/  STS [R39], R12 ;  /* 0x0000000c27007388 */ /* 0x000fe20000000800 */
[----:B------:R-:W-:Y:S02]  /*2820*/  LEA R10, R49, UR4, 0x2 ;  /* 0x00000004310a7c11 */ /* 0x000fe4000f8e10ff */
[----:B------:R-:W-:Y:S01]  /*2830*/  LEA R51, R51, UR4, 0x2 ;  /* 0x0000000433337c11 */ /* 0x000fe2000f8e10ff */
[----:B------:R2:W-:Y:S01]  /*2840*/  STS [R6], R13 ;  /* 0x0000000d06007388 */ /* 0x0005e20000000800 */
[----:B0-----:R-:W-:Y:S02]  /*2850*/  LEA R2, R53, UR4, 0x2 ;  /* 0x0000000435027c11 */ /* 0x001fe4000f8e10ff */
[----:B------:R-:W-:Y:S01]  /*2860*/  LEA R55, R55, UR4, 0x2 ;  /* 0x0000000437377c11 */ /* 0x000fe2000f8e10ff */
[----:B------:R0:W-:Y:S01]  /*2870*/  STS [R43], R14 ;  /* 0x0000000e2b007388 */ /* 0x0001e20000000800 */
[----:B-1----:R-:W-:-:S02]  /*2880*/  LEA R4, R57, UR4, 0x2 ;  /* 0x0000000439047c11 */ /* 0x002fc4000f8e10ff */
[----:B------:R-:W-:Y:S01]  /*2890*/  LEA R59, R59, UR4, 0x2 ;  /* 0x000000043b3b7c11 */ /* 0x000fe2000f8e10ff */
[----:B------:R1:W-:Y:S01]  /*28a0*/  STS [R8], R15 ;  /* 0x0000000f08007388 */ /* 0x0003e20000000800 */
[----:B------:R-:W-:Y:S01]  /*28b0*/  LEA R61, R61, UR4, 0x2 ;  /* 0x000000043d3d7c11 */ /* 0x000fe2000f8e10ff */
[C---:B--2---:R-:W-:Y:S01]  /*28c0*/  VIADD R13, R0.reuse, 0x500 ;  /* 0x00000500000d7836 */ /* 0x044fe20000000000 */
[----:B------:R-:W-:Y:S01]  /*28d0*/  LEA R6, R63, UR4, 0x2 ;  /* 0x000000043f067c11 */ /* 0x000fe2000f8e10ff */
[----:B------:R2:W-:Y:S01]  /*28e0*/  STS [R47], R16 ;  /* 0x000000102f007388 */ /* 0x0005e20000000800 */
[----:B------:R-:W-:Y:S01]  /*28f0*/  LEA R65, R65, UR4, 0x2 ;  /* 0x0000000441417c11 */ /* 0x000fe2000f8e10ff */
[C---:B0-----:R-:W-:Y:S01]  /*2900*/  VIADD R14, R0.reuse, 0x600 ;  /* 0x00000600000e7836 */ /* 0x041fe20000000000 */
[----:B------:R-:W-:Y:S01]  /*2910*/  LEA R69, R69, UR4, 0x2 ;  /* 0x0000000445457c11 */ /* 0x000fe2000f8e10ff */
[----:B------:R0:W-:Y:S01]  /*2920*/  STS [R10], R17 ;  /* 0x000000110a007388 */ /* 0x0001e20000000800 */
[----:B------:R-:W-:Y:S01]  /*2930*/  LEA R71, R71, UR4, 0x2 ;  /* 0x0000000447477c11 */ /* 0x000fe2000f8e10ff */
[C---:B-1----:R-:W-:Y:S01]  /*2940*/  VIADD R15, R0.reuse, 0x700 ;  /* 0x00000700000f7836 */ /* 0x042fe20000000000 */
[----:B------:R-:W-:Y:S01]  /*2950*/  LEA R8, R67, UR4, 0x2 ;  /* 0x0000000443087c11 */ /* 0x000fe2000f8e10ff */
[----:B------:R-:W-:Y:S01]  /*2960*/  STS [R51], R18 ;  /* 0x0000001233007388 */ /* 0x000fe20000000800 */
[----:B------:R-:W1:Y:S01]  /*2970*/  LDCU.64 UR4, c[0x0][0x3a0] ;  /* 0x00007400ff0477ac */ /* 0x000e620008000a00 */
[C---:B------:R-:W-:Y:S01]  /*2980*/  LOP3.LUT R12, R0.reuse, 0x400, RZ, 0xfc, !PT ;  /* 0x00000400000c7812 */ /* 0x040fe200078efcff */
[C---:B--2---:R-:W-:Y:S01]  /*2990*/  VIADD R16, R0.reuse, 0xd00 ;  /* 0x00000d0000107836 */ /* 0x044fe20000000000 */
[----:B------:R2:W-:Y:S01]  /*29a0*/  STS [R2], R19 ;  /* 0x0000001302007388 */ /* 0x0005e20000000800 */
[----:B0-----:R-:W-:-:S03]  /*29b0*/  VIADD R10, R0, 0x300 ;  /* 0x00000300000a7836 */ /* 0x001fc60000000000 */
[----:B------:R-:W-:Y:S04]  /*29c0*/  STS [R55], R20 ;  /* 0x0000001437007388 */ /* 0x000fe80000000800 */
[----:B------:R-:W-:Y:S01]  /*29d0*/  STS [R4], R21 ;  /* 0x0000001504007388 */ /* 0x000fe20000000800 */
[----:B--2---:R-:W0:Y:S03]  /*29e0*/  LDC.64 R2, c[0x0][0x388] ;  /* 0x0000e200ff027b82 */ /* 0x004e260000000a00 */
[----:B------:R-:W-:Y:S01]  /*29f0*/  STS [R59], R22 ;  /* 0x000000163b007388 */ /* 0x000fe20000000800 */
[----:B-1----:R-:W-:-:S03]  /*2a00*/  ISETP.GE.U32.AND P2, PT, R7, UR4, PT ;  /* 0x0000000407007c0c */ /* 0x002fc6000bf46070 */
[----:B------:R-:W-:Y:S01]  /*2a10*/  STS [R61], R24 ;  /* 0x000000183d007388 */ /* 0x000fe20000000800 */
[----:B------:R-:W-:Y:S02]  /*2a20*/  ISETP.GE.U32.AND P3, PT, R9, UR4, PT ;  /* 0x0000000409007c0c */ /* 0x000fe4000bf66070 */
[----:B------:R-:W-:Y:S01]  /*2a30*/  ISETP.GE.U32.AND P6, PT, R10, UR4, PT ;  /* 0x000000040a007c0c */ /* 0x000fe2000bfc6070 */
[----:B------:R-:W-:Y:S01]  /*2a40*/  STS [R6], R25 ;  /* 0x0000001906007388 */ /* 0x000fe20000000800 */
[----:B------:R-:W-:Y:S02]  /*2a50*/  ISETP.GE.U32.AND.EX P3, PT, RZ, UR5, PT, P3 ;  /* 0x00000005ff007c0c */ /* 0x000fe4000bf66130 */
[----:B------:R-:W-:Y:S01]  /*2a60*/  ISETP.GE.U32.AND.EX P2, PT, RZ, UR5, PT, P2 ;  /* 0x00000005ff007c0c */ /* 0x000fe2000bf46120 */
[----:B------:R-:W-:Y:S01]  /*2a70*/  STS [R65], R26 ;  /* 0x0000001a41007388 */ /* 0x000fe20000000800 */
[----:B------:R-:W-:Y:S02]  /*2a80*/  ISETP.GE.U32.AND P1, PT, R13, UR4, PT ;  /* 0x000000040d007c0c */ /* 0x000fe4000bf26070 */
[----:B------:R-:W-:Y:S01]  /*2a90*/  ISETP.GE.U32.AND.EX P6, PT, RZ, UR5, PT, P6 ;  /* 0x00000005ff007c0c */ /* 0x000fe2000bfc6160 */
[----:B------:R-:W-:Y:S01]  /*2aa0*/  STS [R8], R27 ;  /* 0x0000001b08007388 */ /* 0x000fe20000000800 */
[----:B------:R-:W-:-:S02]  /*2ab0*/  ISETP.GE.U32.AND.EX P1, PT, RZ, UR5, PT, P1 ;  /* 0x00000005ff007c0c */ /* 0x000fc4000bf26110 */
[----:B------:R-:W-:Y:S01]  /*2ac0*/  ISETP.GE.U32.AND P5, PT, R12, UR4, PT ;  /* 0x000000040c007c0c */ /* 0x000fe2000bfa6070 */
[----:B------:R-:W-:Y:S01]  /*2ad0*/  STS [R69], R28 ;  /* 0x0000001c45007388 */ /* 0x000fe20000000800 */
[----:B------:R-:W-:Y:S01]  /*2ae0*/  ISETP.GE.U32.AND P4, PT, R15, UR4, PT ;  /* 0x000000040f007c0c */ /* 0x000fe2000bf86070 */
[----:B0-----:R-:W-:Y:S01]  /*2af0*/  IMAD.WIDE.U32 R2, R0, 0x4, R2 ;  /* 0x0000000400027825 */ /* 0x001fe200078e0002 */
[----:B------:R-:W-:Y:S01]  /*2b00*/  ISETP.GE.U32.AND.EX P5, PT, RZ, UR5, PT, P5 ;  /* 0x00000005ff007c0c */ /* 0x000fe2000bfa6150 */
[----:B------:R-:W-:Y:S01]  /*2b10*/  STS [R71], R30 ;  /* 0x0000001e47007388 */ /* 0x000fe20000000800 */
[----:B------:R-:W-:Y:S01]  /*2b20*/  BAR.SYNC.DEFER_BLOCKING 0x0 ;  /* 0x0000000000007b1d */ /* 0x000fe20000010000 */
[----:B------:R-:W-:Y:S01]  /*2b30*/  ISETP.GE.U32.AND P0, PT, R14, UR4, PT ;  /* 0x000000040e007c0c */ /* 0x000fe2000bf06070 */
[C---:B------:R-:W-:Y:S01]  /*2b40*/  VIADD R14, R0.reuse, 0x900 ;  /* 0x00000900000e7836 */ /* 0x040fe20000000000 */
[----:B------:R-:W-:Y:S02]  /*2b50*/  LOP3.LUT R12, R0, 0x800, RZ, 0xfc, !PT ;  /* 0x00000800000c7812 */ /* 0x000fe400078efcff */
[----:B------:R-:W-:-:S02]  /*2b60*/  ISETP.GE.U32.AND.EX P0, PT, RZ, UR5, PT, P0 ;  /* 0x00000005ff007c0c */ /* 0x000fc4000bf06100 */
[----:B------:R-:W-:Y:S01]  /*2b70*/  ISETP.GE.U32.AND.EX P4, PT, RZ, UR5, PT, P4 ;  /* 0x00000005ff007c0c */ /* 0x000fe2000bf86140 */
[----:B------:R-:W0:Y:S04]  /*2b80*/  LDS R5, [R33+0x800] ;  /* 0x0008000021057984 */ /* 0x000e280000000800 */
[----:B------:R-:W1:Y:S04]  /*2b90*/  LDS R4, [R33+0x400] ;  /* 0x0004000021047984 */ /* 0x000e680000000800 */
[----:B------:R-:W2:Y:S04]  /*2ba0*/  LDS R6, [R33+0xc00] ;  /* 0x000c000021067984 */ /* 0x000ea80000000800 */
[----:B------:R-:W3:Y:S04]  /*2bb0*/  LDS R8, [R33+0x1400] ;  /* 0x0014000021087984 */ /* 0x000ee80000000800 */
[----:B------:R-:W4:Y:S04]  /*2bc0*/  LDS R7, [R33+0x1000] ;  /* 0x0010000021077984 */ /* 0x000f280000000800 */
[----:B------:R-:W5:Y:S04]  /*2bd0*/  LDS R9, [R33+0x1800] ;  /* 0x0018000021097984 */ /* 0x000f680000000800 */
[----:B------:R-:W5:Y:S01]  /*2be0*/  LDS R10, [R33+0x1c00] ;  /* 0x001c0000210a7984 */ /* 0x000f620000000800 */
[----:B0-----:R-:W-:-:S03]  /*2bf0*/  @!P3 LOP3.LUT R13, R5, 0x80000000, RZ, 0x3c, !PT ;  /* 0x80000000050db812 */ /* 0x001fc600078e3cff */
[----:B------:R-:W-:Y:S01]  /*2c00*/  LDS R5, [R33+0x2400] ;  /* 0x0024000021057984 */ /* 0x000fe20000000800 */
[----:B-1----:R-:W-:-:S03]  /*2c10*/  @!P2 LOP3.LUT R11, R4, 0x80000000, RZ, 0x3c, !PT ;  /* 0x80000000040ba812 */ /* 0x002fc600078e3cff */
[----:B------:R-:W0:Y:S01]  /*2c20*/  LDS R4, [R33+0x2000] ;  /* 0x0020000021047984 */ /* 0x000e220000000800 */
[----:B--2---:R-:W-:-:S03]  /*2c30*/  @!P6 LOP3.LUT R15, R6, 0x80000000, RZ, 0x3c, !PT ;  /* 0x80000000060fe812 */ /* 0x004fc600078e3cff */
[----:B------:R-:W-:Y:S01]  /*2c40*/  @!P2 STG.E desc[UR8][R2.64+0x400], R11 ;  /* 0x0004000b0200a986 */ /* 0x000fe2000c101908 */
[----:B------:R-:W-:Y:S01]  /*2c50*/  ISETP.GE.U32.AND P2, PT, R12, UR4, PT ;  /* 0x000000040c007c0c */ /* 0x000fe2000bf46070 */
[----:B------:R-:W-:Y:S01]  /*2c60*/  VIADD R12, R0, 0xa00 ;  /* 0x00000a00000c7836 */ /* 0x000fe20000000000 */
[----:B---3--:R-:W-:Y:S01]  /*2c70*/  @!P1 LOP3.LUT R19, R8, 0x80000000, RZ, 0x3c, !PT ;  /* 0x8000000008139812 */ /* 0x008fe200078e3cff */
[----:B------:R-:W-:Y:S01]  /*2c80*/  LDS R11, [R33+0x2800] ;  /* 0x00280000210b7984 */ /* 0x000fe20000000800 */
[----:B------:R-:W-:Y:S02]  /*2c90*/  ISETP.GE.U32.AND.EX P2, PT, RZ, UR5, PT, P2 ;  /* 0x00000005ff007c0c */ /* 0x000fe4000bf46120 */
[----:B----4-:R-:W-:Y:S01]  /*2ca0*/  @!P5 LOP3.LUT R17, R7, 0x80000000, RZ, 0x3c, !PT ;  /* 0x800000000711d812 */ /* 0x010fe200078e3cff */
[----:B------:R-:W-:Y:S01]  /*2cb0*/  LDS R6, [R33+0x2c00] ;  /* 0x002c000021067984 */ /* 0x000fe20000000800 */
[----:B-----5:R-:W-:-:S03]  /*2cc0*/  @!P0 LOP3.LUT R21, R9, 0x80000000, RZ, 0x3c, !PT ;  /* 0x8000000009158812 */ /* 0x020fc600078e3cff */
[----:B------:R-:W-:Y:S01]  /*2cd0*/  @!P1 STG.E desc[UR8][R2.64+0x1400], R19 ;  /* 0x0014001302009986 */ /* 0x000fe2000c101908 */
[----:B------:R-:W-:-:S03]  /*2ce0*/  ISETP.GE.U32.AND P1, PT, R0, UR4, PT ;  /* 0x0000000400007c0c */ /* 0x000fc6000bf26070 */
[----:B------:R-:W1:Y:S01]  /*2cf0*/  LDS R7, [R33+0x3000] ;  /* 0x0030000021077984 */ /* 0x000e620000000800 */
[----:B------:R-:W-:-:S03]  /*2d00*/  ISETP.GE.U32.AND.EX P1, PT, RZ, UR5, PT, P1 ;  /* 0x00000005ff007c0c */ /* 0x000fc6000bf26110 */
[----:B------:R-:W-:Y:S01]  /*2d10*/  @!P3 STG.E desc[UR8][R2.64+0x800], R13 ;  /* 0x0008000d0200b986 */ /* 0x000fe2000c101908 */
[----:B------:R-:W-:Y:S01]  /*2d20*/  ISETP.GE.U32.AND P3, PT, R14, UR4, PT ;  /* 0x000000040e007c0c */ /* 0x000fe2000bf66070 */
[----:B------:R-:W-:Y:S02]  /*2d30*/  VIADD R14, R0, 0xb00 ;  /* 0x00000b00000e7836 */ /* 0x000fe40000000000 */
[----:B------:R2:W-:Y:S01]  /*2d40*/  @!P6 STG.E desc[UR8][R2.64+0xc00], R15 ;  /* 0x000c000f0200e986 */ /* 0x0005e2000c101908 */
[----:B------:R-:W-:Y:S02]  /*2d50*/  ISETP.GE.U32.AND P6, PT, R12, UR4, PT ;  /* 0x000000040c007c0c */ /* 0x000fe4000bfc6070 */
[----:B------:R-:W-:Y:S01]  /*2d60*/  LOP3.LUT R12, R0, 0xc00, RZ, 0xfc, !PT ;  /* 0x00000c00000c7812 */ /* 0x000fe200078efcff */
[----:B------:R0:W-:Y:S01]  /*2d70*/  @!P5 STG.E desc[UR8][R2.64+0x1000], R17 ;  /* 0x001000110200d986 */ /* 0x0001e2000c101908 */
[----:B------:R-:W-:Y:S02]  /*2d80*/  ISETP.GE.U32.AND.EX P3, PT, RZ, UR5, PT, P3 ;  /* 0x00000005ff007c0c */ /* 0x000fe4000bf66130 */
[----:B------:R-:W-:Y:S01]  /*2d90*/  ISETP.GE.U32.AND P5, PT, R14, UR4, PT ;  /* 0x000000040e007c0c */ /* 0x000fe2000bfa6070 */
[----:B------:R-:W-:Y:S01]  /*2da0*/  @!P0 STG.E desc[UR8][R2.64+0x1800], R21 ;  /* 0x0018001502008986 */ /* 0x000fe2000c101908 */
[----:B------:R-:W-:-:S02]  /*2db0*/  ISETP.GE.U32.AND P0, PT, R12, UR4, PT ;  /* 0x000000040c007c0c */ /* 0x000fc4000bf06070 */
[----:B--2---:R-:W-:Y:S01]  /*2dc0*/  @!P4 LOP3.LUT R15, R10, 0x80000000, RZ, 0x3c, !PT ;  /* 0x800000000a0fc812 */ /* 0x004fe200078e3cff */
[----:B------:R-:W2:Y:S01]  /*2dd0*/  LDS R8, [R33+0x3400] ;  /* 0x0034000021087984 */ /* 0x000ea20000000800 */
[----:B------:R-:W-:Y:S02]  /*2de0*/  ISETP.GE.U32.AND.EX P0, PT, RZ, UR5, PT, P0 ;  /* 0x00000005ff007c0c */ /* 0x000fe4000bf06100 */
[----:B0-----:R-:W-:Y:S01]  /*2df0*/  @!P2 LOP3.LUT R17, R4, 0x80000000, RZ, 0x3c, !PT ;  /* 0x800000000411a812 */ /* 0x001fe200078e3cff */
[----:B------:R-:W0:Y:S02]  /*2e00*/  LDS R9, [R33+0x3800] ;  /* 0x0038000021097984 */ /* 0x000e240000000800 */
[----:B------:R-:W-:Y:S01]  /*2e10*/  @!P3 LOP3.LUT R5, R5, 0x80000000, RZ, 0x3c, !PT ;  /* 0x800000000505b812 */ /* 0x000fe200078e3cff */
[----:B------:R-:W-:Y:S01]  /*2e20*/  VIADD R4, R0, 0xe00 ;  /* 0x00000e0000047836 */ /* 0x000fe20000000000 */
[----:B------:R-:W3:Y:S04]  /*2e30*/  LDS R10, [R33+0x3c00] ;  /* 0x003c0000210a7984 */ /* 0x000ee80000000800 */
[----:B------:R-:W4:Y:S04]  /*2e40*/  LDS R12, [R33+0x4000] ;  /* 0x00400000210c7984 */ /* 0x000f280000000800 */
[----:B------:R-:W5:Y:S01]  /*2e50*/  LDS R13, [R33+0x4400] ;  /* 0x00440000210d7984 */ /* 0x000f620000000800 */
[----:B-1----:R-:W-:-:S03]  /*2e60*/  @!P0 LOP3.LUT R7, R7, 0x80000000, RZ, 0x3c, !PT ;  /* 0x8000000007078812 */ /* 0x002fc600078e3cff */
[----:B------:R-:W1:Y:S04]  /*2e70*/  @!P1 LDS R14, [R33] ;  /* 0x00000000210e9984 */ /* 0x000e680000000800 */
[----:B------:R2:W-:Y:S01]  /*2e80*/  @!P4 STG.E desc[UR8][R2.64+0x1c00], R15 ;  /* 0x001c000f0200c986 */ /* 0x0005e2000c101908 */
[----:B------:R-:W-:Y:S02]  /*2e90*/  ISETP.GE.U32.AND.EX P4, PT, RZ, UR5, PT, P6 ;  /* 0x00000005ff007c0c */ /* 0x000fe4000bf86160 */
[----:B------:R-:W-:Y:S01]  /*2ea0*/  ISETP.GE.U32.AND.EX P6, PT, RZ, UR5, PT, P5 ;  /* 0x00000005ff007c0c */ /* 0x000fe2000bfc6150 */
[----:B------:R-:W-:Y:S01]  /*2eb0*/  @!P3 STG.E desc[UR8][R2.64+0x2400], R5 ;  /* 0x002400050200b986 */ /* 0x000fe2000c101908 */
[----:B------:R-:W-:-:S03]  /*2ec0*/  ISETP.GE.U32.AND P5, PT, R16, UR4, PT ;  /* 0x0000000410007c0c */ /* 0x000fc6000bfa6070 */
[----:B------:R0:W-:Y:S01]  /*2ed0*/  @!P2 STG.E desc[UR8][R2.64+0x2000], R17 ;  /* 0x002000110200a986 */ /* 0x0001e2000c101908 */
[----:B------:R-:W-:Y:S02]  /*2ee0*/  ISETP.GE.U32.AND P2, PT, R4, UR4, PT ;  /* 0x0000000404007c0c */ /* 0x000fe4000bf46070 */
[C---:B------:R-:W-:Y:S01]  /*2ef0*/  LOP3.LUT R4, R0.reuse, 0x1000, RZ, 0xfc, !PT ;  /* 0x0000100000047812 */ /* 0x040fe200078efcff */
[----:B--2---:R-:W-:Y:S01]  /*2f00*/  VIADD R15, R0, 0xf00 ;  /* 0x00000f00000f7836 */ /* 0x004fe20000000000 */
[----:B------:R-:W-:Y:S01]  /*2f10*/  ISETP.GE.U32.AND.EX P5, PT, RZ, UR5, PT, P5 ;  /* 0x00000005ff007c0c */ /* 0x000fe2000bfa6150 */
[----:B------:R-:W-:Y:S01]  /*2f20*/  @!P0 STG.E desc[UR8][R2.64+0x3000], R7 ;  /* 0x0030000702008986 */ /* 0x000fe2000c101908 */
[----:B------:R-:W-:Y:S02]  /*2f30*/  @!P4 LOP3.LUT R11, R11, 0x80000000, RZ, 0x3c, !PT ;  /* 0x800000000b0bc812 */ /* 0x000fe400078e3cff */
[----:B------:R-:W-:Y:S02]  /*2f40*/  ISETP.GE.U32.AND P3, PT, R15, UR4, PT ;  /* 0x000000040f007c0c */ /* 0x000fe4000bf66070 */
[----:B------:R-:W-:Y:S01]  /*2f50*/  @!P6 LOP3.LUT R15, R6, 0x80000000, RZ, 0x3c, !PT ;  /* 0x80000000060fe812 */ /* 0x000fe200078e3cff */
[----:B------:R-:W-:Y:S01]  /*2f60*/  VIADD R6, R0, 0x1100 ;  /* 0x0000110000067836 */ /* 0x000fe20000000000 */
[----:B------:R3:W-:Y:S01]  /*2f70*/  @!P4 STG.E desc[UR8][R2.64+0x2800], R11 ;  /* 0x0028000b0200c986 */ /* 0x0007e2000c101908 */
[----:B------:R-:W-:Y:S01]  /*2f80*/  ISETP.GE.U32.AND P4, PT, R4, UR4, PT ;  /* 0x0000000404007c0c */ /* 0x000fe2000bf86070 */
[----:B------:R-:W-:Y:S01]  /*2f90*/  VIADD R0, R0, 0x1200 ;  /* 0x0000120000007836 */ /* 0x000fe20000000000 */
[----:B------:R-:W-:Y:S01]  /*2fa0*/  ISETP.GE.U32.AND.EX P2, PT, RZ, UR5, PT, P2 ;  /* 0x00000005ff007c0c */ /* 0x000fe2000bf46120 */
[----:B------:R4:W-:Y:S01]  /*2fb0*/  @!P6 STG.E desc[UR8][R2.64+0x2c00], R15 ;  /* 0x002c000f0200e986 */ /* 0x0009e2000c101908 */
[----:B------:R-:W-:-:S02]  /*2fc0*/  ISETP.GE.U32.AND P6, PT, R6, UR4, PT ;  /* 0x0000000406007c0c */ /* 0x000fc4000bfc6070 */
[----:B------:R-:W-:Y:S02]  /*2fd0*/  ISETP.GE.U32.AND.EX P3, PT, RZ, UR5, PT, P3 ;  /* 0x00000005ff007c0c */ /* 0x000fe4000bf66130 */
[----:B------:R-:W-:Y:S02]  /*2fe0*/  ISETP.GE.U32.AND.EX P4, PT, RZ, UR5, PT, P4 ;  /* 0x00000005ff007c0c */ /* 0x000fe4000bf86140 */
[----:B------:R-:W-:Y:S02]  /*2ff0*/  ISETP.GE.U32.AND.EX P6, PT, RZ, UR5, PT, P6 ;  /* 0x00000005ff007c0c */ /* 0x000fe4000bfc6160 */
[----:B------:R-:W-:Y:S02]  /*3000*/  ISETP.GE.U32.AND P0, PT, R0, UR4, PT ;  /* 0x0000000400007c0c */ /* 0x000fe4000bf06070 */
[----:B0-----:R-:W-:Y:S02]  /*3010*/  @!P5 LOP3.LUT R17, R8, 0x80000000, RZ, 0x3c, !PT ;  /* 0x800000000811d812 */ /* 0x001fe400078e3cff */
[----:B------:R-:W-:-:S02]  /*3020*/  ISETP.GE.U32.AND.EX P0, PT, RZ, UR5, PT, P0 ;  /* 0x00000005ff007c0c */ /* 0x000fc4000bf06100 */
[----:B------:R-:W-:Y:S01]  /*3030*/  @!P2 LOP3.LUT R9, R9, 0x80000000, RZ, 0x3c, !PT ;  /* 0x800000000909a812 */ /* 0x000fe200078e3cff */
[----:B------:R0:W-:Y:S01]  /*3040*/  @!P5 STG.E desc[UR8][R2.64+0x3400], R17 ;  /* 0x003400110200d986 */ /* 0x0001e2000c101908 */
[----:B---3--:R-:W-:Y:S02]  /*3050*/  @!P3 LOP3.LUT R11, R10, 0x80000000, RZ, 0x3c, !PT ;  /* 0x800000000a0bb812 */ /* 0x008fe400078e3cff */
[----:B----4-:R-:W-:Y:S01]  /*3060*/  @!P4 LOP3.LUT R15, R12, 0x80000000, RZ, 0x3c, !PT ;  /* 0x800000000c0fc812 */ /* 0x010fe200078e3cff */
[----:B------:R0:W-:Y:S01]  /*3070*/  @!P2 STG.E desc[UR8][R2.64+0x3800], R9 ;  /* 0x003800090200a986 */ /* 0x0001e2000c101908 */
[----:B-----5:R-:W-:Y:S02]  /*3080*/  @!P6 LOP3.LUT R13, R13, 0x80000000, RZ, 0x3c, !PT ;  /* 0x800000000d0de812 */ /* 0x020fe400078e3cff */
[----:B-1----:R-:W-:Y:S01]  /*3090*/  @!P1 LOP3.LUT R5, R14, 0x80000000, RZ, 0x3c, !PT ;  /* 0x800000000e059812 */ /* 0x002fe200078e3cff */
[----:B------:R0:W-:Y:S04]  /*30a0*/  @!P3 STG.E desc[UR8][R2.64+0x3c00], R11 ;  /* 0x003c000b0200b986 */ /* 0x0001e8000c101908 */
[----:B------:R0:W-:Y:S04]  /*30b0*/  @!P4 STG.E desc[UR8][R2.64+0x4000], R15 ;  /* 0x0040000f0200c986 */ /* 0x0001e8000c101908 */
[----:B------:R0:W-:Y:S04]  /*30c0*/  @!P6 STG.E desc[UR8][R2.64+0x4400], R13 ;  /* 0x0044000d0200e986 */ /* 0x0001e8000c101908 */
[----:B------:R0:W-:Y:S01]  /*30d0*/  @!P1 STG.E desc[UR8][R2.64], R5 ;  /* 0x0000000502009986 */ /* 0x0001e2000c101908 */
[----:B------:R-:W-:Y:S05]  /*30e0*/  @P0 EXIT ;  /* 0x000000000000094d */ /* 0x000fea0003800000 */
[----:B------:R-:W0:Y:S02]  /*30f0*/  LDS R33, [R33+0x4800] ;  /* 0x0048000021217984 */ /* 0x000e240000000800 */
[----:B0-----:R-:W-:-:S05]  /*3100*/  LOP3.LUT R5, R33, 0x80000000, RZ, 0x3c, !PT ;  /* 0x8000000021057812 */ /* 0x001fca00078e3cff */
[----:B------:R-:W-:Y:S01]  /*3110*/  STG.E desc[UR8][R2.64+0x4800], R5 ;  /* 0x0048000502007986 */ /* 0x000fe2000c101908 */
[----:B------:R-:W-:Y:S05]  /*3120*/  EXIT ;  /* 0x000000000000794d */ /* 0x000fea0003800000 */
.L_x_221:
        /* <DEDUP_REMOVED lines=13> */
.L_x_640:


//--------------------- .text._ZN3cub18CUB_300001_SM_10006detail6reduce28DeviceReduceSingleTileKernelINS2_10policy_hubIN4cuda3std3__45tupleIJblEEEyN6thrust24THRUST_300001_SM_1000_NS8cuda_cub9__find_if7functorIS9_EEE10Policy1000EPS9_SI_iSF_S9_S9_NS7_10__identityEEEvT0_T1_T2_T3_T4_T6_ --------------------------
	.section	.text._ZN3cub18CUB_300001_SM_10006detail6reduce28DeviceReduceSingleTileKernelINS2_10policy_hubIN4cuda3std3__45tupleIJblEEEyN6thrust24THRUST_300001_SM_1000_NS8cuda_cub9__find_if7functorIS9_EEE10Policy1000EPS9_SI_iSF_S9_S9_NS7_10__identityEEEvT0_T1_T2_T3_T4_T6_,"ax",@progbits
	.align	128
        .global         _ZN3cub18CUB_300001_SM_10006detail6reduce28DeviceReduceSingleTileKernelINS2_10policy_hubIN4cuda3std3__45tupleIJblEEEyN6thrust24THRUST_300001_SM_1000_NS8cuda_cub9__find_if7functorIS9_EEE10Policy1000EPS9_SI_iSF_S9_S9_NS7_10__identityEEEvT0_T1_T2_T3_T4_T6_
        .type           _ZN3cub18CUB_300001_SM_10006detail6reduce28DeviceReduceSingleTileKernelINS2_10policy_hubIN4cuda3std3__45tupleIJblEEEyN6thrust24THRUST_300001_SM_1000_NS8cuda_cub9__find_if7functorIS9_EEE10Policy1000EPS9_SI_iSF_S9_S9_NS7_10__identityEEEvT0_T1_T2_T3_T4_T6_,@function
        .size           _ZN3cub18CUB_300001_SM_10006detail6reduce28DeviceReduceSingleTileKernelINS2_10policy_hubIN4cuda3std3__45tupleIJblEEEyN6thrust24THRUST_300001_SM_1000_NS8cuda_cub9__find_if7functorIS9_EEE10Policy1000EPS9_SI_iSF_S9_S9_NS7_10__identityEEEvT0_T1_T2_T3_T4_T6_,(.L_x_641 - _ZN3cub18CUB_300001_SM_10006detail6reduce28DeviceReduceSingleTileKernelINS2_10policy_hubIN4cuda3std3__45tupleIJblEEEyN6thrust24THRUST_300001_SM_1000_NS8cuda_cub9__find_if7functorIS9_EEE10Policy1000EPS9_SI_iSF_S9_S9_NS7_10__identityEEEvT0_T1_T2_T3_T4_T6_)
        .other          _ZN3cub18CUB_300001_SM_10006detail6reduce28DeviceReduceSingleTileKernelINS2_10policy_hubIN4cuda3std3__45tupleIJblEEEyN6thrust24THRUST_300001_SM_1000_NS8cuda_cub9__find_if7functorIS9_EEE10Policy1000EPS9_SI_iSF_S9_S9_NS7_10__identityEEEvT0_T1_T2_T3_T4_T6_,@"STO_CUDA_ENTRY STV_DEFAULT"
_ZN3cub18CUB_300001_SM_10006detail6reduce28DeviceReduceSingleTileKernelINS2_10policy_hubIN4cuda3std3__45tupleIJblEEEyN6thrust24THRUST_300001_SM_1000_NS8cuda_cub9__find_if7functorIS9_EEE10Policy1000EPS9_SI_iSF_S9_S9_NS7_10__identityEEEvT0_T1_T2_T3_T4_T6_:
.text._ZN3cub18CUB_300001_SM_10006detail6reduce28DeviceReduceSingleTileKernelINS2_10policy_hubIN4cuda3std3__45tupleIJblEEEyN6thrust24THRUST_300001_SM_1000_NS8cuda_cub9__find_if7functorIS9_EEE10Policy1000EPS9_SI_iSF_S9_S9_NS7_10__identityEEEvT0_T1_T2_T3_T4_T6_:
[----:B------:R-:W-:Y:S01]  /*0000*/  LDC R1, c[0x0][0x37c] ;  /* 0x0000df00ff017b82 */ /* 0x000fe20000000800 */
[----:B------:R-:W0:Y:S07]  /*0010*/  LDCU UR4, c[0x0][0x390] ;  /* 0x00007200ff0477ac */ /* 0x000e2e0008000800 */
[----:B------:R-:W1:Y:S01]  /*0020*/  LDC.U8 R0, c[0x0][0x398] ;  /* 0x0000e600ff007b82 */ /* 0x000e620000000000 */
[----:B------:R-:W2:Y:S01]  /*0030*/  LDCU.64 UR8, c[0x0][0x358] ;  /* 0x00006b00ff0877ac */ /* 0x000ea20008000a00 */
[----:B0-----:R-:W-:-:S09]  /*0040*/  UISETP.NE.AND UP0, UPT, UR4, URZ, UPT ;  /* 0x000000ff0400728c */ /* 0x001fd2000bf05270 */
[----:B--2---:R-:W-:Y:S05]  /*0050*/  BRA.U UP0, `(.L_x_222) ;  /* 0x0000000100207547 */ /* 0x004fea000b800000 */
[----:B------:R-:W0:Y:S02]  /*0060*/  S2R R2, SR_TID.X ;  /* 0x0000000000027919 */ /* 0x000e240000002100 */
[----:B0-----:R-:W-:-:S13]  /*0070*/  ISETP.NE.AND P0, PT, R2, RZ, PT ;  /* 0x000000ff0200720c */ /* 0x001fda0003f05270 */
[----:B------:R-:W-:Y:S05]  /*0080*/  @P0 EXIT ;  /* 0x000000000000094d */ /* 0x000fea0003800000 */
[----:B------:R-:W1:Y:S08]  /*0090*/  LDC.64 R2, c[0x0][0x388] ;  /* 0x0000e200ff027b82 */ /* 0x000e700000000a00 */
[----:B------:R-:W0:Y:S01]  /*00a0*/  LDC.64 R4, c[0x0][0x3a0] ;  /* 0x0000e800ff047b82 */ /* 0x000e220000000a00 */
[----:B-1----:R-:W-:Y:S04]  /*00b0*/  STG.E.U8 desc[UR8][R2.64], R0 ;  /* 0x0000000002007986 */ /* 0x002fe8000c101108 */
[----:B0-----:R-:W-:Y:S01]  /*00c0*/  STG.E.64 desc[UR8][R2.64+0x8], R4 ;  /* 0x0000080402007986 */ /* 0x001fe2000c101b08 */
[----:B------:R-:W-:Y:S05]  /*00d0*/  EXIT ;  /* 0x000000000000794d */ /* 0x000fea0003800000 */
.L_x_222:
[----:B------:R-:W-:Y:S01]  /*00e0*/  UISETP.GT.AND UP0, UPT, UR4, 0x3ff, UPT ;  /* 0x000003ff0400788c */ /* 0x000fe2000bf04270 */
[----:B------:R-:W-:Y:S08]  /*00f0*/  BSSY.RECONVERGENT B0, `(.L_x_223) ;  /* 0x00003d8000007945 */ /* 0x000ff00003800200 */
[----:B------:R-:W-:Y:S05]  /*0100*/  BRA.U UP0, `(.L_x_224) ;  /* 0x0000002100e47547 */ /* 0x000fea000b800000 */
[----:B------:R-:W0:Y:S01]  /*0110*/  S2R R5, SR_TID.X ;  /* 0x0000000000057919 */ /* 0x000e220000002100 */
[----:B------:R-:W-:Y:S01]  /*0120*/  BSSY.RECONVERGENT B1, `(.L_x_225) ;  /* 0x000000b000017945 */ /* 0x000fe20003800200 */
[----:B------:R-:W-:Y:S02]  /*0130*/  PRMT R4, RZ, 0x7610, R4 ;  /* 0x00007610ff047816 */ /* 0x000fe40000000004 */
[----:B------:R-:W-:Y:S02]  /*0140*/  CS2R R2, SRZ ;  /* 0x0000000000027805 */ /* 0x000fe4000001ff00 */
[----:B0-----:R-:W-:Y:S01]  /*0150*/  ISETP.GE.AND P0, PT, R5, UR4, PT ;  /* 0x0000000405007c0c */ /* 0x001fe2000bf06270 */
[----:B------:R-:W-:-:S12]  /*0160*/  IMAD.MOV.U32 R9, RZ, RZ, R5 ;  /* 0x000000ffff097224 */ /* 0x000fd800078e0005 */
[----:B------:R-:W-:Y:S05]  /*0170*/  @P0 BRA `(.L_x_226) ;  /* 0x0000000000140947 */ /* 0x000fea0003800000 */
[----:B------:R-:W0:Y:S02]  /*0180*/  LDC.64 R6, c[0x0][0x380] ;  /* 0x0000e000ff067b82 */ /* 0x000e240000000a00 */
[----:B0-----:R-:W-:-:S05]  /*0190*/  IMAD.WIDE.U32 R6, R5, 0x10, R6 ;  /* 0x0000001005067825 */ /* 0x001fca00078e0006 */
[----:B------:R0:W5:Y:S04]  /*01a0*/  LDG.E.U16.CONSTANT R4, desc[UR8][R6.64] ;  /* 0x0000000806047981 */ /* 0x000168000c1e9500 */
[----:B------:R0:W5:Y:S01]  /*01b0*/  LDG.E.64.CONSTANT R2, desc[UR8][R6.64+0x8] ;  /* 0x0000080806027981 */ /* 0x000162000c1e9b00 */
[----:B------:R-:W-:-:S07]  /*01c0*/  VIADD R9, R5, 0x100 ;  /* 0x0000010005097836 */ /* 0x000fce0000000000 */
.L_x_226:
[----:B------:R-:W-:Y:S05]  /*01d0*/  BSYNC.RECONVERGENT B1 ;  /* 0x0000000000017941 */ /* 0x000fea0003800200 */
.L_x_225:
[----:B------:R-:W-:Y:S01]  /*01e0*/  ISETP.GE.AND P0, PT, R9, UR4, PT ;  /* 0x0000000409007c0c */ /* 0x000fe2000bf06270 */
[----:B------:R-:W-:-:S12]  /*01f0*/  BSSY.RECONVERGENT B1, `(.L_x_227) ;  /* 0x0000058000017945 */ /* 0x000fd80003800200 */
[----:B------:R-:W-:Y:S05]  /*0200*/  @P0 BRA `(.L_x_228) ;  /* 0x0000000400580947 */ /* 0x000fea0003800000 */
[----:B------:R-:W-:Y:S01]  /*0210*/  LOP3.LUT R8, RZ, R9, RZ, 0x33, !PT ;  /* 0x00000009ff087212 */ /* 0x000fe200078e33ff */
[----:B0-----:R-:W0:Y:S01]  /*0220*/  LDC.64 R6, c[0x0][0x380] ;  /* 0x0000e000ff067b82 */ /* 0x001e220000000a00 */
[----:B------:R-:W-:Y:S03]  /*0230*/  BSSY.RECONVERGENT B2, `(.L_x_229) ;  /* 0x0000020000027945 */ /* 0x000fe60003800200 */
[----:B------:R-:W-:-:S05]  /*0240*/  VIADD R8, R8, UR4 ;  /* 0x0000000408087c36 */ /* 0x000fca0008000000 */
[C---:B------:R-:W-:Y:S02]  /*0250*/  LOP3.LUT R10, R8.reuse, 0x300, RZ, 0xc0, !PT ;  /* 0x00000300080a7812 */ /* 0x040fe400078ec0ff */
[----:B------:R-:W-:Y:S02]  /*0260*/  ISETP.GE.U32.AND P1, PT, R8, 0x300, PT ;  /* 0x000003000800780c */ /* 0x000fe40003f26070 */
[----:B------:R-:W-:-:S13]  /*0270*/  ISETP.NE.AND P0, PT, R10, 0x300, PT ;  /* 0x000003000a00780c */ /* 0x000fda0003f05270 */
[----:B------:R-:W-:Y:S05]  /*0280*/  @!P0 BRA `(.L_x_230) ;  /* 0x0000000000688947 */ /* 0x000fea0003800000 */
[----:B------:R-:W2:Y:S01]  /*0290*/  LDC.64 R10, c[0x0][0x380] ;  /* 0x0000e000ff0a7b82 */ /* 0x000ea20000000a00 */
[----:B------:R-:W-:-:S04]  /*02a0*/  LEA.HI R8, R8, 0x1, RZ, 0x18 ;  /* 0x0000000108087811 */ /* 0x000fc800078fc0ff */
[----:B------:R-:W-:-:S05]  /*02b0*/  LOP3.LUT R8, R8, 0x3, RZ, 0xc0, !PT ;  /* 0x0000000308087812 */ /* 0x000fca00078ec0ff */
[----:B------:R-:W-:Y:S02]  /*02c0*/  IMAD.MOV R8, RZ, RZ, -R8 ;  /* 0x000000ffff087224 */ /* 0x000fe400078e0a08 */
[----:B--2---:R-:W-:-:S04]  /*02d0*/  IMAD.WIDE.U32 R10, R9, 0x10, R10 ;  /* 0x00000010090a7825 */ /* 0x004fc800078e000a */
[----:B------:R-:W-:Y:S02]  /*02e0*/  IMAD.MOV.U32 R15, RZ, RZ, R10 ;  /* 0x000000ffff0f7224 */ /* 0x000fe400078e000a */
[----:B------:R-:W-:-:S07]  /*02f0*/  IMAD.MOV.U32 R13, RZ, RZ, R11 ;  /* 0x000000ffff0d7224 */ /* 0x000fce00078e000b */
.L_x_231:
[----:B------:R-:W-:-:S05]  /*0300*/  IMAD.MOV.U32 R12, RZ, RZ, R15 ;  /* 0x000000ffff0c7224 */ /* 0x000fca00078e000f */
[----:B------:R-:W2:Y:S04]  /*0310*/  LDG.E.U16.CONSTANT R14, desc[UR8][R12.64] ;  /* 0x000000080c0e7981 */ /* 0x000ea8000c1e9500 */
[----:B------:R3:W4:Y:S01]  /*0320*/  LDG.E.64.CONSTANT R10, desc[UR8][R12.64+0x8] ;  /* 0x000008080c0a7981 */ /* 0x000722000c1e9b00 */
[----:B------:R-:W-:Y:S01]  /*0330*/  VIADD R8, R8, 0x1 ;  /* 0x0000000108087836 */ /* 0x000fe20000000000 */
[----:B-----5:R-:W-:Y:S01]  /*0340*/  LOP3.LUT P2, RZ, R4, 0xff, RZ, 0xc0, !PT ;  /* 0x000000ff04ff7812 */ /* 0x020fe2000784c0ff */
[----:B------:R-:W-:Y:S01]  /*0350*/  VIADD R9, R9, 0x100 ;  /* 0x0000010009097836 */ /* 0x000fe20000000000 */
[----:B------:R-:W-:Y:S02]  /*0360*/  IADD3 R15, P5, PT, R12, 0x1000, RZ ;  /* 0x000010000c0f7810 */ /* 0x000fe40007fbe0ff */
[----:B------:R-:W-:-:S03]  /*0370*/  ISETP.NE.AND P4, PT, R8, RZ, PT ;  /* 0x000000ff0800720c */ /* 0x000fc60003f85270 */
[----:B---3--:R-:W-:Y:S01]  /*0380*/  IMAD.X R13, RZ, RZ, R13, P5 ;  /* 0x000000ffff0d7224 */ /* 0x008fe200028e060d */
[----:B--2---:R-:W-:Y:S02]  /*0390*/  LOP3.LUT P3, RZ, R14, 0xff, RZ, 0xc0, !PT ;  /* 0x000000ff0eff7812 */ /* 0x004fe4000786c0ff */
[----:B----4-:R-:W-:-:S03]  /*03a0*/  ISETP.LT.U32.AND P0, PT, R10, R2, PT ;  /* 0x000000020a00720c */ /* 0x010fc60003f01070 */
[----:B------:R-:W-:Y:S02]  /*03b0*/  @P2 SEL R14, R4, 0x1, !P3 ;  /* 0x00000001040e2807 */ /* 0x000fe40005800000 */
[----:B------:R-:W-:Y:S02]  /*03c0*/  ISETP.LT.AND.EX P0, PT, R11, R3, PT, P0 ;  /* 0x000000030b00720c */ /* 0x000fe40003f01300 */
[----:B------:R-:W-:-:S04]  /*03d0*/  PRMT R4, R14, 0x7610, R4 ;  /* 0x000076100e047816 */ /* 0x000fc80000000004 */
[C---:B------:R-:W-:Y:S02]  /*03e0*/  @P3 SEL R2, R10.reuse, R2, P0 ;  /* 0x000000020a023207 */ /* 0x040fe40000000000 */
[C---:B------:R-:W-:Y:S02]  /*03f0*/  @P3 SEL R3, R11.reuse, R3, P0 ;  /* 0x000000030b033207 */ /* 0x040fe40000000000 */
[----:B------:R-:W-:Y:S02]  /*0400*/  SEL R2, R10, R2, !P2 ;  /* 0x000000020a027207 */ /* 0x000fe40005000000 */
[----:B------:R-:W-:Y:S01]  /*0410*/  SEL R3, R11, R3, !P2 ;  /* 0x000000030b037207 */ /* 0x000fe20005000000 */
[----:B------:R-:W-:Y:S06]  /*0420*/  @P4 BRA `(.L_x_231) ;  /* 0xfffffffc00b44947 */ /* 0x000fec000383ffff */
.L_x_230:
[----:B------:R-:W-:Y:S05]  /*0430*/  BSYNC.RECONVERGENT B2 ;  /* 0x0000000000027941 */ /* 0x000fea0003800200 */
.L_x_229:
[----:B------:R-:W-:Y:S05]  /*0440*/  @!P1 BRA `(.L_x_228) ;  /* 0x0000000000c89947 */ /* 0x000fea0003800000 */
.L_x_232:
[----:B0-----:R-:W-:-:S05]  /*0450*/  IMAD.WIDE R20, R9, 0x10, R6 ;  /* 0x0000001009147825 */ /* 0x001fca00078e0206 */
[----:B------:R-:W2:Y:S04]  /*0460*/  LDG.E.U16.CONSTANT R19, desc[UR8][R20.64] ;  /* 0x0000000814137981 */ /* 0x000ea8000c1e9500 */
[----:B------:R-:W3:Y:S04]  /*0470*/  LDG.E.64.CONSTANT R10, desc[UR8][R20.64+0x8] ;  /* 0x00000808140a7981 */ /* 0x000ee8000c1e9b00 */
[----:B------:R-:W4:Y:S04]  /*0480*/  LDG.E.U16.CONSTANT R22, desc[UR8][R20.64+0x1000] ;  /* 0x0010000814167981 */ /* 0x000f28000c1e9500 */
[----:B------:R-:W4:Y:S04]  /*0490*/  LDG.E.64.CONSTANT R12, desc[UR8][R20.64+0x1008] ;  /* 0x00100808140c7981 */ /* 0x000f28000c1e9b00 */
[----:B------:R-:W4:Y:S04]  /*04a0*/  LDG.E.U16.CONSTANT R18, desc[UR8][R20.64+0x2000] ;  /* 0x0020000814127981 */ /* 0x000f28000c1e9500 */
[----:B------:R-:W4:Y:S04]  /*04b0*/  LDG.E.64.CONSTANT R14, desc[UR8][R20.64+0x2008] ;  /* 0x00200808140e7981 */ /* 0x000f28000c1e9b00 */
[----:B------:R-:W4:Y:S04]  /*04c0*/  LDG.E.U16.CONSTANT R8, desc[UR8][R20.64+0x3000] ;  /* 0x0030000814087981 */ /* 0x000f28000c1e9500 */
[----:B------:R-:W4:Y:S01]  /*04d0*/  LDG.E.64.CONSTANT R16, desc[UR8][R20.64+0x3008] ;  /* 0x0030080814107981 */ /* 0x000f22000c1e9b00 */
[----:B-----5:R-:W-:Y:S01]  /*04e0*/  LOP3.LUT P2, RZ, R4, 0xff, RZ, 0xc0, !PT ;  /* 0x000000ff04ff7812 */ /* 0x020fe2000784c0ff */
[----:B------:R-:W-:-:S02]  /*04f0*/  IMAD.MOV.U32 R23, RZ, RZ, R3 ;  /* 0x000000ffff177224 */ /* 0x000fc400078e0003 */
[----:B------:R-:W-:Y:S01]  /*0500*/  VIADD R9, R9, 0x400 ;  /* 0x0000040009097836 */ /* 0x000fe20000000000 */
[----:B--2---:R-:W-:Y:S02]  /*0510*/  LOP3.LUT P1, RZ, R19, 0xff, RZ, 0xc0, !PT ;  /* 0x000000ff13ff7812 */ /* 0x004fe4000782c0ff */
[----:B---3--:R-:W-:-:S07]  /*0520*/  ISETP.LT.U32.AND P0, PT, R10, R2, PT ;  /* 0x000000020a00720c */ /* 0x008fce0003f01070 */
[----:B------:R-:W-:Y:S02]  /*0530*/  @P2 SEL R19, R4, 0x1, !P1 ;  /* 0x0000000104132807 */ /* 0x000fe40004800000 */
[-C--:B------:R-:W-:Y:S02]  /*0540*/  ISETP.LT.AND.EX P0, PT, R11, R23.reuse, PT, P0 ;  /* 0x000000170b00720c */ /* 0x080fe40003f01300 */
[----:B------:R-:W-:Y:S02]  /*0550*/  LOP3.LUT P3, RZ, R19, 0xff, RZ, 0xc0, !PT ;  /* 0x000000ff13ff7812 */ /* 0x000fe4000786c0ff */
[----:B----4-:R-:W-:Y:S02]  /*0560*/  LOP3.LUT P4, RZ, R22, 0xff, RZ, 0xc0, !PT ;  /* 0x000000ff16ff7812 */ /* 0x010fe4000788c0ff */
[----:B------:R-:W-:Y:S02]  /*0570*/  @P1 SEL R2, R10, R2, P0 ;  /* 0x000000020a021207 */ /* 0x000fe40000000000 */
[----:B------:R-:W-:-:S02]  /*0580*/  @P1 SEL R23, R11, R23, P0 ;  /* 0x000000170b171207 */ /* 0x000fc40000000000 */
[----:B------:R-:W-:Y:S02]  /*0590*/  SEL R3, R10, R2, !P2 ;  /* 0x000000020a037207 */ /* 0x000fe40005000000 */
[----:B------:R-:W-:Y:S02]  /*05a0*/  SEL R11, R11, R23, !P2 ;  /* 0x000000170b0b7207 */ /* 0x000fe40005000000 */
[----:B------:R-:W-:Y:S02]  /*05b0*/  ISETP.LT.U32.AND P0, PT, R12, R3, PT ;  /* 0x000000030c00720c */ /* 0x000fe40003f01070 */
[----:B------:R-:W-:Y:S02]  /*05c0*/  @P3 SEL R22, R19, 0x1, !P4 ;  /* 0x0000000113163807 */ /* 0x000fe40006000000 */
[----:B------:R-:W-:Y:S02]  /*05d0*/  ISETP.LT.AND.EX P0, PT, R13, R11, PT, P0 ;  /* 0x0000000b0d00720c */ /* 0x000fe40003f01300 */
[----:B------:R-:W-:-:S02]  /*05e0*/  LOP3.LUT P2, RZ, R18, 0xff, RZ, 0xc0, !PT ;  /* 0x000000ff12ff7812 */ /* 0x000fc4000784c0ff */
[----:B------:R-:W-:Y:S02]  /*05f0*/  @P4 SEL R3, R12, R3, P0 ;  /* 0x000000030c034207 */ /* 0x000fe40000000000 */
[----:B------:R-:W-:Y:S02]  /*0600*/  LOP3.LUT P1, RZ, R22, 0xff, RZ, 0xc0, !PT ;  /* 0x000000ff16ff7812 */ /* 0x000fe4000782c0ff */
[C---:B------:R-:W-:Y:S02]  /*0610*/  @P4 SEL R11, R13.reuse, R11, P0 ;  /* 0x0000000b0d0b4207 */ /* 0x040fe40000000000 */
[----:B------:R-:W-:Y:S02]  /*0620*/  SEL R3, R12, R3, !P3 ;  /* 0x000000030c037207 */ /* 0x000fe40005800000 */
[----:B------:R-:W-:Y:S02]  /*0630*/  SEL R13, R13, R11, !P3 ;  /* 0x0000000b0d0d7207 */ /* 0x000fe40005800000 */
[----:B------:R-:W-:-:S02]  /*0640*/  ISETP.LT.U32.AND P0, PT, R14, R3, PT ;  /* 0x000000030e00720c */ /* 0x000fc40003f01070 */
[----:B------:R-:W-:Y:S02]  /*0650*/  LOP3.LUT P3, RZ, R8, 0xff, RZ, 0xc0, !PT ;  /* 0x000000ff08ff7812 */ /* 0x000fe4000786c0ff */
[C---:B------:R-:W-:Y:S02]  /*0660*/  ISETP.LT.AND.EX P0, PT, R15.reuse, R13, PT, P0 ;  /* 0x0000000d0f00720c */ /* 0x040fe40003f01300 */
[----:B------:R-:W-:Y:S02]  /*0670*/  @P1 SEL R18, R22, 0x1, !P2 ;  /* 0x0000000116121807 */ /* 0x000fe40005000000 */
[C---:B------:R-:W-:Y:S02]  /*0680*/  @P2 SEL R3, R14.reuse, R3, P0 ;  /* 0x000000030e032207 */ /* 0x040fe40000000000 */
[----:B------:R-:W-:Y:S02]  /*0690*/  @P2 SEL R13, R15, R13, P0 ;  /* 0x0000000d0f0d2207 */ /* 0x000fe40000000000 */
[----:B------:R-:W-:-:S02]  /*06a0*/  SEL R3, R14, R3, !P1 ;  /* 0x000000030e037207 */ /* 0x000fc40004800000 */
[----:B------:R-:W-:Y:S02]  /*06b0*/  LOP3.LUT P2, RZ, R18, 0xff, RZ, 0xc0, !PT ;  /* 0x000000ff12ff7812 */ /* 0x000fe4000784c0ff */
[----:B------:R-:W-:Y:S02]  /*06c0*/  SEL R15, R15, R13, !P1 ;  /* 0x0000000d0f0f7207 */ /* 0x000fe40004800000 */
[----:B------:R-:W-:Y:S02]  /*06d0*/  ISETP.GE.AND P1, PT, R9, UR4, PT ;  /* 0x0000000409007c0c */ /* 0x000fe4000bf26270 */
[----:B------:R-:W-:-:S04]  /*06e0*/  ISETP.LT.U32.AND P0, PT, R16, R3, PT ;  /* 0x000000031000720c */ /* 0x000fc80003f01070 */
[----:B------:R-:W-:-:S03]  /*06f0*/  ISETP.LT.AND.EX P0, PT, R17, R15, PT, P0 ;  /* 0x0000000f1100720c */ /* 0x000fc60003f01300 */
[----:B------:R-:W-:Y:S02]  /*0700*/  @P2 SEL R8, R18, 0x1, !P3 ;  /* 0x0000000112082807 */ /* 0x000fe40005800000 */
[C---:B------:R-:W-:Y:S02]  /*0710*/  @P3 SEL R3, R16.reuse, R3, P0 ;  /* 0x0000000310033207 */ /* 0x040fe40000000000 */
[C---:B------:R-:W-:Y:S02]  /*0720*/  @P3 SEL R15, R17.reuse, R15, P0 ;  /* 0x0000000f110f3207 */ /* 0x040fe40000000000 */
[----:B------:R-:W-:Y:S02]  /*0730*/  SEL R2, R16, R3, !P2 ;  /* 0x0000000310027207 */ /* 0x000fe40005000000 */
[----:B------:R-:W-:Y:S02]  /*0740*/  SEL R3, R17, R15, !P2 ;  /* 0x0000000f11037207 */ /* 0x000fe40005000000 */
[----:B------:R-:W-:Y:S01]  /*0750*/  PRMT R4, R8, 0x7610, R4 ;  /* 0x0000761008047816 */ /* 0x000fe20000000004 */
[----:B------:R-:W-:Y:S06]  /*0760*/  @!P1 BRA `(.L_x_232) ;  /* 0xfffffffc00389947 */ /* 0x000fec000383ffff */
.L_x_228:
[----:B------:R-:W-:Y:S05]  /*0770*/  BSYNC.RECONVERGENT B1 ;  /* 0x0000000000017941 */ /* 0x000fea0003800200 */
.L_x_227:
[----:B------:R-:W-:-:S09]  /*0780*/  UISETP.GE.AND UP0, UPT, UR4, 0x100, UPT ;  /* 0x000001000400788c */ /* 0x000fd2000bf06270 */
[----:B------:R-:W-:Y:S05]  /*0790*/  BRA.U !UP0, `(.L_x_233) ;  /* 0x0000000d08407547 */ /* 0x000fea000b800000 */
[----:B------:R-:W2:Y:S01]  /*07a0*/  S2R R10, SR_LANEID ;  /* 0x00000000000a7919 */ /* 0x000ea20000000000 */
[----:B0----5:R-:W-:Y:S01]  /*07b0*/  LOP3.LUT R6, R4, 0xff, RZ, 0xc0, !PT ;  /* 0x000000ff04067812 */ /* 0x021fe200078ec0ff */
[----:B------:R-:W-:Y:S01]  /*07c0*/  BSSY.RECONVERGENT B1, `(.L_x_234) ;  /* 0x0000016000017945 */ /* 0x000fe20003800200 */
[----:B------:R0:W3:Y:S04]  /*07d0*/  SHFL.DOWN PT, R9, R2, 0x1, 0x1f ;  /* 0x08201f0002097f89 */ /* 0x0000e800000e0000 */
[----:B------:R0:W4:Y:S04]  /*07e0*/  SHFL.DOWN PT, R8, R3, 0x1, 0x1f ;  /* 0x08201f0003087f89 */ /* 0x00012800000e0000 */
[----:B------:R0:W0:Y:S01]  /*07f0*/  SHFL.DOWN PT, R7, R6, 0x1, 0x1f ;  /* 0x08201f0006077f89 */ /* 0x00002200000e0000 */
[----:B--2---:R-:W-:-:S02]  /*0800*/  ISETP.GT.AND P0, PT, R10, 0x1e, PT ;  /* 0x0000001e0a00780c */ /* 0x004fc40003f04270 */
[C---:B------:R-:W-:Y:S02]  /*0810*/  ISETP.GT.AND P3, PT, R10.reuse, 0x1d, PT ;  /* 0x0000001d0a00780c */ /* 0x040fe40003f64270 */
[----:B------:R-:W-:-:S09]  /*0820*/  ISETP.GT.AND P2, PT, R10, 0x1b, PT ;  /* 0x0000001b0a00780c */ /* 0x000fd20003f44270 */
[----:B0--34-:R-:W-:Y:S05]  /*0830*/  @P0 BRA `(.L_x_235) ;  /* 0x0000000000380947 */ /* 0x019fea0003800000 */
[----:B------:R-:W-:Y:S01]  /*0840*/  LOP3.LUT P1, RZ, R7, 0xff, RZ, 0xc0, !PT ;  /* 0x000000ff07ff7812 */ /* 0x000fe2000782c0ff */
[----:B------:R-:W-:Y:S01]  /*0850*/  IMAD.MOV.U32 R11, RZ, RZ, 0x1 ;  /* 0x00000001ff0b7424 */ /* 0x000fe200078e00ff */
[----:B------:R-:W-:-:S04]  /*0860*/  LOP3.LUT P0, R6, R4, 0xff, RZ, 0xc0, !PT ;  /* 0x000000ff04067812 */ /* 0x000fc8000780c0ff */
[----:B------:R-:W-:-:S13]  /*0870*/  PLOP3.LUT P0, PT, P0, P1, PT, 0x2f, 0xf2 ;  /* 0x0000000000f2781c */ /* 0x000fda0000702577 */
[----:B------:R-:W-:Y:S02]  /*0880*/  @!P0 ISETP.LT.U32.AND P1, PT, R9, R2, PT ;  /* 0x000000020900820c */ /* 0x000fe40003f21070 */
[----:B------:R-:W-:Y:S02]  /*0890*/  @P0 ISETP.NE.AND P4, PT, R6, RZ, PT ;  /* 0x000000ff0600020c */ /* 0x000fe40003f85270 */
[----:B------:R-:W-:Y:S02]  /*08a0*/  @!P0 PRMT R4, R11, 0x7610, R4 ;  /* 0x000076100b048816 */ /* 0x000fe40000000004 */
[----:B------:R-:W-:Y:S02]  /*08b0*/  @!P0 ISETP.LT.AND.EX P1, PT, R8, R3, PT, P1 ;  /* 0x000000030800820c */ /* 0x000fe40003f21310 */
[----:B------:R-:W-:Y:S02]  /*08c0*/  @P0 SEL R6, R7, R4, !P4 ;  /* 0x0000000407060207 */ /* 0x000fe40006000000 */
[----:B------:R-:W-:-:S02]  /*08d0*/  @!P0 SEL R2, R9, R2, P1 ;  /* 0x0000000209028207 */ /* 0x000fc40000800000 */
[----:B------:R-:W-:Y:S02]  /*08e0*/  @!P0 SEL R3, R8, R3, P1 ;  /* 0x0000000308038207 */ /* 0x000fe40000800000 */
[----:B------:R-:W-:Y:S02]  /*08f0*/  @P0 PRMT R4, R6, 0x7610, R4 ;  /* 0x0000761006040816 */ /* 0x000fe40000000004 */
[----:B------:R-:W-:Y:S02]  /*0900*/  @P0 SEL R2, R9, R2, !P4 ;  /* 0x0000000209020207 */ /* 0x000fe40006000000 */
[----:B------:R-:W-:-:S07]  /*0910*/  @P0 SEL R3, R8, R3, !P4 ;  /* 0x0000000308030207 */ /* 0x000fce0006000000 */
.L_x_235:
[----:B------:R-:W-:Y:S05]  /*0920*/  BSYNC.RECONVERGENT B1 ;  /* 0x0000000000017941 */ /* 0x000fea0003800200 */
.L_x_234:
[----:B------:R-:W-:Y:S01]  /*0930*/  LOP3.LUT R7, R4, 0xff, RZ, 0xc0, !PT ;  /* 0x000000ff04077812 */ /* 0x000fe200078ec0ff */
[----:B------:R0:W2:Y:S01]  /*0940*/  SHFL.DOWN PT, R9, R2, 0x2, 0x1f ;  /* 0x08401f0002097f89 */ /* 0x0000a200000e0000 */
[----:B------:R-:W-:Y:S01]  /*0950*/  BSSY.RECONVERGENT B1, `(.L_x_236) ;  /* 0x0000015000017945 */ /* 0x000fe20003800200 */
[C---:B------:R-:W-:Y:S02]  /*0960*/  ISETP.GT.AND P5, PT, R10.reuse, 0x17, PT ;  /* 0x000000170a00780c */ /* 0x040fe40003fa4270 */
[----:B------:R0:W3:Y:S01]  /*0970*/  SHFL.DOWN PT, R8, R3, 0x2, 0x1f ;  /* 0x08401f0003087f89 */ /* 0x0000e200000e0000 */
[C---:B------:R-:W-:Y:S02]  /*0980*/  ISETP.GT.AND P4, PT, R10.reuse, 0xf, PT ;  /* 0x0000000f0a00780c */ /* 0x040fe40003f84270 */
[----:B------:R-:W-:Y:S01]  /*0990*/  ISETP.NE.AND P1, PT, R10, RZ, PT ;  /* 0x000000ff0a00720c */ /* 0x000fe20003f25270 */
[----:B------:R-:W4:Y:S01]  /*09a0*/  SHFL.DOWN PT, R7, R7, 0x2, 0x1f ;  /* 0x08401f0007077f89 */ /* 0x000f2200000e0000 */
[----:B------:R-:W-:Y:S11]  /*09b0*/  @P3 BRA `(.L_x_237) ;  /* 0x0000000000383947 */ /* 0x000ff60003800000 */
[----:B----4-:R-:W-:Y:S01]  /*09c0*/  LOP3.LUT P0, RZ, R7, 0xff, RZ, 0xc0, !PT ;  /* 0x000000ff07ff7812 */ /* 0x010fe2000780c0ff */
[----:B------:R-:W-:Y:S01]  /*09d0*/  IMAD.MOV.U32 R10, RZ, RZ, 0x1 ;  /* 0x00000001ff0a7424 */ /* 0x000fe200078e00ff */
[----:B------:R-:W-:-:S04]  /*09e0*/  LOP3.LUT P3, R6, R4, 0xff, RZ, 0xc0, !PT ;  /* 0x000000ff04067812 */ /* 0x000fc8000786c0ff */
[----:B------:R-:W-:-:S13]  /*09f0*/  PLOP3.LUT P0, PT, P3, P0, PT, 0x2f, 0xf2 ;  /* 0x0000000000f2781c */ /* 0x000fda0001f00577 */
[----:B--2---:R-:W-:Y:S02]  /*0a00*/  @!P0 ISETP.LT.U32.AND P3, PT, R9, R2, PT ;  /* 0x000000020900820c */ /* 0x004fe40003f61070 */
[----:B------:R-:W-:Y:S02]  /*0a10*/  @P0 ISETP.NE.AND P6, PT, R6, RZ, PT ;  /* 0x000000ff0600020c */ /* 0x000fe40003fc5270 */
[----:B------:R-:W-:Y:S02]  /*0a20*/  @!P0 PRMT R4, R10, 0x7610, R4 ;  /* 0x000076100a048816 */ /* 0x000fe40000000004 */
[----:B---3--:R-:W-:Y:S02]  /*0a30*/  @!P0 ISETP.LT.AND.EX P3, PT, R8, R3, PT, P3 ;  /* 0x000000030800820c */ /* 0x008fe40003f61330 */
[----:B------:R-:W-:Y:S02]  /*0a40*/  @P0 SEL R6, R7, R4, !P6 ;  /* 0x0000000407060207 */ /* 0x000fe40007000000 */
[----:B0-----:R-:W-:-:S02]  /*0a50*/  @!P0 SEL R2, R9, R2, P3 ;  /* 0x0000000209028207 */ /* 0x001fc40001800000 */
[----:B------:R-:W-:Y:S02]  /*0a60*/  @!P0 SEL R3, R8, R3, P3 ;  /* 0x0000000308038207 */ /* 0x000fe40001800000 */
[----:B------:R-:W-:Y:S02]  /*0a70*/  @P0 PRMT R4, R6, 0x7610, R4 ;  /* 0x0000761006040816 */ /* 0x000fe40000000004 */
[----:B------:R-:W-:Y:S02]  /*0a80*/  @P0 SEL R2, R9, R2, !P6 ;  /* 0x0000000209020207 */ /* 0x000fe40007000000 */
[----:B------:R-:W-:-:S07]  /*0a90*/  @P0 SEL R3, R8, R3, !P6 ;  /* 0x0000000308030207 */ /* 0x000fce0007000000 */
.L_x_237:
[----:B------:R-:W-:Y:S05]  /*0aa0*/  BSYNC.RECONVERGENT B1 ;  /* 0x0000000000017941 */ /* 0x000fea0003800200 */
.L_x_236:
[----:B----4-:R-:W-:Y:S01]  /*0ab0*/  LOP3.LUT R7, R4, 0xff, RZ, 0xc0, !PT ;  /* 0x000000ff04077812 */ /* 0x010fe200078ec0ff */
[----:B--2---:R2:W4:Y:S01]  /*0ac0*/  SHFL.DOWN PT, R9, R2, 0x4, 0x1f ;  /* 0x08801f0002097f89 */ /* 0x00452200000e0000 */
[----:B------:R-:W-:Y:S03]  /*0ad0*/  BSSY.RECONVERGENT B1, `(.L_x_238) ;  /* 0x0000012000017945 */ /* 0x000fe60003800200 */
[----:B---3--:R2:W3:Y:S04]  /*0ae0*/  SHFL.DOWN PT, R8, R3, 0x4, 0x1f ;  /* 0x08801f0003087f89 */ /* 0x0084e800000e0000 */
[----:B------:R-:W0:Y:S01]  /*0af0*/  SHFL.DOWN PT, R7, R7, 0x4, 0x1f ;  /* 0x08801f0007077f89 */ /* 0x000e2200000e0000 */
[----:B------:R-:W-:Y:S05]  /*0b00*/  @P2 BRA `(.L_x_239) ;  /* 0x0000000000382947 */ /* 0x000fea0003800000 */
[----:B0-----:R-:W-:Y:S01]  /*0b10*/  LOP3.LUT P0, RZ, R7, 0xff, RZ, 0xc0, !PT ;  /* 0x000000ff07ff7812 */ /* 0x001fe2000780c0ff */
[----:B------:R-:W-:Y:S01]  /*0b20*/  IMAD.MOV.U32 R10, RZ, RZ, 0x1 ;  /* 0x00000001ff0a7424 */ /* 0x000fe200078e00ff */
[----:B------:R-:W-:-:S04]  /*0b30*/  LOP3.LUT P2, R6, R4, 0xff, RZ, 0xc0, !PT ;  /* 0x000000ff04067812 */ /* 0x000fc8000784c0ff */
[----:B------:R-:W-:-:S13]  /*0b40*/  PLOP3.LUT P0, PT, P2, P0, PT, 0x2f, 0xf2 ;  /* 0x0000000000f2781c */ /* 0x000fda0001700577 */
[----:B----4-:R-:W-:Y:S02]  /*0b50*/  @!P0 ISETP.LT.U32.AND P2, PT, R9, R2, PT ;  /* 0x000000020900820c */ /* 0x010fe40003f41070 */
[----:B------:R-:W-:Y:S02]  /*0b60*/  @P0 ISETP.NE.AND P3, PT, R6, RZ, PT ;  /* 0x000000ff0600020c */ /* 0x000fe40003f65270 */
[----:B------:R-:W-:Y:S02]  /*0b70*/  @!P0 PRMT R4, R10, 0x7610, R4 ;  /* 0x000076100a048816 */ /* 0x000fe40000000004 */
[----:B---3--:R-:W-:Y:S02]  /*0b80*/  @!P0 ISETP.LT.AND.EX P2, PT, R8, R3, PT, P2 ;  /* 0x000000030800820c */ /* 0x008fe40003f41320 */
[----:B------:R-:W-:Y:S02]  /*0b90*/  @P0 SEL R6, R7, R4, !P3 ;  /* 0x0000000407060207 */ /* 0x000fe40005800000 */
[----:B--2---:R-:W-:-:S02]  /*0ba0*/  @!P0 SEL R2, R9, R2, P2 ;  /* 0x0000000209028207 */ /* 0x004fc40001000000 */
[----:B------:R-:W-:Y:S02]  /*0bb0*/  @!P0 SEL R3, R8, R3, P2 ;  /* 0x0000000308038207 */ /* 0x000fe40001000000 */
[----:B------:R-:W-:Y:S02]  /*0bc0*/  @P0 PRMT R4, R6, 0x7610, R4 ;  /* 0x0000761006040816 */ /* 0x000fe40000000004 */
[----:B------:R-:W-:Y:S02]  /*0bd0*/  @P0 SEL R2, R9, R2, !P3 ;  /* 0x0000000209020207 */ /* 0x000fe40005800000 */
[----:B------:R-:W-:-:S07]  /*0be0*/  @P0 SEL R3, R8, R3, !P3 ;  /* 0x0000000308030207 */ /* 0x000fce0005800000 */
.L_x_239:
[----:B------:R-:W-:Y:S05]  /*0bf0*/  BSYNC.RECONVERGENT B1 ;  /* 0x0000000000017941 */ /* 0x000fea0003800200 */
.L_x_238:
[----:B0-----:R-:W-:Y:S01]  /*0c00*/  LOP3.LUT R7, R4, 0xff, RZ, 0xc0, !PT ;  /* 0x000000ff04077812 */ /* 0x001fe200078ec0ff */
[----:B----4-:R0:W4:Y:S01]  /*0c10*/  SHFL.DOWN PT, R9, R2, 0x8, 0x1f ;  /* 0x09001f0002097f89 */ /* 0x01012200000e0000 */
        /* <DEDUP_REMOVED lines=18> */
.L_x_241:
[----:B------:R-:W-:Y:S05]  /*0d40*/  BSYNC.RECONVERGENT B1 ;  /* 0x0000000000017941 */ /* 0x000fea0003800200 */
.L_x_240:
        /* <DEDUP_REMOVED lines=20> */
.L_x_243:
[----:B------:R-:W-:Y:S05]  /*0e90*/  BSYNC.RECONVERGENT B1 ;  /* 0x0000000000017941 */ /* 0x000fea0003800200 */
.L_x_242:
[----:B------:R-:W-:Y:S04]  /*0ea0*/  BSSY.RECONVERGENT B1, `(.L_x_244) ;  /* 0x000000a000017945 */ /* 0x000fe80003800200 */
[----:B------:R-:W-:Y:S05]  /*0eb0*/  @P1 BRA `(.L_x_245) ;  /* 0x0000000000201947 */ /* 0x000fea0003800000 */
[----:B---3--:R-:W3:Y:S01]  /*0ec0*/  S2R R8, SR_CgaCtaId ;  /* 0x0000000000087919 */ /* 0x008ee20000008800 */
[----:B0-----:R-:W-:Y:S02]  /*0ed0*/  MOV R7, 0x400 ;  /* 0x0000040000077802 */ /* 0x001fe40000000f00 */
[----:B------:R-:W-:-:S04]  /*0ee0*/  SHF.R.U32.HI R6, RZ, 0x1, R5 ;  /* 0x00000001ff067819 */ /* 0x000fc80000011605 */
[----:B------:R-:W-:Y:S02]  /*0ef0*/  LOP3.LUT R6, R6, 0x1f0, RZ, 0xc0, !PT ;  /* 0x000001f006067812 */ /* 0x000fe400078ec0ff */
[----:B---3--:R-:W-:-:S05]  /*0f00*/  LEA R7, R8, R7, 0x18 ;  /* 0x0000000708077211 */ /* 0x008fca00078ec0ff */
[----:B------:R-:W-:-:S05]  /*0f10*/  IMAD.IADD R7, R6, 0x1, R7 ;  /* 0x0000000106077824 */ /* 0x000fca00078e0207 */
[----:B------:R0:W-:Y:S04]  /*0f20*/  STS.64 [R7+0x10], R2 ;  /* 0x0000100207007388 */ /* 0x0001e80000000a00 */
[----:B------:R0:W-:Y:S02]  /*0f30*/  STS.U8 [R7+0x8], R4 ;  /* 0x0000080407007388 */ /* 0x0001e40000000000 */
.L_x_245:
[----:B------:R-:W-:Y:S05]  /*0f40*/  BSYNC.RECONVERGENT B1 ;  /* 0x0000000000017941 */ /* 0x000fea0003800200 */
.L_x_244:
[----:B------:R-:W-:Y:S01]  /*0f50*/  BAR.SYNC.DEFER_BLOCKING 0x0 ;  /* 0x0000000000007b1d */ /* 0x000fe20000010000 */
[----:B------:R-:W-:-:S13]  /*0f60*/  ISETP.NE.AND P1, PT, R5, RZ, PT ;  /* 0x000000ff0500720c */ /* 0x000fda0003f25270 */
[----:B------:R-:W-:Y:S05]  /*0f70*/  @P1 BRA `(.L_x_246) ;  /* 0x0000002c00bc1947 */ /* 0x000fea0003800000 */
[----:B------:R-:W5:Y:S01]  /*0f80*/  S2UR UR6, SR_CgaCtaId ;  /* 0x00000000000679c3 */ /* 0x000f620000008800 */
[----:B------:R-:W-:Y:S01]  /*0f90*/  UMOV UR5, 0x400 ;  /* 0x0000040000057882 */ /* 0x000fe20000000000 */
[----:B------:R-:W-:Y:S01]  /*0fa0*/  LOP3.LUT P2, RZ, R4, 0xff, RZ, 0xc0, !PT ;  /* 0x000000ff04ff7812 */ /* 0x000fe2000784c0ff */
[----:B-----5:R-:W-:-:S09]  /*0fb0*/  ULEA UR5, UR6, UR5, 0x18 ;  /* 0x0000000506057291 */ /* 0x020fd2000f8ec0ff */
[----:B------:R-:W5:Y:S04]  /*0fc0*/  LDS.U8 R16, [UR5+0x18] ;  /* 0x00001805ff107984 */ /* 0x000f680008000000 */
[----:B0-----:R-:W0:Y:S04]  /*0fd0*/  LDS.64 R6, [UR5+0x20] ;  /* 0x00002005ff067984 */ /* 0x001e280008000a00 */
[----:B------:R-:W1:Y:S04]  /*0fe0*/  LDS.U8 R17, [UR5+0x28] ;  /* 0x00002805ff117984 */ /* 0x000e680008000000 */
[----:B------:R-:W2:Y:S04]  /*0ff0*/  LDS.64 R12, [UR5+0x30] ;  /* 0x00003005ff0c7984 */ /* 0x000ea80008000a00 */
[----:B------:R-:W2:Y:S04]  /*1000*/  LDS.U8 R18, [UR5+0x38] ;  /* 0x00003805ff127984 */ /* 0x000ea80008000000 */
[----:B------:R-:W2:Y:S04]  /*1010*/  LDS.64 R10, [UR5+0x40] ;  /* 0x00004005ff0a7984 */ /* 0x000ea80008000a00 */
[----:B------:R-:W2:Y:S04]  /*1020*/  LDS.U8 R14, [UR5+0x48] ;  /* 0x00004805ff0e7984 */ /* 0x000ea80008000000 */
[----:B---34-:R-:W3:Y:S01]  /*1030*/  LDS.64 R8, [UR5+0x50] ;  /* 0x00005005ff087984 */ /* 0x018ee20008000a00 */
[----:B-----5:R-:W-:-:S02]  /*1040*/  ISETP.NE.AND P4, PT, R16, RZ, PT ;  /* 0x000000ff1000720c */ /* 0x020fc40003f85270 */
[----:B0-----:R-:W-:Y:S02]  /*1050*/  ISETP.LT.U32.AND P0, PT, R6, R2, PT ;  /* 0x000000020600720c */ /* 0x001fe40003f01070 */
[----:B------:R-:W-:Y:S02]  /*1060*/  @P2 SEL R16, R4, 0x1, !P4 ;  /* 0x0000000104102807 */ /* 0x000fe40006000000 */
[----:B------:R-:W-:Y:S02]  /*1070*/  ISETP.LT.AND.EX P0, PT, R7, R3, PT, P0 ;  /* 0x000000030700720c */ /* 0x000fe40003f01300 */
[----:B------:R-:W-:Y:S02]  /*1080*/  LOP3.LUT P3, RZ, R16, 0xff, RZ, 0xc0, !PT ;  /* 0x000000ff10ff7812 */ /* 0x000fe4000786c0ff */
[----:B-1----:R-:W-:-:S03]  /*1090*/  ISETP.NE.AND P5, PT, R17, RZ, PT ;  /* 0x000000ff1100720c */ /* 0x002fc60003fa5270 */
[C---:B--2---:R-:W-:Y:S02]  /*10a0*/  @P4 SEL R2, R6.reuse, R2, P0 ;  /* 0x0000000206024207 */ /* 0x044fe40000000000 */
[C---:B------:R-:W-:Y:S02]  /*10b0*/  @P4 SEL R3, R7.reuse, R3, P0 ;  /* 0x0000000307034207 */ /* 0x040fe40000000000 */
[----:B------:R-:W-:Y:S02]  /*10c0*/  SEL R5, R6, R2, !P2 ;  /* 0x0000000206057207 */ /* 0x000fe40005000000 */
[----:B------:R-:W-:Y:S02]  /*10d0*/  SEL R15, R7, R3, !P2 ;  /* 0x00000003070f7207 */ /* 0x000fe40005000000 */
[----:B------:R-:W-:Y:S01]  /*10e0*/  ISETP.LT.U32.AND P0, PT, R12, R5, PT ;  /* 0x000000050c00720c */ /* 0x000fe20003f01070 */
[----:B------:R-:W-:Y:S01]  /*10f0*/  LDS.64 R6, [UR5+0x60] ;  /* 0x00006005ff067984 */ /* 0x000fe20008000a00 */
[----:B------:R-:W-:-:S02]  /*1100*/  @P3 SEL R17, R16, 0x1, !P5 ;  /* 0x0000000110113807 */ /* 0x000fc40006800000 */
[----:B------:R-:W-:Y:S01]  /*1110*/  ISETP.LT.AND.EX P0, PT, R13, R15, PT, P0 ;  /* 0x0000000f0d00720c */ /* 0x000fe20003f01300 */
[----:B------:R-:W0:Y:S01]  /*1120*/  LDS.U8 R16, [UR5+0x58] ;  /* 0x00005805ff107984 */ /* 0x000e220008000000 */
[----:B------:R-:W-:Y:S02]  /*1130*/  LOP3.LUT P2, RZ, R17, 0xff, RZ, 0xc0, !PT ;  /* 0x000000ff11ff7812 */ /* 0x000fe4000784c0ff */
[----:B------:R-:W-:Y:S02]  /*1140*/  @P5 SEL R5, R12, R5, P0 ;  /* 0x000000050c055207 */ /* 0x000fe40000000000 */
[----:B------:R-:W-:Y:S02]  /*1150*/  ISETP.NE.AND P4, PT, R18, RZ, PT ;  /* 0x000000ff1200720c */ /* 0x000fe40003f85270 */
[----:B------:R-:W-:Y:S02]  /*1160*/  @P5 SEL R15, R13, R15, P0 ;  /* 0x0000000f0d0f5207 */ /* 0x000fe40000000000 */
[----:B------:R-:W-:-:S02]  /*1170*/  SEL R3, R12, R5, !P3 ;  /* 0x000000050c037207 */ /* 0x000fc40005800000 */
[----:B------:R-:W-:Y:S01]  /*1180*/  SEL R15, R13, R15, !P3 ;  /* 0x0000000f0d0f7207 */ /* 0x000fe20005800000 */
[----:B------:R-:W1:Y:S01]  /*1190*/  LDS.U8 R12, [UR5+0x68] ;  /* 0x00006805ff0c7984 */ /* 0x000e620008000000 */
[----:B------:R-:W-:Y:S02]  /*11a0*/  ISETP.LT.U32.AND P0, PT, R10, R3, PT ;  /* 0x000000030a00720c */ /* 0x000fe40003f01070 */
[----:B------:R-:W-:Y:S01]  /*11b0*/  @P2 SEL R18, R17, 0x1, !P4 ;  /* 0x0000000111122807 */ /* 0x000fe20006000000 */
[----:B------:R-:W2:Y:S01]  /*11c0*/  LDS.64 R4, [UR5+0x70] ;  /* 0x00007005ff047984 */ /* 0x000ea20008000a00 */
[----:B------:R-:W-:Y:S02]  /*11d0*/  ISETP.LT.AND.EX P0, PT, R11, R15, PT, P0 ;  /* 0x0000000f0b00720c */ /* 0x000fe40003f01300 */
[----:B------:R-:W-:Y:S02]  /*11e0*/  LOP3.LUT P5, RZ, R18, 0xff, RZ, 0xc0, !PT ;  /* 0x000000ff12ff7812 */ /* 0x000fe400078ac0ff */
[----:B------:R-:W-:-:S02]  /*11f0*/  @P4 SEL R3, R10, R3, P0 ;  /* 0x000000030a034207 */ /* 0x000fc40000000000 */
[----:B------:R-:W-:Y:S02]  /*1200*/  ISETP.NE.AND P3, PT, R14, RZ, PT ;  /* 0x000000ff0e00720c */ /* 0x000fe40003f65270 */
[C---:B------:R-:W-:Y:S02]  /*1210*/  @P4 SEL R15, R11.reuse, R15, P0 ;  /* 0x0000000f0b0f4207 */ /* 0x040fe40000000000 */
[----:B------:R-:W-:Y:S02]  /*1220*/  SEL R13, R10, R3, !P2 ;  /* 0x000000030a0d7207 */ /* 0x000fe40005000000 */
[----:B------:R-:W-:Y:S01]  /*1230*/  SEL R15, R11, R15, !P2 ;  /* 0x0000000f0b0f7207 */ /* 0x000fe20005000000 */
[----:B------:R-:W4:Y:S01]  /*1240*/  LDS.U8 R10, [UR5+0x78] ;  /* 0x00007805ff0a7984 */ /* 0x000f220008000000 */
[----:B---3--:R-:W-:Y:S02]  /*1250*/  ISETP.LT.U32.AND P0, PT, R8, R13, PT ;  /* 0x0000000d0800720c */ /* 0x008fe40003f01070 */
[----:B------:R-:W-:Y:S01]  /*1260*/  @P5 SEL R14, R18, 0x1, !P3 ;  /* 0x00000001120e5807 */ /* 0x000fe20005800000 */
[----:B------:R-:W3:Y:S01]  /*1270*/  LDS.64 R2, [UR5+0x80] ;  /* 0x00008005ff027984 */ /* 0x000ee20008000a00 */
[----:B------:R-:W-:-:S02]  /*1280*/  ISETP.LT.AND.EX P0, PT, R9, R15, PT, P0 ;  /* 0x0000000f0900720c */ /* 0x000fc40003f01300 */
[----:B------:R-:W-:Y:S02]  /*1290*/  LOP3.LUT P4, RZ, R14, 0xff, RZ, 0xc0, !PT ;  /* 0x000000ff0eff7812 */ /* 0x000fe4000788c0ff */
[----:B------:R-:W-:Y:S02]  /*12a0*/  @P3 SEL R13, R8, R13, P0 ;  /* 0x0000000d080d3207 */ /* 0x000fe40000000000 */
[----:B0-----:R-:W-:Y:S02]  /*12b0*/  ISETP.NE.AND P2, PT, R16, RZ, PT ;  /* 0x000000ff1000720c */ /* 0x001fe40003f45270 */
[C---:B------:R-:W-:Y:S02]  /*12c0*/  @P3 SEL R15, R9.reuse, R15, P0 ;  /* 0x0000000f090f3207 */ /* 0x040fe40000000000 */
[----:B------:R-:W-:Y:S02]  /*12d0*/  SEL R11, R8, R13, !P5 ;  /* 0x0000000d080b7207 */ /* 0x000fe40006800000 */
[----:B------:R-:W-:-:S02]  /*12e0*/  SEL R13, R9, R15, !P5 ;  /* 0x0000000f090d7207 */ /* 0x000fc40006800000 */
[----:B------:R-:W-:Y:S02]  /*12f0*/  ISETP.LT.U32.AND P0, PT, R6, R11, PT ;  /* 0x0000000b0600720c */ /* 0x000fe40003f01070 */
[----:B------:R-:W-:Y:S02]  /*1300*/  @P4 SEL R16, R14, 0x1, !P2 ;  /* 0x000000010e104807 */ /* 0x000fe40005000000 */
[----:B------:R-:W-:Y:S02]  /*1310*/  ISETP.LT.AND.EX P0, PT, R7, R13, PT, P0 ;  /* 0x0000000d0700720c */ /* 0x000fe40003f01300 */
[----:B------:R-:W-:Y:S02]  /*1320*/  LOP3.LUT P5, RZ, R16, 0xff, RZ, 0xc0, !PT ;  /* 0x000000ff10ff7812 */ /* 0x000fe400078ac0ff */
[----:B------:R-:W-:Y:S02]  /*1330*/  @P2 SEL R11, R6, R11, P0 ;  /* 0x0000000b060b2207 */ /* 0x000fe40000000000 */
[----:B-1----:R-:W-:-:S02]  /*1340*/  ISETP.NE.AND P3, PT, R12, RZ, PT ;  /* 0x000000ff0c00720c */ /* 0x002fc40003f65270 */
[C---:B------:R-:W-:Y:S02]  /*1350*/  @P2 SEL R13, R7.reuse, R13, P0 ;  /* 0x0000000d070d2207 */ /* 0x040fe40000000000 */
[----:B------:R-:W-:Y:S02]  /*1360*/  SEL R9, R6, R11, !P4 ;  /* 0x0000000b06097207 */ /* 0x000fe40006000000 */
[----:B------:R-:W-:Y:S02]  /*1370*/  SEL R11, R7, R13, !P4 ;  /* 0x0000000d070b7207 */ /* 0x000fe40006000000 */
[----:B--2---:R-:W-:Y:S02]  /*1380*/  ISETP.LT.U32.AND P0, PT, R4, R9, PT ;  /* 0x000000090400720c */ /* 0x004fe40003f01070 */
[----:B------:R-:W-:Y:S02]  /*1390*/  @P5 SEL R12, R16, 0x1, !P3 ;  /* 0x00000001100c5807 */ /* 0x000fe40005800000 */
[----:B------:R-:W-:-:S02]  /*13a0*/  ISETP.LT.AND.EX P0, PT, R5, R11, PT, P0 ;  /* 0x0000000b0500720c */ /* 0x000fc40003f01300 */
[----:B----4-:R-:W-:Y:S02]  /*13b0*/  ISETP.NE.AND P4, PT, R10, RZ, PT ;  /* 0x000000ff0a00720c */ /* 0x010fe40003f85270 */
[----:B------:R-:W-:Y:S02]  /*13c0*/  @P3 SEL R9, R4, R9, P0 ;  /* 0x0000000904093207 */ /* 0x000fe40000000000 */
[----:B------:R-:W-:Y:S02]  /*13d0*/  LOP3.LUT P2, RZ, R12, 0xff, RZ, 0xc0, !PT ;  /* 0x000000ff0cff7812 */ /* 0x000fe4000784c0ff */
[C---:B------:R-:W-:Y:S02]  /*13e0*/  @P3 SEL R11, R5.reuse, R11, P0 ;  /* 0x0000000b050b3207 */ /* 0x040fe40000000000 */
[----:B------:R-:W-:Y:S02]  /*13f0*/  SEL R7, R4, R9, !P5 ;  /* 0x0000000904077207 */ /* 0x000fe40006800000 */
[----:B------:R-:W-:-:S02]  /*1400*/  SEL R5, R5, R11, !P5 ;  /* 0x0000000b05057207 */ /* 0x000fc40006800000 */
[----:B---3--:R-:W-:-:S04]  /*1410*/  ISETP.LT.U32.AND P0, PT, R2, R7, PT ;  /* 0x000000070200720c */ /* 0x008fc80003f01070 */
[C---:B------:R-:W-:Y:S02]  /*1420*/  ISETP.LT.AND.EX P0, PT, R3.reuse, R5, PT, P0 ;  /* 0x000000050300720c */ /* 0x040fe40003f01300 */
[----:B------:R-:W-:Y:S02]  /*1430*/  @P2 SEL R10, R12, 0x1, !P4 ;  /* 0x000000010c0a2807 */ /* 0x000fe40006000000 */
[----:B------:R-:W-:Y:S02]  /*1440*/  @P4 SEL R7, R2, R7, P0 ;  /* 0x0000000702074207 */ /* 0x000fe40000000000 */
[----:B------:R-:W-:Y:S02]  /*1450*/  @P4 SEL R5, R3, R5, P0 ;  /* 0x0000000503054207 */ /* 0x000fe40000000000 */
[----:B------:R-:W-:Y:S02]  /*1460*/  PRMT R4, R10, 0x7610, R4 ;  /* 0x000076100a047816 */ /* 0x000fe40000000004 */
[----:B------:R-:W-:-:S02]  /*1470*/  SEL R2, R2, R7, !P2 ;  /* 0x0000000702027207 */ /* 0x000fc40005000000 */
[----:B------:R-:W-:Y:S01]  /*1480*/  SEL R3, R3, R5, !P2 ;  /* 0x0000000503037207 */ /* 0x000fe20005000000 */
[----:B------:R-:W-:Y:S06]  /*1490*/  BRA `(.L_x_246) ;  /* 0x0000002800747947 */ /* 0x000fec0003800000 */
.L_x_233:
[----:B------:R-:W2:Y:S01]  /*14a0*/  S2R R13, SR_LANEID ;  /* 0x00000000000d7919 */ /* 0x000ea20000000000 */
[----:B0-----:R-:W-:Y:S01]  /*14b0*/  LOP3.LUT R6, R5, 0x3e0, RZ, 0xc0, !PT ;  /* 0x000003e005067812 */ /* 0x001fe200078ec0ff */
[----:B------:R-:W-:Y:S04]  /*14c0*/  BSSY.RECONVERGENT B1, `(.L_x_247) ;  /* 0x0000022000017945 */ /* 0x000fe80003800200 */
[----:B------:R-:W-:Y:S01]  /*14d0*/  VIADD R7, R6, 0x20 ;  /* 0x0000002006077836 */ /* 0x000fe20000000000 */
[----:B------:R-:W-:-:S04]  /*14e0*/  LOP3.LUT R6, RZ, R6, RZ, 0x33, !PT ;  /* 0x00000006ff067212 */ /* 0x000fc800078e33ff */
[----:B------:R-:W-:Y:S01]  /*14f0*/  ISETP.GT.AND P0, PT, R7, UR4, PT ;  /* 0x0000000407007c0c */ /* 0x000fe2000bf04270 */
[----:B------:R-:W-:-:S05]  /*1500*/  VIADD R6, R6, UR4 ;  /* 0x0000000406067c36 */ /* 0x000fca0008000000 */
[----:B------:R-:W-:-:S05]  /*1510*/  SEL R6, R6, 0x1f, P0 ;  /* 0x0000001f06067807 */ /* 0x000fca0000000000 */
[----:B-----5:R0:W3:Y:S01]  /*1520*/  SHFL.DOWN PT, R8, R3, 0x1, R6 ;  /* 0x0820000003087989 */ /* 0x0200e200000e0006 */
[C---:B--2---:R-:W-:Y:S01]  /*1530*/  VIADD R7, R13.reuse, 0x2 ;  /* 0x000000020d077836 */ /* 0x044fe20000000000 */
[CC--:B------:R-:W-:Y:S01]  /*1540*/  ISETP.GE.AND P0, PT, R13.reuse, R6.reuse, PT ;  /* 0x000000060d00720c */ /* 0x0c0fe20003f06270 */
[C---:B------:R-:W-:Y:S01]  /*1550*/  VIADD R11, R13.reuse, 0x8 ;  /* 0x000000080d0b7836 */ /* 0x040fe20000000000 */
[C---:B------:R-:W-:Y:S01]  /*1560*/  ISETP.NE.AND P1, PT, R13.reuse, RZ, PT ;  /* 0x000000ff0d00720c */ /* 0x040fe20003f25270 */
[----:B------:R-:W-:Y:S01]  /*1570*/  VIADD R9, R13, 0x4 ;  /* 0x000000040d097836 */ /* 0x000fe20000000000 */
[-C--:B------:R-:W-:Y:S02]  /*1580*/  ISETP.GT.AND P5, PT, R7, R6.reuse, PT ;  /* 0x000000060700720c */ /* 0x080fe40003fa4270 */
[----:B------:R-:W-:Y:S02]  /*1590*/  LOP3.LUT R7, R4, 0xff, RZ, 0xc0, !PT ;  /* 0x000000ff04077812 */ /* 0x000fe400078ec0ff */
[----:B------:R-:W-:-:S02]  /*15a0*/  ISETP.GT.AND P2, PT, R11, R6, PT ;  /* 0x000000060b00720c */ /* 0x000fc40003f44270 */
[----:B------:R0:W2:Y:S01]  /*15b0*/  SHFL.DOWN PT, R11, R2, 0x1, R6 ;  /* 0x08200000020b7989 */ /* 0x0000a200000e0006 */
[----:B------:R-:W-:Y:S01]  /*15c0*/  ISETP.GT.AND P3, PT, R9, R6, PT ;  /* 0x000000060900720c */ /* 0x000fe20003f64270 */
[----:B------:R-:W-:Y:S02]  /*15d0*/  VIADD R9, R13, 0x10 ;  /* 0x000000100d097836 */ /* 0x000fe40000000000 */
[----:B------:R0:W4:Y:S01]  /*15e0*/  SHFL.DOWN PT, R7, R7, 0x1, R6 ;  /* 0x0820000007077989 */ /* 0x00012200000e0006 */
[----:B---3--:R-:W-:Y:S09]  /*15f0*/  @P0 BRA `(.L_x_248) ;  /* 0x0000000000380947 */ /* 0x008ff20003800000 */
[----:B----4-:R-:W-:Y:S01]  /*1600*/  LOP3.LUT P0, RZ, R7, 0xff, RZ, 0xc0, !PT ;  /* 0x000000ff07ff7812 */ /* 0x010fe2000780c0ff */
[----:B------:R-:W-:Y:S01]  /*1610*/  IMAD.MOV.U32 R12, RZ, RZ, 0x1 ;  /* 0x00000001ff0c7424 */ /* 0x000fe200078e00ff */
[----:B------:R-:W-:-:S04]  /*1620*/  LOP3.LUT P4, R10, R4, 0xff, RZ, 0xc0, !PT ;  /* 0x000000ff040a7812 */ /* 0x000fc8000788c0ff */
[----:B------:R-:W-:-:S13]  /*1630*/  PLOP3.LUT P0, PT, P4, P0, PT, 0x2f, 0xf2 ;  /* 0x0000000000f2781c */ /* 0x000fda0002700577 */
[----:B--2---:R-:W-:Y:S02]  /*1640*/  @!P0 ISETP.LT.U32.AND P4, PT, R11, R2, PT ;  /* 0x000000020b00820c */ /* 0x004fe40003f81070 */
[----:B------:R-:W-:Y:S02]  /*1650*/  @P0 ISETP.NE.AND P6, PT, R10, RZ, PT ;  /* 0x000000ff0a00020c */ /* 0x000fe40003fc5270 */
[----:B------:R-:W-:Y:S02]  /*1660*/  @!P0 PRMT R4, R12, 0x7610, R4 ;  /* 0x000076100c048816 */ /* 0x000fe40000000004 */
[----:B------:R-:W-:Y:S02]  /*1670*/  @!P0 ISETP.LT.AND.EX P4, PT, R8, R3, PT, P4 ;  /* 0x000000030800820c */ /* 0x000fe40003f81340 */
[----:B------:R-:W-:Y:S02]  /*1680*/  @P0 SEL R7, R7, R4, !P6 ;  /* 0x0000000407070207 */ /* 0x000fe40007000000 */
[----:B0-----:R-:W-:-:S02]  /*1690*/  @!P0 SEL R2, R11, R2, P4 ;  /* 0x000000020b028207 */ /* 0x001fc40002000000 */
[C---:B------:R-:W-:Y:S02]  /*16a0*/  @!P0 SEL R3, R8.reuse, R3, P4 ;  /* 0x0000000308038207 */ /* 0x040fe40002000000 */
[----:B------:R-:W-:Y:S02]  /*16b0*/  @P0 PRMT R4, R7, 0x7610, R4 ;  /* 0x0000761007040816 */ /* 0x000fe40000000004 */
[----:B------:R-:W-:Y:S02]  /*16c0*/  @P0 SEL R2, R11, R2, !P6 ;  /* 0x000000020b020207 */ /* 0x000fe40007000000 */
[----:B------:R-:W-:-:S07]  /*16d0*/  @P0 SEL R3, R8, R3, !P6 ;  /* 0x0000000308030207 */ /* 0x000fce0007000000 */
.L_x_248:
[----:B------:R-:W-:Y:S05]  /*16e0*/  BSYNC.RECONVERGENT B1 ;  /* 0x0000000000017941 */ /* 0x000fea0003800200 */
.L_x_247:
[----:B----4-:R-:W-:Y:S01]  /*16f0*/  LOP3.LUT R7, R4, 0xff, RZ, 0xc0, !PT ;  /* 0x000000ff04077812 */ /* 0x010fe200078ec0ff */
[----:B------:R3:W4:Y:S01]  /*1700*/  SHFL.DOWN PT, R8, R3, 0x2, R6 ;  /* 0x0840000003087989 */ /* 0x00072200000e0006 */
[----:B------:R-:W-:Y:S01]  /*1710*/  ISETP.GT.AND P4, PT, R9, R6, PT ;  /* 0x000000060900720c */ /* 0x000fe20003f84270 */
[----:B------:R-:W-:Y:S02]  /*1720*/  BSSY.RECONVERGENT B1, `(.L_x_249) ;  /* 0x0000012000017945 */ /* 0x000fe40003800200 */
[----:B------:R3:W0:Y:S04]  /*1730*/  SHFL.DOWN PT, R9, R2, 0x2, R6 ;  /* 0x0840000002097989 */ /* 0x00062800000e0006 */
[----:B------:R3:W0:Y:S01]  /*1740*/  SHFL.DOWN PT, R7, R7, 0x2, R6 ;  /* 0x0840000007077989 */ /* 0x00062200000e0006 */
[----:B------:R-:W-:Y:S05]  /*1750*/  @P5 BRA `(.L_x_250) ;  /* 0x0000000000385947 */ /* 0x000fea0003800000 */
[----:B0-----:R-:W-:Y:S01]  /*1760*/  LOP3.LUT P0, RZ, R7, 0xff, RZ, 0xc0, !PT ;  /* 0x000000ff07ff7812 */ /* 0x001fe2000780c0ff */
[----:B--2---:R-:W-:Y:S01]  /*1770*/  IMAD.MOV.U32 R11, RZ, RZ, 0x1 ;  /* 0x00000001ff0b7424 */ /* 0x004fe200078e00ff */
[----:B------:R-:W-:-:S04]  /*1780*/  LOP3.LUT P5, R10, R4, 0xff, RZ, 0xc0, !PT ;  /* 0x000000ff040a7812 */ /* 0x000fc800078ac0ff */
[----:B------:R-:W-:-:S13]  /*1790*/  PLOP3.LUT P0, PT, P5, P0, PT, 0x2f, 0xf2 ;  /* 0x0000000000f2781c */ /* 0x000fda0002f00577 */
[----:B------:R-:W-:Y:S02]  /*17a0*/  @!P0 ISETP.LT.U32.AND P5, PT, R9, R2, PT ;  /* 0x000000020900820c */ /* 0x000fe40003fa1070 */
[----:B------:R-:W-:Y:S02]  /*17b0*/  @P0 ISETP.NE.AND P6, PT, R10, RZ, PT ;  /* 0x000000ff0a00020c */ /* 0x000fe40003fc5270 */
[----:B------:R-:W-:Y:S02]  /*17c0*/  @!P0 PRMT R4, R11, 0x7610, R4 ;  /* 0x000076100b048816 */ /* 0x000fe40000000004 */
[----:B----4-:R-:W-:Y:S02]  /*17d0*/  @!P0 ISETP.LT.AND.EX P5, PT, R8, R3, PT, P5 ;  /* 0x000000030800820c */ /* 0x010fe40003fa1350 */
[----:B------:R-:W-:Y:S02]  /*17e0*/  @P0 SEL R7, R7, R4, !P6 ;  /* 0x0000000407070207 */ /* 0x000fe40007000000 */
[----:B---3--:R-:W-:-:S02]  /*17f0*/  @!P0 SEL R2, R9, R2, P5 ;  /* 0x0000000209028207 */ /* 0x008fc40002800000 */
[C---:B------:R-:W-:Y:S02]  /*1800*/  @!P0 SEL R3, R8.reuse, R3, P5 ;  /* 0x0000000308038207 */ /* 0x040fe40002800000 */
[----:B------:R-:W-:Y:S02]  /*1810*/  @P0 PRMT R4, R7, 0x7610, R4 ;  /* 0x0000761007040816 */ /* 0x000fe40000000004 */
[----:B------:R-:W-:Y:S02]  /*1820*/  @P0 SEL R2, R9, R2, !P6 ;  /* 0x0000000209020207 */ /* 0x000fe40007000000 */
[----:B------:R-:W-:-:S07]  /*1830*/  @P0 SEL R3, R8, R3, !P6 ;  /* 0x0000000308030207 */ /* 0x000fce0007000000 */
.L_x_250:
[----:B------:R-:W-:Y:S05]  /*1840*/  BSYNC.RECONVERGENT B1 ;  /* 0x0000000000017941 */ /* 0x000fea0003800200 */
.L_x_249:
[----:B0-----:R-:W-:Y:S01]  /*1850*/  LOP3.LUT R7, R4, 0xff, RZ, 0xc0, !PT ;  /* 0x000000ff04077812 */ /* 0x001fe200078ec0ff */
[----:B------:R0:W0:Y:S01]  /*1860*/  SHFL.DOWN PT, R9, R2, 0x4, R6 ;  /* 0x0880000002097989 */ /* 0x00002200000e0006 */
[----:B------:R-:W-:Y:S03]  /*1870*/  BSSY.RECONVERGENT B1, `(.L_x_251) ;  /* 0x0000012000017945 */ /* 0x000fe60003800200 */
[----:B----4-:R4:W0:Y:S04]  /*1880*/  SHFL.DOWN PT, R8, R3, 0x4, R6 ;  /* 0x0880000003087989 */ /* 0x01082800000e0006 */
        /* <DEDUP_REMOVED lines=9> */
[----:B------:R-:W-:Y:S02]  /*1920*/  @!P0 ISETP.LT.AND.EX P3, PT, R8, R3, PT, P3 ;  /* 0x000000030800820c */ /* 0x000fe40003f61330 */
[----:B------:R-:W-:Y:S02]  /*1930*/  @P0 SEL R7, R7, R4, !P5 ;  /* 0x0000000407070207 */ /* 0x000fe40006800000 */
[----:B---3--:R-:W-:-:S02]  /*1940*/  @!P0 SEL R2, R9, R2, P3 ;  /* 0x0000000209028207 */ /* 0x008fc40001800000 */
[C---:B----4-:R-:W-:Y:S02]  /*1950*/  @!P0 SEL R3, R8.reuse, R3, P3 ;  /* 0x0000000308038207 */ /* 0x050fe40001800000 */
[----:B------:R-:W-:Y:S02]  /*1960*/  @P0 PRMT R4, R7, 0x7610, R4 ;  /* 0x0000761007040816 */ /* 0x000fe40000000004 */
[----:B------:R-:W-:Y:S02]  /*1970*/  @P0 SEL R2, R9, R2, !P5 ;  /* 0x0000000209020207 */ /* 0x000fe40006800000 */
[----:B------:R-:W-:-:S07]  /*1980*/  @P0 SEL R3, R8, R3, !P5 ;  /* 0x0000000308030207 */ /* 0x000fce0006800000 */
.L_x_252:
[----:B------:R-:W-:Y:S05]  /*1990*/  BSYNC.RECONVERGENT B1 ;  /* 0x0000000000017941 */ /* 0x000fea0003800200 */
.L_x_251:
[----:B0-----:R-:W-:Y:S01]  /*19a0*/  LOP3.LUT R7, R4, 0xff, RZ, 0xc0, !PT ;  /* 0x000000ff04077812 */ /* 0x001fe200078ec0ff */
[----:B------:R0:W0:Y:S01]  /*19b0*/  SHFL.DOWN PT, R9, R2, 0x8, R6 ;  /* 0x0900000002097989 */ /* 0x00002200000e0006 */
[----:B------:R-:W-:Y:S03]  /*19c0*/  BSSY.RECONVERGENT B1, `(.L_x_253) ;  /* 0x0000012000017945 */ /* 0x000fe60003800200 */
        /* <DEDUP_REMOVED lines=17> */
.L_x_254:
[----:B------:R-:W-:Y:S05]  /*1ae0*/  BSYNC.RECONVERGENT B1 ;  /* 0x0000000000017941 */ /* 0x000fea0003800200 */
.L_x_253:
[----:B0-----:R-:W-:Y:S01]  /*1af0*/  LOP3.LUT R7, R4, 0xff, RZ, 0xc0, !PT ;  /* 0x000000ff04077812 */ /* 0x001fe200078ec0ff */
[----:B------:R0:W0:Y:S01]  /*1b00*/  SHFL.DOWN PT, R9, R2, 0x10, R6 ;  /* 0x0a00000002097989 */ /* 0x00002200000e0006 */
[----:B------:R-:W-:Y:S03]  /*1b10*/  BSSY.RECONVERGENT B1, `(.L_x_255) ;  /* 0x0000012000017945 */ /* 0x000fe60003800200 */
[----:B------:R0:W0:Y:S04]  /*1b20*/  SHFL.DOWN PT, R8, R3, 0x10, R6 ;  /* 0x0a00000003087989 */ /* 0x00002800000e0006 */
[----:B------:R0:W0:Y:S01]  /*1b30*/  SHFL.DOWN PT, R7, R7, 0x10, R6 ;  /* 0x0a00000007077989 */ /* 0x00002200000e0006 */
[----:B------:R-:W-:Y:S05]  /*1b40*/  @P4 BRA `(.L_x_256) ;  /* 0x0000000000384947 */ /* 0x000fea0003800000 */
[----:B0-----:R-:W-:Y:S01]  /*1b50*/  LOP3.LUT P0, RZ, R7, 0xff, RZ, 0xc0, !PT ;  /* 0x000000ff07ff7812 */ /* 0x001fe2000780c0ff */
[----:B------:R-:W-:Y:S01]  /*1b60*/  IMAD.MOV.U32 R10, RZ, RZ, 0x1 ;  /* 0x00000001ff0a7424 */ /* 0x000fe200078e00ff */
[----:B---34-:R-:W-:-:S04]  /*1b70*/  LOP3.LUT P2, R6, R4, 0xff, RZ, 0xc0, !PT ;  /* 0x000000ff04067812 */ /* 0x018fc8000784c0ff */
        /* <DEDUP_REMOVED lines=11> */
.L_x_256:
[----:B------:R-:W-:Y:S05]  /*1c30*/  BSYNC.RECONVERGENT B1 ;  /* 0x0000000000017941 */ /* 0x000fea0003800200 */
.L_x_255:
[----:B------:R-:W-:Y:S04]  /*1c40*/  BSSY.RECONVERGENT B1, `(.L_x_257) ;  /* 0x000000a000017945 */ /* 0x000fe80003800200 */
[----:B------:R-:W-:Y:S05]  /*1c50*/  @P1 BRA `(.L_x_258) ;  /* 0x0000000000201947 */ /* 0x000fea0003800000 */
[----:B0-----:R-:W0:Y:S01]  /*1c60*/  S2R R8, SR_CgaCtaId ;  /* 0x0000000000087919 */ /* 0x001e220000008800 */
[----:B------:R-:W-:Y:S02]  /*1c70*/  MOV R7, 0x400 ;  /* 0x0000040000077802 */ /* 0x000fe40000000f00 */
[----:B---34-:R-:W-:-:S04]  /*1c80*/  SHF.R.U32.HI R6, RZ, 0x1, R5 ;  /* 0x00000001ff067819 */ /* 0x018fc80000011605 */
[----:B------:R-:W-:Y:S02]  /*1c90*/  LOP3.LUT R6, R6, 0x1f0, RZ, 0xc0, !PT ;  /* 0x000001f006067812 */ /* 0x000fe400078ec0ff */
[----:B0-----:R-:W-:-:S05]  /*1ca0*/  LEA R7, R8, R7, 0x18 ;  /* 0x0000000708077211 */ /* 0x001fca00078ec0ff */
[----:B------:R-:W-:-:S05]  /*1cb0*/  IMAD.IADD R7, R6, 0x1, R7 ;  /* 0x0000000106077824 */ /* 0x000fca00078e0207 */
[----:B------:R0:W-:Y:S04]  /*1cc0*/  STS.64 [R7+0x10], R2 ;  /* 0x0000100207007388 */ /* 0x0001e80000000a00 */
[----:B------:R0:W-:Y:S02]  /*1cd0*/  STS.U8 [R7+0x8], R4 ;  /* 0x0000080407007388 */ /* 0x0001e40000000000 */
.L_x_258:
[----:B------:R-:W-:Y:S05]  /*1ce0*/  BSYNC.RECONVERGENT B1 ;  /* 0x0000000000017941 */ /* 0x000fea0003800200 */
.L_x_257:
[----:B------:R-:W-:Y:S01]  /*1cf0*/  BAR.SYNC.DEFER_BLOCKING 0x0 ;  /* 0x0000000000007b1d */ /* 0x000fe20000010000 */
[----:B------:R-:W-:-:S13]  /*1d00*/  ISETP.NE.AND P1, PT, R5, RZ, PT ;  /* 0x000000ff0500720c */ /* 0x000fda0003f25270 */
[----:B------:R-:W-:Y:S05]  /*1d10*/  @P1 BRA `(.L_x_246) ;  /* 0x0000002000541947 */ /* 0x000fea0003800000 */
[----:B------:R-:W-:Y:S02]  /*1d20*/  UISETP.GE.AND UP0, UPT, UR4, 0x21, UPT ;  /* 0x000000210400788c */ /* 0x000fe4000bf06270 */
[----:B------:R-:W-:Y:S02]  /*1d30*/  UISETP.GE.AND UP1, UPT, UR4, 0x41, UPT ;  /* 0x000000410400788c */ /* 0x000fe4000bf26270 */
[----:B------:R-:W-:Y:S02]  /*1d40*/  UISETP.GE.AND UP2, UPT, UR4, 0x61, UPT ;  /* 0x000000610400788c */ /* 0x000fe4000bf46270 */
[----:B------:R-:W-:Y:S02]  /*1d50*/  UISETP.GE.AND UP3, UPT, UR4, 0x81, UPT ;  /* 0x000000810400788c */ /* 0x000fe4000bf66270 */
[----:B------:R-:W-:Y:S02]  /*1d60*/  UISETP.GE.AND UP4, UPT, UR4, 0xa1, UPT ;  /* 0x000000a10400788c */ /* 0x000fe4000bf86270 */
[----:B------:R-:W-:-:S02]  /*1d70*/  UISETP.GE.AND UP5, UPT, UR4, 0xc1, UPT ;  /* 0x000000c10400788c */ /* 0x000fc4000bfa6270 */
[----:B------:R-:W-:Y:S01]  /*1d80*/  UISETP.GE.AND UP6, UPT, UR4, 0xe1, UPT ;  /* 0x000000e10400788c */ /* 0x000fe2000bfc6270 */
[----:B------:R-:W-:Y:S10]  /*1d90*/  BRA.U !UP0, `(.L_x_259) ;  /* 0x00000001083c7547 */ /* 0x000ff4000b800000 */
[----:B------:R-:W5:Y:S01]  /*1da0*/  S2UR UR6, SR_CgaCtaId ;  /* 0x00000000000679c3 */ /* 0x000f620000008800 */
[----:B------:R-:W-:Y:S01]  /*1db0*/  UMOV UR5, 0x400 ;  /* 0x0000040000057882 */ /* 0x000fe20000000000 */
[----:B------:R-:W-:Y:S01]  /*1dc0*/  LOP3.LUT P3, RZ, R4, 0xff, RZ, 0xc0, !PT ;  /* 0x000000ff04ff7812 */ /* 0x000fe2000786c0ff */
[----:B-----5:R-:W-:-:S09]  /*1dd0*/  ULEA UR5, UR6, UR5, 0x18 ;  /* 0x0000000506057291 */ /* 0x020fd2000f8ec0ff */
[----:B------:R-:W5:Y:S04]  /*1de0*/  LDS.U8 R5, [UR5+0x18] ;  /* 0x00001805ff057984 */ /* 0x000f680008000000 */
[----:B0--34-:R-:W0:Y:S01]  /*1df0*/  LDS.64 R6, [UR5+0x20] ;  /* 0x00002005ff067984 */ /* 0x019e220008000a00 */
[----:B-----5:R-:W-:Y:S02]  /*1e00*/  ISETP.NE.AND P2, PT, R5, RZ, PT ;  /* 0x000000ff0500720c */ /* 0x020fe40003f45270 */
[----:B0-----:R-:W-:Y:S02]  /*1e10*/  ISETP.LT.U32.AND P0, PT, R6, R2, PT ;  /* 0x000000020600720c */ /* 0x001fe40003f01070 */
[----:B------:R-:W-:Y:S02]  /*1e20*/  @P3 SEL R5, R4, 0x1, !P2 ;  /* 0x0000000104053807 */ /* 0x000fe40005000000 */
[----:B------:R-:W-:-:S02]  /*1e30*/  ISETP.LT.AND.EX P0, PT, R7, R3, PT, P0 ;  /* 0x000000030700720c */ /* 0x000fc40003f01300 */
[----:B------:R-:W-:-:S05]  /*1e40*/  PRMT R4, R5, 0x7610, R4 ;  /* 0x0000761005047816 */ /* 0x000fca0000000004 */
[C---:B------:R-:W-:Y:S02]  /*1e50*/  @P2 SEL R2, R6.reuse, R2, P0 ;  /* 0x0000000206022207 */ /* 0x040fe40000000000 */
[C---:B------:R-:W-:Y:S02]  /*1e60*/  @P2 SEL R3, R7.reuse, R3, P0 ;  /* 0x0000000307032207 */ /* 0x040fe40000000000 */
[----:B------:R-:W-:Y:S02]  /*1e70*/  SEL R2, R6, R2, !P3 ;  /* 0x0000000206027207 */ /* 0x000fe40005800000 */
[----:B------:R-:W-:-:S07]  /*1e80*/  SEL R3, R7, R3, !P3 ;  /* 0x0000000307037207 */ /* 0x000fce0005800000 */
.L_x_259:
[----:B------:R-:W-:Y:S05]  /*1e90*/  BRA.U !UP1, `(.L_x_260) ;  /* 0x00000001093c7547 */ /* 0x000fea000b800000 */
        /* <DEDUP_REMOVED lines=15> */
.L_x_260:
        /* <DEDUP_REMOVED lines=16> */
.L_x_261:
        /* <DEDUP_REMOVED lines=16> */
.L_x_262:
        /* <DEDUP_REMOVED lines=16> */
.L_x_263:
        /* <DEDUP_REMOVED lines=16> */
.L_x_264:
        /* <DEDUP_REMOVED lines=15> */
[----:B------:R-:W-:Y:S01]  /*2480*/  SEL R3, R7, R3, !P3 ;  /* 0x0000000307037207 */ /* 0x000fe20005800000 */
[----:B------:R-:W-:Y:S06]  /*2490*/  BRA `(.L_x_246) ;  /* 0x0000001800747947 */ /* 0x000fec0003800000 */
.L_x_224:
[----:B------:R-:W0:Y:S01]  /*24a0*/  S2R R5, SR_TID.X ;  /* 0x0000000000057919 */ /* 0x000e220000002100 */
[----:B------:R-:W0:Y:S02]  /*24b0*/  LDC.64 R6, c[0x0][0x380] ;  /* 0x0000e000ff067b82 */ /* 0x000e240000000a00 */
[----:B0-----:R-:W-:-:S05]  /*24c0*/  IMAD.WIDE.U32 R6, R5, 0x10, R6 ;  /* 0x0000001005067825 */ /* 0x001fca00078e0006 */
[----:B------:R-:W2:Y:S04]  /*24d0*/  LDG.E.U16.CONSTANT R16, desc[UR8][R6.64] ;  /* 0x0000000806107981 */ /* 0x000ea8000c1e9500 */
[----:B------:R-:W3:Y:S04]  /*24e0*/  LDG.E.64.CONSTANT R12, desc[UR8][R6.64+0x8] ;  /* 0x00000808060c7981 */ /* 0x000ee8000c1e9b00 */
[----:B------:R-:W3:Y:S04]  /*24f0*/  LDG.E.64.CONSTANT R10, desc[UR8][R6.64+0x1008] ;  /* 0x00100808060a7981 */ /* 0x000ee8000c1e9b00 */
[----:B------:R-:W4:Y:S04]  /*2500*/  LDG.E.U16.CONSTANT R4, desc[UR8][R6.64+0x1000] ;  /* 0x0010000806047981 */ /* 0x000f28000c1e9500 */
[----:B------:R-:W5:Y:S04]  /*2510*/  LDG.E.U16.CONSTANT R14, desc[UR8][R6.64+0x2000] ;  /* 0x00200008060e7981 */ /* 0x000f68000c1e9500 */
[----:B------:R-:W5:Y:S04]  /*2520*/  LDG.E.64.CONSTANT R8, desc[UR8][R6.64+0x2008] ;  /* 0x0020080806087981 */ /* 0x000f68000c1e9b00 */
[----:B------:R-:W5:Y:S04]  /*2530*/  LDG.E.U16.CONSTANT R15, desc[UR8][R6.64+0x3000] ;  /* 0x00300008060f7981 */ /* 0x000f68000c1e9500 */
[----:B------:R-:W5:Y:S01]  /*2540*/  LDG.E.64.CONSTANT R2, desc[UR8][R6.64+0x3008] ;  /* 0x0030080806027981 */ /* 0x000f62000c1e9b00 */
[----:B------:R-:W-:Y:S01]  /*2550*/  UISETP.GE.U32.AND UP0, UPT, UR4, 0x800, UPT ;  /* 0x000008000400788c */ /* 0x000fe2000bf06070 */
[----:B--2---:R-:W-:-:S02]  /*2560*/  LOP3.LUT P1, RZ, R16, 0xff, RZ, 0xc0, !PT ;  /* 0x000000ff10ff7812 */ /* 0x004fc4000782c0ff */
[----:B---3--:R-:W-:-:S04]  /*2570*/  ISETP.LT.U32.AND P0, PT, R10, R12, PT ;  /* 0x0000000c0a00720c */ /* 0x008fc80003f01070 */
[CC--:B------:R-:W-:Y:S02]  /*2580*/  ISETP.LT.AND.EX P0, PT, R11.reuse, R13.reuse, PT, P0 ;  /* 0x0000000d0b00720c */ /* 0x0c0fe40003f01300 */
[----:B----4-:R-:W-:Y:S02]  /*2590*/  LOP3.LUT P2, RZ, R4, 0xff, RZ, 0xc0, !PT ;  /* 0x000000ff04ff7812 */ /* 0x010fe4000784c0ff */
[----:B------:R-:W-:Y:S02]  /*25a0*/  SEL R17, R10, R12, P0 ;  /* 0x0000000c0a117207 */ /* 0x000fe40000000000 */
[----:B------:R-:W-:Y:S02]  /*25b0*/  SEL R19, R11, R13, P0 ;  /* 0x0000000d0b137207 */ /* 0x000fe40000000000 */
[----:B------:R-:W-:Y:S02]  /*25c0*/  @P1 SEL R4, R16, 0x1, !P2 ;  /* 0x0000000110041807 */ /* 0x000fe40005000000 */
[----:B------:R-:W-:-:S02]  /*25d0*/  SEL R17, R12, R17, !P2 ;  /* 0x000000110c117207 */ /* 0x000fc40005000000 */
[----:B------:R-:W-:Y:S02]  /*25e0*/  SEL R19, R13, R19, !P2 ;  /* 0x000000130d137207 */ /* 0x000fe40005000000 */
[----:B-----5:R-:W-:Y:S02]  /*25f0*/  LOP3.LUT P3, RZ, R14, 0xff, RZ, 0xc0, !PT ;  /* 0x000000ff0eff7812 */ /* 0x020fe4000786c0ff */
[----:B------:R-:W-:Y:S02]  /*2600*/  LOP3.LUT P2, RZ, R4, 0xff, RZ, 0xc0, !PT ;  /* 0x000000ff04ff7812 */ /* 0x000fe4000784c0ff */
[----:B------:R-:W-:Y:S02]  /*2610*/  SEL R13, R10, R17, !P1 ;  /* 0x000000110a0d7207 */ /* 0x000fe40004800000 */
[----:B------:R-:W-:Y:S02]  /*2620*/  SEL R17, R11, R19, !P1 ;  /* 0x000000130b117207 */ /* 0x000fe40004800000 */
[----:B------:R-:W-:-:S02]  /*2630*/  ISETP.LT.U32.AND P0, PT, R8, R13, PT ;  /* 0x0000000d0800720c */ /* 0x000fc40003f01070 */
[----:B------:R-:W-:Y:S02]  /*2640*/  LOP3.LUT P4, RZ, R15, 0xff, RZ, 0xc0, !PT ;  /* 0x000000ff0fff7812 */ /* 0x000fe4000788c0ff */
[----:B------:R-:W-:-:S03]  /*2650*/  ISETP.LT.AND.EX P0, PT, R9, R17, PT, P0 ;  /* 0x000000110900720c */ /* 0x000fc60003f01300 */
[----:B------:R-:W-:Y:S02]  /*2660*/  @P2 SEL R14, R4, 0x1, !P3 ;  /* 0x00000001040e2807 */ /* 0x000fe40005800000 */
[C---:B------:R-:W-:Y:S02]  /*2670*/  @P3 SEL R13, R8.reuse, R13, P0 ;  /* 0x0000000d080d3207 */ /* 0x040fe40000000000 */
[C---:B------:R-:W-:Y:S02]  /*2680*/  @P3 SEL R17, R9.reuse, R17, P0 ;  /* 0x0000001109113207 */ /* 0x040fe40000000000 */
[----:B------:R-:W-:Y:S02]  /*2690*/  SEL R11, R8, R13, !P2 ;  /* 0x0000000d080b7207 */ /* 0x000fe40005000000 */
[----:B------:R-:W-:Y:S02]  /*26a0*/  LOP3.LUT P1, RZ, R14, 0xff, RZ, 0xc0, !PT ;  /* 0x000000ff0eff7812 */ /* 0x000fe4000782c0ff */
[----:B------:R-:W-:-:S02]  /*26b0*/  SEL R9, R9, R17, !P2 ;  /* 0x0000001109097207 */ /* 0x000fc40005000000 */
[----:B------:R-:W-:-:S04]  /*26c0*/  ISETP.LT.U32.AND P0, PT, R2, R11, PT ;  /* 0x0000000b0200720c */ /* 0x000fc80003f01070 */
[----:B------:R-:W-:-:S04]  /*26d0*/  ISETP.LT.AND.EX P0, PT, R3, R9, PT, P0 ;  /* 0x000000090300720c */ /* 0x000fc80003f01300 */
[C---:B------:R-:W-:Y:S02]  /*26e0*/  @P4 SEL R9, R3.reuse, R9, P0 ;  /* 0x0000000903094207 */ /* 0x040fe40000000000 */
[----:B------:R-:W-:Y:S02]  /*26f0*/  @P4 SEL R11, R2, R11, P0 ;  /* 0x0000000b020b4207 */ /* 0x000fe40000000000 */
[----:B------:R-:W-:Y:S02]  /*2700*/  @P1 SEL R15, R14, 0x1, !P4 ;  /* 0x000000010e0f1807 */ /* 0x000fe40006000000 */
[----:B------:R-:W-:Y:S01]  /*2710*/  SEL R3, R3, R9, !P1 ;  /* 0x0000000903037207 */ /* 0x000fe20004800000 */
[----:B------:R-:W-:Y:S01]  /*2720*/  IMAD.MOV.U32 R9, RZ, RZ, 0x400 ;  /* 0x00000400ff097424 */ /* 0x000fe200078e00ff */
[----:B------:R-:W-:Y:S02]  /*2730*/  SEL R2, R2, R11, !P1 ;  /* 0x0000000b02027207 */ /* 0x000fe40004800000 */
[----:B------:R-:W-:Y:S01]  /*2740*/  PRMT R4, R15, 0x7610, R4 ;  /* 0x000076100f047816 */ /* 0x000fe20000000004 */
[----:B------:R-:W-:Y:S06]  /*2750*/  BRA.U !UP0, `(.L_x_265) ;  /* 0x0000000108e47547 */ /* 0x000fec000b800000 */
[----:B------:R-:W-:Y:S01]  /*2760*/  IMAD.MOV.U32 R9, RZ, RZ, 0x400 ;  /* 0x00000400ff097424 */ /* 0x000fe200078e00ff */
[----:B------:R-:W0:Y:S01]  /*2770*/  LDCU UR5, c[0x0][0x390] ;  /* 0x00007200ff0577ac */ /* 0x000e220008000800 */
[----:B------:R-:W-:-:S12]  /*2780*/  UIADD3 UR6, UPT, UPT, UR4, -0x400, URZ ;  /* 0xfffffc0004067890 */ /* 0x000fd8000fffe0ff */
.L_x_267:
[----:B------:R-:W-:-:S05]  /*2790*/  IMAD.WIDE R20, R9, 0x10, R6 ;  /* 0x0000001009147825 */ /* 0x000fca00078e0206 */
[----:B------:R-:W2:Y:S04]  /*27a0*/  LDG.E.U16.CONSTANT R19, desc[UR8][R20.64] ;  /* 0x0000000814137981 */ /* 0x000ea8000c1e9500 */
[----:B------:R-:W3:Y:S04]  /*27b0*/  LDG.E.64.CONSTANT R10, desc[UR8][R20.64+0x8] ;  /* 0x00000808140a7981 */ /* 0x000ee8000c1e9b00 */
[----:B------:R-:W4:Y:S04]  /*27c0*/  LDG.E.U16.CONSTANT R22, desc[UR8][R20.64+0x1000] ;  /* 0x0010000814167981 */ /* 0x000f28000c1e9500 */
[----:B------:R-:W5:Y:S04]  /*27d0*/  LDG.E.64.CONSTANT R12, desc[UR8][R20.64+0x1008] ;  /* 0x00100808140c7981 */ /* 0x000f68000c1e9b00 */
[----:B------:R-:W5:Y:S04]  /*27e0*/  LDG.E.U16.CONSTANT R8, desc[UR8][R20.64+0x2000] ;  /* 0x0020000814087981 */ /* 0x000f68000c1e9500 */
[----:B------:R-:W5:Y:S04]  /*27f0*/  LDG.E.64.CONSTANT R14, desc[UR8][R20.64+0x2008] ;  /* 0x00200808140e7981 */ /* 0x000f68000c1e9b00 */
[----:B------:R-:W5:Y:S04]  /*2800*/  LDG.E.U16.CONSTANT R18, desc[UR8][R20.64+0x3000] ;  /* 0x0030000814127981 */ /* 0x000f68000c1e9500 */
[----:B------:R-:W5:Y:S01]  /*2810*/  LDG.E.64.CONSTANT R16, desc[UR8][R20.64+0x3008] ;  /* 0x0030080814107981 */ /* 0x000f62000c1e9b00 */
[----:B------:R-:W-:Y:S01]  /*2820*/  LOP3.LUT P2, RZ, R4, 0xff, RZ, 0xc0, !PT ;  /* 0x000000ff04ff7812 */ /* 0x000fe2000784c0ff */
[----:B------:R-:W-:Y:S01]  /*2830*/  IMAD.MOV.U32 R23, RZ, RZ, R3 ;  /* 0x000000ffff177224 */ /* 0x000fe200078e0003 */
[----:B0-----:R-:W-:Y:S01]  /*2840*/  UMOV UR4, UR5 ;  /* 0x0000000500047c82 */ /* 0x001fe20008000000 */
[----:B--2---:R-:W-:-:S02]  /*2850*/  LOP3.LUT P1, RZ, R19, 0xff, RZ, 0xc0, !PT ;  /* 0x000000ff13ff7812 */ /* 0x004fc4000782c0ff */
[----:B---3--:R-:W-:-:S08]  /*2860*/  ISETP.LT.U32.AND P0, PT, R10, R2, PT ;  /* 0x000000020a00720c */ /* 0x008fd00003f01070 */
        /* <DEDUP_REMOVED lines=8> */
[----:B-----5:R-:W-:Y:S02]  /*28f0*/  ISETP.LT.U32.AND P0, PT, R12, R3, PT ;  /* 0x000000030c00720c */ /* 0x020fe40003f01070 */
        /* <DEDUP_REMOVED lines=9> */
[----:B------:R-:W-:Y:S02]  /*2990*/  IADD3 R2, PT, PT, -R9, UR4, RZ ;  /* 0x0000000409027c10 */ /* 0x000fe4000fffe1ff */
[C---:B------:R-:W-:Y:S02]  /*29a0*/  ISETP.LT.AND.EX P0, PT, R15.reuse, R13, PT, P0 ;  /* 0x0000000d0f00720c */ /* 0x040fe40003f01300 */
[----:B------:R-:W-:Y:S02]  /*29b0*/  @P1 SEL R8, R22, 0x1, !P2 ;  /* 0x0000000116081807 */ /* 0x000fe40005000000 */
[----:B------:R-:W-:Y:S02]  /*29c0*/  @P2 SEL R3, R14, R3, P0 ;  /* 0x000000030e032207 */ /* 0x000fe40000000000 */
[----:B------:R-:W-:Y:S02]  /*29d0*/  @P2 SEL R13, R15, R13, P0 ;  /* 0x0000000d0f0d2207 */ /* 0x000fe40000000000 */
[----:B------:R-:W-:-:S02]  /*29e0*/  LOP3.LUT P3, RZ, R18, 0xff, RZ, 0xc0, !PT ;  /* 0x000000ff12ff7812 */ /* 0x000fc4000786c0ff */
[----:B------:R-:W-:Y:S02]  /*29f0*/  SEL R3, R14, R3, !P1 ;  /* 0x000000030e037207 */ /* 0x000fe40004800000 */
[----:B------:R-:W-:Y:S02]  /*2a00*/  LOP3.LUT P2, RZ, R8, 0xff, RZ, 0xc0, !PT ;  /* 0x000000ff08ff7812 */ /* 0x000fe4000784c0ff */
[----:B------:R-:W-:Y:S02]  /*2a10*/  SEL R15, R15, R13, !P1 ;  /* 0x0000000d0f0f7207 */ /* 0x000fe40004800000 */
[----:B------:R-:W-:Y:S02]  /*2a20*/  ISETP.GE.AND P1, PT, R2, 0x400, PT ;  /* 0x000004000200780c */ /* 0x000fe40003f26270 */
        /* <DEDUP_REMOVED lines=9> */
[----:B------:R-:W-:-:S05]  /*2ac0*/  VIADD R9, R9, 0x400 ;  /* 0x0000040009097836 */ /* 0x000fca0000000000 */
[----:B------:R-:W-:-:S13]  /*2ad0*/  ISETP.GT.AND P0, PT, R9, UR6, PT ;  /* 0x0000000609007c0c */ /* 0x000fda000bf04270 */
[----:B------:R-:W-:Y:S05]  /*2ae0*/  @!P0 BRA `(.L_x_267) ;  /* 0xfffffffc00288947 */ /* 0x000fea000383ffff */
.L_x_265:
[----:B------:R-:W-:-:S13]  /*2af0*/  ISETP.GE.AND P0, PT, R9, UR4, PT ;  /* 0x0000000409007c0c */ /* 0x000fda000bf06270 */
[----:B------:R-:W-:Y:S05]  /*2b00*/  @P0 BRA `(.L_x_266) ;  /* 0x00000004009c0947 */ /* 0x000fea0003800000 */
[----:B------:R-:W-:Y:S01]  /*2b10*/  IADD3 R19, PT, PT, -R9, UR4, RZ ;  /* 0x0000000409137c10 */ /* 0x000fe2000fffe1ff */
[----:B------:R-:W-:Y:S03]  /*2b20*/  BSSY.RECONVERGENT B1, `(.L_x_266) ;  /* 0x0000065000017945 */ /* 0x000fe60003800200 */
[----:B------:R-:W-:-:S13]  /*2b30*/  ISETP.GE.AND P0, PT, R5, R19, PT ;  /* 0x000000130500720c */ /* 0x000fda0003f06270 */
[----:B------:R-:W-:Y:S05]  /*2b40*/  @P0 BRA `(.L_x_268) ;  /* 0x0000000400880947 */ /* 0x000fea0003800000 */
[----:B------:R-:W-:Y:S01]  /*2b50*/  LOP3.LUT R6, RZ, R5, RZ, 0x33, !PT ;  /* 0x00000005ff067212 */ /* 0x000fe200078e33ff */
[----:B------:R-:W-:Y:S01]  /*2b60*/  BSSY.RECONVERGENT B2, `(.L_x_269) ;  /* 0x000001f000027945 */ /* 0x000fe20003800200 */
[----:B------:R-:W-:Y:S02]  /*2b70*/  IMAD.MOV.U32 R18, RZ, RZ, R5 ;  /* 0x000000ffff127224 */ /* 0x000fe400078e0005 */
[----:B------:R-:W-:-:S04]  /*2b80*/  IADD3 R8, PT, PT, -R9, UR4, R6 ;  /* 0x0000000409087c10 */ /* 0x000fc8000fffe106 */
[C---:B------:R-:W-:Y:S02]  /*2b90*/  LOP3.LUT R6, R8.reuse, 0x300, RZ, 0xc0, !PT ;  /* 0x0000030008067812 */ /* 0x040fe400078ec0ff */
[----:B------:R-:W-:Y:S02]  /*2ba0*/  ISETP.GE.U32.AND P2, PT, R8, 0x300, PT ;  /* 0x000003000800780c */ /* 0x000fe40003f46070 */
[----:B------:R-:W-:-:S13]  /*2bb0*/  ISETP.NE.AND P0, PT, R6, 0x300, PT ;  /* 0x000003000600780c */ /* 0x000fda0003f05270 */
[----:B------:R-:W-:Y:S05]  /*2bc0*/  @!P0 BRA `(.L_x_270) ;  /* 0x0000000000608947 */ /* 0x000fea0003800000 */
[----:B------:R-:W0:Y:S01]  /*2bd0*/  LDC.64 R6, c[0x0][0x380] ;  /* 0x0000e000ff067b82 */ /* 0x000e220000000a00 */
[----:B------:R-:W-:Y:S01]  /*2be0*/  LEA.HI R8, R8, 0x1, RZ, 0x18 ;  /* 0x0000000108087811 */ /* 0x000fe200078fc0ff */
[----:B------:R-:W-:Y:S02]  /*2bf0*/  IMAD.IADD R15, R5, 0x1, R9 ;  /* 0x00000001050f7824 */ /* 0x000fe400078e0209 */
[----:B------:R-:W-:Y:S01]  /*2c00*/  IMAD.MOV.U32 R18, RZ, RZ, R5 ;  /* 0x000000ffff127224 */ /* 0x000fe200078e0005 */
[----:B------:R-:W-:-:S05]  /*2c10*/  LOP3.LUT R8, R8, 0x3, RZ, 0xc0, !PT ;  /* 0x0000000308087812 */ /* 0x000fca00078ec0ff */
[----:B------:R-:W-:-:S07]  /*2c20*/  IMAD.MOV R8, RZ, RZ, -R8 ;  /* 0x000000ffff087224 */ /* 0x000fce00078e0a08 */
.L_x_271:
[----:B0-----:R-:W-:-:S05]  /*2c30*/  IMAD.WIDE.U32 R10, R15, 0x10, R6 ;  /* 0x000000100f0a7825 */ /* 0x001fca00078e0006 */
[----:B------:R-:W2:Y:S04]  /*2c40*/  LDG.E.U16.CONSTANT R14, desc[UR8][R10.64] ;  /* 0x000000080a0e7981 */ /* 0x000ea8000c1e9500 */
[----:B------:R-:W3:Y:S01]  /*2c50*/  LDG.E.64.CONSTANT R12, desc[UR8][R10.64+0x8] ;  /* 0x000008080a0c7981 */ /* 0x000ee2000c1e9b00 */
[----:B------:R-:W-:Y:S01]  /*2c60*/  VIADD R8, R8, 0x1 ;  /* 0x0000000108087836 */ /* 0x000fe20000000000 */
[----:B------:R-:W-:Y:S01]  /*2c70*/  LOP3.LUT P3, RZ, R4, 0xff, RZ, 0xc0, !PT ;  /* 0x000000ff04ff7812 */ /* 0x000fe2000786c0ff */
[----:B------:R-:W-:Y:S02]  /*2c80*/  VIADD R18, R18, 0x100 ;  /* 0x0000010012127836 */ /* 0x000fe40000000000 */
[----:B------:R-:W-:Y:S01]  /*2c90*/  VIADD R15, R15, 0x100 ;  /* 0x000001000f0f7836 */ /* 0x000fe20000000000 */
[----:B--2---:R-:W-:-:S02]  /*2ca0*/  LOP3.LUT P1, RZ, R14, 0xff, RZ, 0xc0, !PT ;  /* 0x000000ff0eff7812 */ /* 0x004fc4000782c0ff */
[----:B---3--:R-:W-:-:S07]  /*2cb0*/  ISETP.LT.U32.AND P0, PT, R12, R2, PT ;  /* 0x000000020c00720c */ /* 0x008fce0003f01070 */
[----:B------:R-:W-:Y:S02]  /*2cc0*/  @P3 SEL R14, R4, 0x1, !P1 ;  /* 0x00000001040e3807 */ /* 0x000fe40004800000 */
[CC--:B------:R-:W-:Y:S02]  /*2cd0*/  ISETP.LT.AND.EX P0, PT, R13.reuse, R3.reuse, PT, P0 ;  /* 0x000000030d00720c */ /* 0x0c0fe40003f01300 */
[----:B------:R-:W-:Y:S02]  /*2ce0*/  PRMT R4, R14, 0x7610, R4 ;  /* 0x000076100e047816 */ /* 0x000fe40000000004 */
[----:B------:R-:W-:Y:S02]  /*2cf0*/  @P1 SEL R2, R12, R2, P0 ;  /* 0x000000020c021207 */ /* 0x000fe40000000000 */
[----:B------:R-:W-:Y:S02]  /*2d00*/  @P1 SEL R3, R13, R3, P0 ;  /* 0x000000030d031207 */ /* 0x000fe40000000000 */
[----:B------:R-:W-:-:S02]  /*2d10*/  ISETP.NE.AND P0, PT, R8, RZ, PT ;  /* 0x000000ff0800720c */ /* 0x000fc40003f05270 */
[----:B------:R-:W-:Y:S02]  /*2d20*/  SEL R2, R12, R2, !P3 ;  /* 0x000000020c027207 */ /* 0x000fe40005800000 */
[----:B------:R-:W-:-:S09]  /*2d30*/  SEL R3, R13, R3, !P3 ;  /* 0x000000030d037207 */ /* 0x000fd20005800000 */
[----:B------:R-:W-:Y:S05]  /*2d40*/  @P0 BRA `(.L_x_271) ;  /* 0xfffffffc00b80947 */ /* 0x000fea000383ffff */
.L_x_270:
[----:B------:R-:W-:Y:S05]  /*2d50*/  BSYNC.RECONVERGENT B2 ;  /* 0x0000000000027941 */ /* 0x000fea0003800200 */
.L_x_269:
[----:B------:R-:W-:Y:S05]  /*2d60*/  @!P2 BRA `(.L_x_268) ;  /* 0x000000040000a947 */ /* 0x000fea0003800000 */
[----:B------:R-:W0:Y:S01]  /*2d70*/  LDCU.64 UR6, c[0x0][0x380] ;  /* 0x00007000ff0677ac */ /* 0x000e220008000a00 */
[----:B------:R-:W2:Y:S01]  /*2d80*/  LDC.64 R6, c[0x0][0x380] ;  /* 0x0000e000ff067b82 */ /* 0x000ea20000000a00 */
[C---:B------:R-:W-:Y:S01]  /*2d90*/  IADD3 R13, P0, PT, R18.reuse, R9, RZ ;  /* 0x00000009120d7210 */ /* 0x040fe20007f1e0ff */
[----:B------:R-:W-:-:S04]  /*2da0*/  IMAD.IADD R21, R18, 0x1, R9 ;  /* 0x0000000112157824 */ /* 0x000fc800078e0209 */
[----:B------:R-:W-:Y:S01]  /*2db0*/  IMAD.X R8, RZ, RZ, RZ, P0 ;  /* 0x000000ffff087224 */ /* 0x000fe200000e06ff */
[----:B0-----:R-:W-:-:S04]  /*2dc0*/  LEA R10, P1, R13, UR6, 0x4 ;  /* 0x000000060d0a7c11 */ /* 0x001fc8000f8220ff */
[----:B------:R-:W-:Y:S02]  /*2dd0*/  IADD3 R10, P0, PT, R10, 0x3008, RZ ;  /* 0x000030080a0a7810 */ /* 0x000fe40007f1e0ff */
[----:B------:R-:W-:-:S05]  /*2de0*/  LEA.HI.X R13, R13, UR7, R8, 0x4, P1 ;  /* 0x000000070d0d7c11 */ /* 0x000fca00088f2408 */
[----:B------:R-:W-:-:S07]  /*2df0*/  IMAD.X R13, RZ, RZ, R13, P0 ;  /* 0x000000ffff0d7224 */ /* 0x000fce00000e060d */
.L_x_272:
[----:B--2---:R-:W-:-:S05]  /*2e00*/  IMAD.WIDE.U32 R8, R21, 0x10, R6 ;  /* 0x0000001015087825 */ /* 0x004fca00078e0006 */
[----:B------:R-:W2:Y:S04]  /*2e10*/  LDG.E.U16.CONSTANT R23, desc[UR8][R8.64] ;  /* 0x0000000808177981 */ /* 0x000ea8000c1e9500 */
[----:B------:R0:W3:Y:S02]  /*2e20*/  LDG.E.64.CONSTANT R14, desc[UR8][R8.64+0x8] ;  /* 0x00000808080e7981 */ /* 0x0000e4000c1e9b00 */
[----:B0-----:R-:W-:Y:S02]  /*2e30*/  IMAD.MOV.U32 R8, RZ, RZ, R10 ;  /* 0x000000ffff087224 */ /* 0x001fe400078e000a */
[----:B------:R-:W-:-:S05]  /*2e40*/  IMAD.MOV.U32 R9, RZ, RZ, R13 ;  /* 0x000000ffff097224 */ /* 0x000fca00078e000d */
[----:B------:R-:W4:Y:S04]  /*2e50*/  LDG.E.U16.CONSTANT R24, desc[UR8][R8.64+-0x2008] ;  /* 0xffdff80808187981 */ /* 0x000f28000c1e9500 */
[----:B------:R-:W5:Y:S04]  /*2e60*/  LDG.E.64.CONSTANT R12, desc[UR8][R8.64+-0x2000] ;  /* 0xffe00008080c7981 */ /* 0x000f68000c1e9b00 */
[----:B------:R-:W5:Y:S04]  /*2e70*/  LDG.E.U16.CONSTANT R20, desc[UR8][R8.64+-0x1008] ;  /* 0xffeff80808147981 */ /* 0x000f68000c1e9500 */
[----:B------:R-:W5:Y:S04]  /*2e80*/  LDG.E.64.CONSTANT R10, desc[UR8][R8.64+-0x1000] ;  /* 0xfff00008080a7981 */ /* 0x000f68000c1e9b00 */
[----:B------:R-:W5:Y:S04]  /*2e90*/  LDG.E.U16.CONSTANT R22, desc[UR8][R8.64+-0x8] ;  /* 0xfffff80808167981 */ /* 0x000f68000c1e9500 */
[----:B------:R-:W5:Y:S01]  /*2ea0*/  LDG.E.64.CONSTANT R16, desc[UR8][R8.64] ;  /* 0x0000000808107981 */ /* 0x000f62000c1e9b00 */
[----:B------:R-:W-:Y:S01]  /*2eb0*/  LOP3.LUT P2, RZ, R4, 0xff, RZ, 0xc0, !PT ;  /* 0x000000ff04ff7812 */ /* 0x000fe2000784c0ff */
[----:B------:R-:W-:-:S02]  /*2ec0*/  IMAD.MOV.U32 R25, RZ, RZ, R3 ;  /* 0x000000ffff197224 */ /* 0x000fc400078e0003 */
[----:B------:R-:W-:Y:S02]  /*2ed0*/  VIADD R18, R18, 0x400 ;  /* 0x0000040012127836 */ /* 0x000fe40000000000 */
[----:B------:R-:W-:Y:S01]  /*2ee0*/  VIADD R21, R21, 0x400 ;  /* 0x0000040015157836 */ /* 0x000fe20000000000 */
[----:B--2---:R-:W-:Y:S02]  /*2ef0*/  LOP3.LUT P1, RZ, R23, 0xff, RZ, 0xc0, !PT ;  /* 0x000000ff17ff7812 */ /* 0x004fe4000782c0ff */
[----:B---3--:R-:W-:-:S05]  /*2f00*/  ISETP.LT.U32.AND P0, PT, R14, R2, PT ;  /* 0x000000020e00720c */ /* 0x008fca0003f01070 */
[----:B------:R-:W-:Y:S02]  /*2f10*/  @P2 SEL R23, R4, 0x1, !P1 ;  /* 0x0000000104172807 */ /* 0x000fe40004800000 */
[-C--:B------:R-:W-:Y:S02]  /*2f20*/  ISETP.LT.AND.EX P0, PT, R15, R25.reuse, PT, P0 ;  /* 0x000000190f00720c */ /* 0x080fe40003f01300 */
[----:B------:R-:W-:Y:S02]  /*2f30*/  LOP3.LUT P3, RZ, R23, 0xff, RZ, 0xc0, !PT ;  /* 0x000000ff17ff7812 */ /* 0x000fe4000786c0ff */
[C---:B------:R-:W-:Y:S02]  /*2f40*/  @P1 SEL R2, R14.reuse, R2, P0 ;  /* 0x000000020e021207 */ /* 0x040fe40000000000 */
[----:B------:R-:W-:Y:S02]  /*2f50*/  @P1 SEL R25, R15, R25, P0 ;  /* 0x000000190f191207 */ /* 0x000fe40000000000 */
[----:B------:R-:W-:-:S02]  /*2f60*/  SEL R3, R14, R2, !P2 ;  /* 0x000000020e037207 */ /* 0x000fc40005000000 */
[----:B------:R-:W-:Y:S02]  /*2f70*/  SEL R15, R15, R25, !P2 ;  /* 0x000000190f0f7207 */ /* 0x000fe40005000000 */
[----:B----4-:R-:W-:Y:S02]  /*2f80*/  LOP3.LUT P4, RZ, R24, 0xff, RZ, 0xc0, !PT ;  /* 0x000000ff18ff7812 */ /* 0x010fe4000788c0ff */
[----:B-----5:R-:W-:Y:S02]  /*2f90*/  ISETP.LT.U32.AND P0, PT, R12, R3, PT ;  /* 0x000000030c00720c */ /* 0x020fe40003f01070 */
[----:B------:R-:W-:Y:S02]  /*2fa0*/  @P3 SEL R24, R23, 0x1, !P4 ;  /* 0x0000000117183807 */ /* 0x000fe40006000000 */
[----:B------:R-:W-:Y:S02]  /*2fb0*/  ISETP.LT.AND.EX P0, PT, R13, R15, PT, P0 ;  /* 0x0000000f0d00720c */ /* 0x000fe40003f01300 */
[----:B------:R-:W-:-:S02]  /*2fc0*/  LOP3.LUT P2, RZ, R20, 0xff, RZ, 0xc0, !PT ;  /* 0x000000ff14ff7812 */ /* 0x000fc4000784c0ff */
[----:B------:R-:W-:-:S03]  /*2fd0*/  LOP3.LUT P1, RZ, R24, 0xff, RZ, 0xc0, !PT ;  /* 0x000000ff18ff7812 */ /* 0x000fc6000782c0ff */
[C---:B------:R-:W-:Y:S02]  /*2fe0*/  @P4 SEL R3, R12.reuse, R3, P0 ;  /* 0x000000030c034207 */ /* 0x040fe40000000000 */
[C---:B------:R-:W-:Y:S02]  /*2ff0*/  @P4 SEL R15, R13.reuse, R15, P0 ;  /* 0x0000000f0d0f4207 */ /* 0x040fe40000000000 */
[----:B------:R-:W-:Y:S02]  /*3000*/  SEL R3, R12, R3, !P3 ;  /* 0x000000030c037207 */ /* 0x000fe40005800000 */
[----:B------:R-:W-:Y:S02]  /*3010*/  SEL R13, R13, R15, !P3 ;  /* 0x0000000f0d0d7207 */ /* 0x000fe40005800000 */
[----:B------:R-:W-:Y:S02]  /*3020*/  ISETP.LT.U32.AND P0, PT, R10, R3, PT ;  /* 0x000000030a00720c */ /* 0x000fe40003f01070 */
[----:B------:R-:W-:-:S02]  /*3030*/  LOP3.LUT P3, RZ, R22, 0xff, RZ, 0xc0, !PT ;  /* 0x000000ff16ff7812 */ /* 0x000fc4000786c0ff */
[C---:B------:R-:W-:Y:S02]  /*3040*/  ISETP.LT.AND.EX P0, PT, R11.reuse, R13, PT, P0 ;  /* 0x0000000d0b00720c */ /* 0x040fe40003f01300 */
[----:B------:R-:W-:Y:S02]  /*3050*/  @P1 SEL R20, R24, 0x1, !P2 ;  /* 0x0000000118141807 */ /* 0x000fe40005000000 */
[C---:B------:R-:W-:Y:S02]  /*3060*/  @P2 SEL R3, R10.reuse, R3, P0 ;  /* 0x000000030a032207 */ /* 0x040fe40000000000 */
[----:B------:R-:W-:Y:S02]  /*3070*/  @P2 SEL R13, R11, R13, P0 ;  /* 0x0000000d0b0d2207 */ /* 0x000fe40000000000 */
[----:B------:R-:W-:Y:S02]  /*3080*/  SEL R3, R10, R3, !P1 ;  /* 0x000000030a037207 */ /* 0x000fe40004800000 */
[----:B------:R-:W-:-:S02]  /*3090*/  LOP3.LUT P2, RZ, R20, 0xff, RZ, 0xc0, !PT ;  /* 0x000000ff14ff7812 */ /* 0x000fc4000784c0ff */
[----:B------:R-:W-:Y:S02]  /*30a0*/  SEL R11, R11, R13, !P1 ;  /* 0x0000000d0b0b7207 */ /* 0x000fe40004800000 */
[----:B------:R-:W-:Y:S02]  /*30b0*/  ISETP.GE.AND P1, PT, R18, R19, PT ;  /* 0x000000131200720c */ /* 0x000fe40003f26270 */
[----:B------:R-:W-:Y:S02]  /*30c0*/  ISETP.LT.U32.AND P0, PT, R16, R3, PT ;  /* 0x000000031000720c */ /* 0x000fe40003f01070 */
[----:B------:R-:W-:Y:S02]  /*30d0*/  IADD3 R10, P4, PT, R8, 0x4000, RZ ;  /* 0x00004000080a7810 */ /* 0x000fe40007f9e0ff */
[----:B------:R-:W-:-:S03]  /*30e0*/  ISETP.LT.AND.EX P0, PT, R17, R11, PT, P0 ;  /* 0x0000000b1100720c */ /* 0x000fc60003f01300 */
[----:B------:R-:W-:Y:S01]  /*30f0*/  @P2 SEL R22, R20, 0x1, !P3 ;  /* 0x0000000114162807 */ /* 0x000fe20005800000 */
[----:B------:R-:W-:Y:S01]  /*3100*/  IMAD.X R13, RZ, RZ, R9, P4 ;  /* 0x000000ffff0d7224 */ /* 0x000fe200020e0609 */
[C---:B------:R-:W-:Y:S02]  /*3110*/  @P3 SEL R3, R16.reuse, R3, P0 ;  /* 0x0000000310033207 */ /* 0x040fe40000000000 */
[C---:B------:R-:W-:Y:S02]  /*3120*/  @P3 SEL R11, R17.reuse, R11, P0 ;  /* 0x0000000b110b3207 */ /* 0x040fe40000000000 */
[----:B------:R-:W-:Y:S02]  /*3130*/  SEL R2, R16, R3, !P2 ;  /* 0x0000000310027207 */ /* 0x000fe40005000000 */
[----:B------:R-:W-:Y:S02]  /*3140*/  SEL R3, R17, R11, !P2 ;  /* 0x0000000b11037207 */ /* 0x000fe40005000000 */
[----:B------:R-:W-:Y:S01]  /*3150*/  PRMT R4, R22, 0x7610, R4 ;  /* 0x0000761016047816 */ /* 0x000fe20000000004 */
[----:B------:R-:W-:Y:S06]  /*3160*/  @!P1 BRA `(.L_x_272) ;  /* 0xfffffffc00249947 */ /* 0x000fec000383ffff */
.L_x_268:
[----:B------:R-:W-:Y:S05]  /*3170*/  BSYNC.RECONVERGENT B1 ;  /* 0x0000000000017941 */ /* 0x000fea0003800200 */
.L_x_266:
[----:B------:R-:W0:Y:S01]  /*3180*/  S2R R10, SR_LANEID ;  /* 0x00000000000a7919 */ /* 0x000e220000000000 */
[----:B------:R-:W-:Y:S01]  /*3190*/  LOP3.LUT R7, R4, 0xff, RZ, 0xc0, !PT ;  /* 0x000000ff04077812 */ /* 0x000fe200078ec0ff */
[----:B------:R-:W-:Y:S01]  /*31a0*/  BSSY.RECONVERGENT B1, `(.L_x_273) ;  /* 0x0000016000017945 */ /* 0x000fe20003800200 */
[----:B------:R2:W3:Y:S04]  /*31b0*/  SHFL.DOWN PT, R9, R2, 0x1, 0x1f ;  /* 0x08201f0002097f89 */ /* 0x0004e800000e0000 */
[----:B------:R2:W4:Y:S04]  /*31c0*/  SHFL.DOWN PT, R8, R3, 0x1, 0x1f ;  /* 0x08201f0003087f89 */ /* 0x00052800000e0000 */
[----:B------:R-:W1:Y:S01]  /*31d0*/  SHFL.DOWN PT, R7, R7, 0x1, 0x1f ;  /* 0x08201f0007077f89 */ /* 0x000e6200000e0000 */
[----:B0-----:R-:W-:-:S02]  /*31e0*/  ISETP.GT.AND P0, PT, R10, 0x1e, PT ;  /* 0x0000001e0a00780c */ /* 0x001fc40003f04270 */
[C---:B------:R-:W-:Y:S02]  /*31f0*/  ISETP.GT.AND P5, PT, R10.reuse, 0x1d, PT ;  /* 0x0000001d0a00780c */ /* 0x040fe40003fa4270 */
[----:B------:R-:W-:-:S09]  /*3200*/  ISETP.GT.AND P2, PT, R10, 0x1b, PT ;  /* 0x0000001b0a00780c */ /* 0x000fd20003f44270 */
[----:B-1234-:R-:W-:Y:S05]  /*3210*/  @P0 BRA `(.L_x_274) ;  /* 0x0000000000380947 */ /* 0x01efea0003800000 */
        /* <DEDUP_REMOVED lines=14> */
.L_x_274:
[----:B------:R-:W-:Y:S05]  /*3300*/  BSYNC.RECONVERGENT B1 ;  /* 0x0000000000017941 */ /* 0x000fea0003800200 */
.L_x_273:
[----:B------:R-:W-:Y:S01]  /*3310*/  LOP3.LUT R7, R4, 0xff, RZ, 0xc0, !PT ;  /* 0x000000ff04077812 */ /* 0x000fe200078ec0ff */
[----:B------:R0:W1:Y:S01]  /*3320*/  SHFL.DOWN PT, R9, R2, 0x2, 0x1f ;  /* 0x08401f0002097f89 */ /* 0x00006200000e0000 */
[----:B------:R-:W-:Y:S01]  /*3330*/  BSSY.RECONVERGENT B1, `(.L_x_275) ;  /* 0x0000015000017945 */ /* 0x000fe20003800200 */
[C---:B------:R-:W-:Y:S02]  /*3340*/  ISETP.GT.AND P4, PT, R10.reuse, 0x17, PT ;  /* 0x000000170a00780c */ /* 0x040fe40003f84270 */
[----:B------:R0:W2:Y:S01]  /*3350*/  SHFL.DOWN PT, R8, R3, 0x2, 0x1f ;  /* 0x08401f0003087f89 */ /* 0x0000a200000e0000 */
[C---:B------:R-:W-:Y:S02]  /*3360*/  ISETP.GT.AND P3, PT, R10.reuse, 0xf, PT ;  /* 0x0000000f0a00780c */ /* 0x040fe40003f64270 */
[----:B------:R-:W-:Y:S01]  /*3370*/  ISETP.NE.AND P1, PT, R10, RZ, PT ;  /* 0x000000ff0a00720c */ /* 0x000fe20003f25270 */
[----:B------:R-:W3:Y:S01]  /*3380*/  SHFL.DOWN PT, R7, R7, 0x2, 0x1f ;  /* 0x08401f0007077f89 */ /* 0x000ee200000e0000 */
[----:B------:R-:W-:Y:S11]  /*3390*/  @P5 BRA `(.L_x_276) ;  /* 0x0000000000385947 */ /* 0x000ff60003800000 */
[----:B---3--:R-:W-:Y:S01]  /*33a0*/  LOP3.LUT P0, RZ, R7, 0xff, RZ, 0xc0, !PT ;  /* 0x000000ff07ff7812 */ /* 0x008fe2000780c0ff */
[----:B------:R-:W-:Y:S01]  /*33b0*/  IMAD.MOV.U32 R10, RZ, RZ, 0x1 ;  /* 0x00000001ff0a7424 */ /* 0x000fe200078e00ff */
[----:B------:R-:W-:-:S04]  /*33c0*/  LOP3.LUT P5, R6, R4, 0xff, RZ, 0xc0, !PT ;  /* 0x000000ff04067812 */ /* 0x000fc800078ac0ff */
[----:B------:R-:W-:-:S13]  /*33d0*/  PLOP3.LUT P0, PT, P5, P0, PT, 0x2f, 0xf2 ;  /* 0x0000000000f2781c */ /* 0x000fda0002f00577 */
[----:B-1----:R-:W-:Y:S02]  /*33e0*/  @!P0 ISETP.LT.U32.AND P5, PT, R9, R2, PT ;  /* 0x000000020900820c */ /* 0x002fe40003fa1070 */
[----:B------:R-:W-:Y:S02]  /*33f0*/  @P0 ISETP.NE.AND P6, PT, R6, RZ, PT ;  /* 0x000000ff0600020c */ /* 0x000fe40003fc5270 */
[----:B------:R-:W-:Y:S02]  /*3400*/  @!P0 PRMT R4, R10, 0x7610, R4 ;  /* 0x000076100a048816 */ /* 0x000fe40000000004 */
[----:B--2---:R-:W-:Y:S02]  /*3410*/  @!P0 ISETP.LT.AND.EX P5, PT, R8, R3, PT, P5 ;  /* 0x000000030800820c */ /* 0x004fe40003fa1350 */
[----:B------:R-:W-:Y:S02]  /*3420*/  @P0 SEL R6, R7, R4, !P6 ;  /* 0x0000000407060207 */ /* 0x000fe40007000000 */
[----:B0-----:R-:W-:-:S02]  /*3430*/  @!P0 SEL R2, R9, R2, P5 ;  /* 0x0000000209028207 */ /* 0x001fc40002800000 */
[----:B------:R-:W-:Y:S02]  /*3440*/  @!P0 SEL R3, R8, R3, P5 ;  /* 0x0000000308038207 */ /* 0x000fe40002800000 */
[----:B------:R-:W-:Y:S02]  /*3450*/  @P0 PRMT R4, R6, 0x7610, R4 ;  /* 0x0000761006040816 */ /* 0x000fe40000000004 */
[----:B------:R-:W-:Y:S02]  /*3460*/  @P0 SEL R2, R9, R2, !P6 ;  /* 0x0000000209020207 */ /* 0x000fe40007000000 */
[----:B------:R-:W-:-:S07]  /*3470*/  @P0 SEL R3, R8, R3, !P6 ;  /* 0x0000000308030207 */ /* 0x000fce0007000000 */
.L_x_276:
[----:B------:R-:W-:Y:S05]  /*3480*/  BSYNC.RECONVERGENT B1 ;  /* 0x0000000000017941 */ /* 0x000fea0003800200 */
.L_x_275:
[----:B---3--:R-:W-:Y:S01]  /*3490*/  LOP3.LUT R7, R4, 0xff, RZ, 0xc0, !PT ;  /* 0x000000ff04077812 */ /* 0x008fe200078ec0ff */
[----:B-1----:R1:W3:Y:S01]  /*34a0*/  SHFL.DOWN PT, R9, R2, 0x4, 0x1f ;  /* 0x08801f0002097f89 */ /* 0x0022e200000e0000 */
[----:B------:R-:W-:Y:S03]  /*34b0*/  BSSY.RECONVERGENT B1, `(.L_x_277) ;  /* 0x0000012000017945 */ /* 0x000fe60003800200 */
[----:B--2---:R1:W2:Y:S04]  /*34c0*/  SHFL.DOWN PT, R8, R3, 0x4, 0x1f ;  /* 0x08801f0003087f89 */ /* 0x0042a800000e0000 */
[----:B------:R-:W4:Y:S01]  /*34d0*/  SHFL.DOWN PT, R7, R7, 0x4, 0x1f ;  /* 0x08801f0007077f89 */ /* 0x000f2200000e0000 */
[----:B------:R-:W-:Y:S05]  /*34e0*/  @P2 BRA `(.L_x_278) ;  /* 0x0000000000382947 */ /* 0x000fea0003800000 */
[----:B----4-:R-:W-:Y:S01]  /*34f0*/  LOP3.LUT P0, RZ, R7, 0xff, RZ, 0xc0, !PT ;  /* 0x000000ff07ff7812 */ /* 0x010fe2000780c0ff */
[----:B------:R-:W-:Y:S01]  /*3500*/  IMAD.MOV.U32 R10, RZ, RZ, 0x1 ;  /* 0x00000001ff0a7424 */ /* 0x000fe200078e00ff */
[----:B------:R-:W-:-:S04]  /*3510*/  LOP3.LUT P2, R6, R4, 0xff, RZ, 0xc0, !PT ;  /* 0x000000ff04067812 */ /* 0x000fc8000784c0ff */
[----:B------:R-:W-:-:S13]  /*3520*/  PLOP3.LUT P0, PT, P2, P0, PT, 0x2f, 0xf2 ;  /* 0x0000000000f2781c */ /* 0x000fda0001700577 */
[----:B---3--:R-:W-:Y:S02]  /*3530*/  @!P0 ISETP.LT.U32.AND P2, PT, R9, R2, PT ;  /* 0x000000020900820c */ /* 0x008fe40003f41070 */
[----:B------:R-:W-:Y:S02]  /*3540*/  @P0 ISETP.NE.AND P5, PT, R6, RZ, PT ;  /* 0x000000ff0600020c */ /* 0x000fe40003fa5270 */
[----:B------:R-:W-:Y:S02]  /*3550*/  @!P0 PRMT R4, R10, 0x7610, R4 ;  /* 0x000076100a048816 */ /* 0x000fe40000000004 */
[----:B--2---:R-:W-:Y:S02]  /*3560*/  @!P0 ISETP.LT.AND.EX P2, PT, R8, R3, PT, P2 ;  /* 0x000000030800820c */ /* 0x004fe40003f41320 */
[----:B------:R-:W-:Y:S02]  /*3570*/  @P0 SEL R6, R7, R4, !P5 ;  /* 0x0000000407060207 */ /* 0x000fe40006800000 */
[----:B01----:R-:W-:-:S02]  /*3580*/  @!P0 SEL R2, R9, R2, P2 ;  /* 0x0000000209028207 */ /* 0x003fc40001000000 */
[----:B------:R-:W-:Y:S02]  /*3590*/  @!P0 SEL R3, R8, R3, P2 ;  /* 0x0000000308038207 */ /* 0x000fe40001000000 */
[----:B------:R-:W-:Y:S02]  /*35a0*/  @P0 PRMT R4, R6, 0x7610, R4 ;  /* 0x0000761006040816 */ /* 0x000fe40000000004 */
[----:B------:R-:W-:Y:S02]  /*35b0*/  @P0 SEL R2, R9, R2, !P5 ;  /* 0x0000000209020207 */ /* 0x000fe40006800000 */
[----:B------:R-:W-:-:S07]  /*35c0*/  @P0 SEL R3, R8, R3, !P5 ;  /* 0x0000000308030207 */ /* 0x000fce0006800000 */
.L_x_278:
[----:B------:R-:W-:Y:S05]  /*35d0*/  BSYNC.RECONVERGENT B1 ;  /* 0x0000000000017941 */ /* 0x000fea0003800200 */
.L_x_277:
[----:B----4-:R-:W-:Y:S01]  /*35e0*/  LOP3.LUT R7, R4, 0xff, RZ, 0xc0, !PT ;  /* 0x000000ff04077812 */ /* 0x010fe200078ec0ff */
[----:B---3--:R3:W4:Y:S01]  /*35f0*/  SHFL.DOWN PT, R9, R2, 0x8, 0x1f ;  /* 0x09001f0002097f89 */ /* 0x00872200000e0000 */
[----:B------:R-:W-:Y:S03]  /*3600*/  BSSY.RECONVERGENT B1, `(.L_x_279) ;  /* 0x0000012000017945 */ /* 0x000fe60003800200 */
[----:B--2---:R3:W2:Y:S04]  /*3610*/  SHFL.DOWN PT, R8, R3, 0x8, 0x1f ;  /* 0x09001f0003087f89 */ /* 0x0046a800000e0000 */
        /* <DEDUP_REMOVED lines=9> */
[----:B--2---:R-:W-:Y:S02]  /*36b0*/  @!P0 ISETP.LT.AND.EX P2, PT, R8, R3, PT, P2 ;  /* 0x000000030800820c */ /* 0x004fe40003f41320 */
[----:B------:R-:W-:Y:S02]  /*36c0*/  @P0 SEL R6, R7, R4, !P4 ;  /* 0x0000000407060207 */ /* 0x000fe40006000000 */
[----:B-1-3--:R-:W-:-:S02]  /*36d0*/  @!P0 SEL R2, R9, R2, P2 ;  /* 0x0000000209028207 */ /* 0x00afc40001000000 */
[----:B------:R-:W-:Y:S02]  /*36e0*/  @!P0 SEL R3, R8, R3, P2 ;  /* 0x0000000308038207 */ /* 0x000fe40001000000 */
[----:B------:R-:W-:Y:S02]  /*36f0*/  @P0 PRMT R4, R6, 0x7610, R4 ;  /* 0x0000761006040816 */ /* 0x000fe40000000004 */
[----:B------:R-:W-:Y:S02]  /*3700*/  @P0 SEL R2, R9, R2, !P4 ;  /* 0x0000000209020207 */ /* 0x000fe40006000000 */
[----:B------:R-:W-:-:S07]  /*3710*/  @P0 SEL R3, R8, R3, !P4 ;  /* 0x0000000308030207 */ /* 0x000fce0006000000 */
.L_x_280:
[----:B------:R-:W-:Y:S05]  /*3720*/  BSYNC.RECONVERGENT B1 ;  /* 0x0000000000017941 */ /* 0x000fea0003800200 */
.L_x_279:
[----:B0-----:R-:W-:Y:S01]  /*3730*/  LOP3.LUT R7, R4, 0xff, RZ, 0xc0, !PT ;  /* 0x000000ff04077812 */ /* 0x001fe200078ec0ff */
[----:B----4-:R0:W4:Y:S01]  /*3740*/  SHFL.DOWN PT, R9, R2, 0x10, 0x1f ;  /* 0x0a001f0002097f89 */ /* 0x01012200000e0000 */
        /* <DEDUP_REMOVED lines=18> */
.L_x_282:
[----:B------:R-:W-:Y:S05]  /*3870*/  BSYNC.RECONVERGENT B1 ;  /* 0x0000000000017941 */ /* 0x000fea0003800200 */
.L_x_281:
[----:B------:R-:W-:Y:S04]  /*3880*/  BSSY.RECONVERGENT B1, `(.L_x_283) ;  /* 0x000000a000017945 */ /* 0x000fe80003800200 */
[----:B------:R-:W-:Y:S05]  /*3890*/  @P1 BRA `(.L_x_284) ;  /* 0x0000000000201947 */ /* 0x000fea0003800000 */
[----:B--2---:R-:W2:Y:S01]  /*38a0*/  S2R R8, SR_CgaCtaId ;  /* 0x0000000000087919 */ /* 0x004ea20000008800 */
[----:B0-----:R-:W-:Y:S02]  /*38b0*/  MOV R7, 0x400 ;  /* 0x0000040000077802 */ /* 0x001fe40000000f00 */
[----:B------:R-:W-:-:S04]  /*38c0*/  SHF.R.U32.HI R6, RZ, 0x1, R5 ;  /* 0x00000001ff067819 */ /* 0x000fc80000011605 */
[----:B------:R-:W-:Y:S02]  /*38d0*/  LOP3.LUT R6, R6, 0x1f0, RZ, 0xc0, !PT ;  /* 0x000001f006067812 */ /* 0x000fe400078ec0ff */
[----:B--2---:R-:W-:-:S05]  /*38e0*/  LEA R7, R8, R7, 0x18 ;  /* 0x0000000708077211 */ /* 0x004fca00078ec0ff */
[----:B------:R-:W-:-:S05]  /*38f0*/  IMAD.IADD R7, R6, 0x1, R7 ;  /* 0x0000000106077824 */ /* 0x000fca00078e0207 */
[----:B------:R0:W-:Y:S04]  /*3900*/  STS.64 [R7+0x10], R2 ;  /* 0x0000100207007388 */ /* 0x0001e80000000a00 */
[----:B------:R0:W-:Y:S02]  /*3910*/  STS.U8 [R7+0x8], R4 ;  /* 0x0000080407007388 */ /* 0x0001e40000000000 */
.L_x_284:
[----:B------:R-:W-:Y:S05]  /*3920*/  BSYNC.RECONVERGENT B1 ;  /* 0x0000000000017941 */ /* 0x000fea0003800200 */
.L_x_283:
        /* <DEDUP_REMOVED lines=10> */
[----:B------:R-:W3:Y:S04]  /*39d0*/  LDS.64 R12, [UR5+0x30] ;  /* 0x00003005ff0c7984 */ /* 0x000ee80008000a00 */
[----:B------:R-:W3:Y:S04]  /*39e0*/  LDS.U8 R18, [UR5+0x38] ;  /* 0x00003805ff127984 */ /* 0x000ee80008000000 */
[----:B------:R-:W3:Y:S04]  /*39f0*/  LDS.64 R10, [UR5+0x40] ;  /* 0x00004005ff0a7984 */ /* 0x000ee80008000a00 */
[----:B------:R-:W3:Y:S04]  /*3a00*/  LDS.U8 R14, [UR5+0x48] ;  /* 0x00004805ff0e7984 */ /* 0x000ee80008000000 */
[----:B--2-4-:R-:W2:Y:S01]  /*3a10*/  LDS.64 R8, [UR5+0x50] ;  /* 0x00005005ff087984 */ /* 0x014ea20008000a00 */
[----:B-----5:R-:W-:-:S02]  /*3a20*/  ISETP.NE.AND P2, PT, R16, RZ, PT ;  /* 0x000000ff1000720c */ /* 0x020fc40003f45270 */
[----:B0-----:R-:W-:Y:S02]  /*3a30*/  ISETP.LT.U32.AND P0, PT, R6, R2, PT ;  /* 0x000000020600720c */ /* 0x001fe40003f01070 */
[----:B------:R-:W-:Y:S02]  /*3a40*/  @P4 SEL R16, R4, 0x1, !P2 ;  /* 0x0000000104104807 */ /* 0x000fe40005000000 */
[----:B------:R-:W-:Y:S02]  /*3a50*/  ISETP.LT.AND.EX P0, PT, R7, R3, PT, P0 ;  /* 0x000000030700720c */ /* 0x000fe40003f01300 */
[----:B------:R-:W-:Y:S02]  /*3a60*/  LOP3.LUT P3, RZ, R16, 0xff, RZ, 0xc0, !PT ;  /* 0x000000ff10ff7812 */ /* 0x000fe4000786c0ff */
[----:B-1----:R-:W-:-:S03]  /*3a70*/  ISETP.NE.AND P5, PT, R17, RZ, PT ;  /* 0x000000ff1100720c */ /* 0x002fc60003fa5270 */
[C---:B---3--:R-:W-:Y:S02]  /*3a80*/  @P2 SEL R2, R6.reuse, R2, P0 ;  /* 0x0000000206022207 */ /* 0x048fe40000000000 */
        /* <DEDUP_REMOVED lines=17> */
[----:B------:R-:W3:Y:S01]  /*3ba0*/  LDS.64 R4, [UR5+0x70] ;  /* 0x00007005ff047984 */ /* 0x000ee20008000a00 */
        /* <DEDUP_REMOVED lines=8> */
[----:B--2---:R-:W-:Y:S02]  /*3c30*/  ISETP.LT.U32.AND P0, PT, R8, R13, PT ;  /* 0x0000000d0800720c */ /* 0x004fe40003f01070 */
[----:B------:R-:W-:Y:S01]  /*3c40*/  @P5 SEL R14, R18, 0x1, !P3 ;  /* 0x00000001120e5807 */ /* 0x000fe20005800000 */
[----:B------:R-:W2:Y:S01]  /*3c50*/  LDS.64 R2, [UR5+0x80] ;  /* 0x00008005ff027984 */ /* 0x000ea20008000a00 */
        /* <DEDUP_REMOVED lines=16> */
[----:B---3--:R-:W-:Y:S02]  /*3d60*/  ISETP.LT.U32.AND P0, PT, R4, R9, PT ;  /* 0x000000090400720c */ /* 0x008fe40003f01070 */
        /* <DEDUP_REMOVED lines=8> */
[----:B--2---:R-:W-:-:S04]  /*3df0*/  ISETP.LT.U32.AND P0, PT, R2, R7, PT ;  /* 0x000000070200720c */ /* 0x004fc80003f01070 */
[C---:B------:R-:W-:Y:S02]  /*3e00*/  ISETP.LT.AND.EX P0, PT, R3.reuse, R5, PT, P0 ;  /* 0x000000050300720c */ /* 0x040fe40003f01300 */
[----:B------:R-:W-:Y:S02]  /*3e10*/  @P2 SEL R10, R12, 0x1, !P4 ;  /* 0x000000010c0a2807 */ /* 0x000fe40006000000 */
[----:B------:R-:W-:Y:S02]  /*3e20*/  @P4 SEL R7, R2, R7, P0 ;  /* 0x0000000702074207 */ /* 0x000fe40000000000 */
[----:B------:R-:W-:Y:S02]  /*3e30*/  @P4 SEL R5, R3, R5, P0 ;  /* 0x0000000503054207 */ /* 0x000fe40000000000 */
[----:B------:R-:W-:Y:S02]  /*3e40*/  PRMT R4, R10, 0x7610, R4 ;  /* 0x000076100a047816 */ /* 0x000fe40000000004 */
[----:B------:R-:W-:-:S02]  /*3e50*/  SEL R2, R2, R7, !P2 ;  /* 0x0000000702027207 */ /* 0x000fc40005000000 */
[----:B------:R-:W-:-:S07]  /*3e60*/  SEL R3, R3, R5, !P2 ;  /* 0x0000000503037207 */ /* 0x000fce0005000000 */
.L_x_246:
[----:B------:R-:W-:Y:S05]  /*3e70*/  BSYNC.RECONVERGENT B0 ;  /* 0x0000000000007941 */ /* 0x000fea0003800200 */
.L_x_223:
[----:B------:R-:W-:Y:S05]  /*3e80*/  @P1 EXIT ;  /* 0x000000000000194d */ /* 0x000fea0003800000 */
[----:B0-234-:R-:W0:Y:S01]  /*3e90*/  LDC.64 R8, c[0x0][0x3a0] ;  /* 0x0000e800ff087b82 */ /* 0x01de220000000a00 */
[----:B------:R-:W-:Y:S02]  /*3ea0*/  PRMT R7, R4, 0x7610, R7 ;  /* 0x0000761004077816 */ /* 0x000fe40000000007 */
[----:B-1----:R-:W-:Y:S02]  /*3eb0*/  ISETP.NE.AND P1, PT, R0, RZ, PT ;  /* 0x000000ff0000720c */ /* 0x002fe40003f25270 */
[----:B------:R-:W-:-:S03]  /*3ec0*/  LOP3.LUT P2, RZ, R7, 0xff, RZ, 0xc0, !PT ;  /* 0x000000ff07ff7812 */ /* 0x000fc6000784c0ff */
[----:B------:R-:W1:Y:S08]  /*3ed0*/  LDC.64 R4, c[0x0][0x388] ;  /* 0x0000e200ff047b82 */ /* 0x000e700000000a00 */
[----:B------:R-:W-:Y:S02]  /*3ee0*/  @P1 SEL R7, R0, 0x1, !P2 ;  /* 0x0000000100071807 */ /* 0x000fe40005000000 */
[----:B0-----:R-:W-:-:S04]  /*3ef0*/  ISETP.LT.U32.AND P0, PT, R2, R8, PT ;  /* 0x000000080200720c */ /* 0x001fc80003f01070 */
[----:B------:R-:W-:-:S04]  /*3f00*/  ISETP.LT.AND.EX P0, PT, R3, R9, PT, P0 ;  /* 0x000000090300720c */ /* 0x000fc80003f01300 */
[C---:B------:R-:W-:Y:S01]  /*3f10*/  @P2 SEL R8, R2.reuse, R8, P0 ;  /* 0x0000000802082207 */ /* 0x040fe20000000000 */
[----:B-1----:R-:W-:Y:S01]  /*3f20*/  STG.E.U8 desc[UR8][R4.64], R7 ;  /* 0x0000000704007986 */ /* 0x002fe2000c101108 */
[C---:B------:R-:W-:Y:S02]  /*3f30*/  @P2 SEL R9, R3.reuse, R9, P0 ;  /* 0x0000000903092207 */ /* 0x040fe40000000000 */
[----:B------:R-:W-:Y:S02]  /*3f40*/  SEL R2, R2, R8, !P1 ;  /* 0x0000000802027207 */ /* 0x000fe40004800000 */
[----:B------:R-:W-:-:S05]  /*3f50*/  SEL R3, R3, R9, !P1 ;  /* 0x0000000903037207 */ /* 0x000fca0004800000 */
[----:B------:R-:W-:Y:S01]  /*3f60*/  STG.E.64 desc[UR8][R4.64+0x8], R2 ;  /* 0x0000080204007986 */ /* 0x000fe2000c101b08 */
[----:B------:R-:W-:Y:S05]  /*3f70*/  EXIT ;  /* 0x000000000000794d */ /* 0x000fea0003800000 */
.L_x_285:
        /* <DEDUP_REMOVED lines=16> */
.L_x_641:


//--------------------- .text._ZN3cub18CUB_300001_SM_10006detail6reduce18DeviceReduceKernelINS2_10policy_hubIN4cuda3std3__45tupleIJblEEEyN6thrust24THRUST_300001_SM_1000_NS8cuda_cub9__find_if7functorIS9_EEE10Policy1000ENSB_12zip_iteratorINS8_IJNSD_26transform_input_iterator_tIbNSI_INS8_IJNSB_6detail15normal_iteratorINSB_10device_ptrIiEEEESO_EEEEENSK_22tuple_binary_predicateINS7_4lessIiEEEEEENSB_17counting_iteratorIlNSB_11use_defaultESX_SX_EEEEEEEySF_S9_NS7_10__identityEEEvT0_PT3_T1_NS0_13GridEvenShareIS15_EET2_T4_ --------------------------
	.section	.text._ZN3cub18CUB_300001_SM_10006detail6reduce18DeviceReduceKernelINS2_10policy_hubIN4cuda3std3__45tupleIJblEEEyN6thrust24THRUST_300001_SM_1000_NS8cuda_cub9__find_if7functorIS9_EEE10Policy1000ENSB_12zip_iteratorINS8_IJNSD_26transform_input_iterator_tIbNSI_INS8_IJNSB_6detail15normal_iteratorINSB_10device_ptrIiEEEESO_EEEEENSK_22tuple_binary_predicateINS7_4lessIiEEEEEENSB_17counting_iteratorIlNSB_11use_defaultESX_SX_EEEEEEEySF_S9_NS7_10__identityEEEvT0_PT3_T1_NS0_13GridEvenShareIS15_EET2_T4_,"ax",@progbits
	.align	128
        .global         _ZN3cub18CUB_300001_SM_10006detail6reduce18DeviceReduceKernelINS2_10policy_hubIN4cuda3std3__45tupleIJblEEEyN6thrust24THRUST_300001_SM_1000_NS8cuda_cub9__find_if7functorIS9_EEE10Policy1000ENSB_12zip_iteratorINS8_IJNSD_26transform_input_iterator_tIbNSI_INS8_IJNSB_6detail15normal_iteratorINSB_10device_ptrIiEEEESO_EEEEENSK_22tuple_binary_predicateINS7_4lessIiEEEEEENSB_17counting_iteratorIlNSB_11use_defaultESX_SX_EEEEEEEySF_S9_NS7_10__identityEEEvT0_PT3_T1_NS0_13GridEvenShareIS15_EET2_T4_
        .type           _ZN3cub18CUB_300001_SM_10006detail6reduce18DeviceReduceKernelINS2_10policy_hubIN4cuda3std3__45tupleIJblEEEyN6thrust24THRUST_300001_SM_1000_NS8cuda_cub9__find_if7functorIS9_EEE10Policy1000ENSB_12zip_iteratorINS8_IJNSD_26transform_input_iterator_tIbNSI_INS8_IJNSB_6detail15normal_iteratorINSB_10device_ptrIiEEEESO_EEEEENSK_22tuple_binary_predicateINS7_4lessIiEEEEEENSB_17counting_iteratorIlNSB_11use_defaultESX_SX_EEEEEEEySF_S9_NS7_10__identityEEEvT0_PT3_T1_NS0_13GridEvenShareIS15_EET2_T4_,@function
        .size           _ZN3cub18CUB_300001_SM_10006detail6reduce18DeviceReduceKernelINS2_10policy_hubIN4cuda3std3__45tupleIJblEEEyN6thrust24THRUST_300001_SM_1000_NS8cuda_cub9__find_if7functorIS9_EEE10Policy1000ENSB_12zip_iteratorINS8_IJNSD_26transform_input_iterator_tIbNSI_INS8_IJNSB_6detail15normal_iteratorINSB_10device_ptrIiEEEESO_EEEEENSK_22tuple_binary_predicateINS7_4lessIiEEEEEENSB_17counting_iteratorIlNSB_11use_defaultESX_SX_EEEEEEEySF_S9_NS7_10__identityEEEvT0_PT3_T1_NS0_13GridEvenShareIS15_EET2_T4_,(.L_x_642 - _ZN3cub18CUB_300001_SM_10006detail6reduce18DeviceReduceKernelINS2_10policy_hubIN4cuda3std3__45tupleIJblEEEyN6thrust24THRUST_300001_SM_1000_NS8cuda_cub9__find_if7functorIS9_EEE10Policy1000ENSB_12zip_iteratorINS8_IJNSD_26transform_input_iterator_tIbNSI_INS8_IJNSB_6detail15normal_iteratorINSB_10device_ptrIiEEEESO_EEEEENSK_22tuple_binary_predicateINS7_4lessIiEEEEEENSB_17counting_iteratorIlNSB_11use_defaultESX_SX_EEEEEEEySF_S9_NS7_10__identityEEEvT0_PT3_T1_NS0_13GridEvenShareIS15_EET2_T4_)
        .other          _ZN3cub18CUB_300001_SM_10006detail6reduce18DeviceReduceKernelINS2_10policy_hubIN4cuda3std3__45tupleIJblEEEyN6thrust24THRUST_300001_SM_1000_NS8cuda_cub9__find_if7functorIS9_EEE10Policy1000ENSB_12zip_iteratorINS8_IJNSD_26transform_input_iterator_tIbNSI_INS8_IJNSB_6detail15normal_iteratorINSB_10device_ptrIiEEEESO_EEEEENSK_22tuple_binary_predicateINS7_4lessIiEEEEEENSB_17counting_iteratorIlNSB_11use_defaultESX_SX_EEEEEEEySF_S9_NS7_10__identityEEEvT0_PT3_T1_NS0_13GridEvenShareIS15_EET2_T4_,@"STO_CUDA_ENTRY STV_DEFAULT"
_ZN3cub18CUB_300001_SM_10006detail6reduce18DeviceReduceKernelINS2_10policy_hubIN4cuda3std3__45tupleIJblEEEyN6thrust24THRUST_300001_SM_1000_NS8cuda_cub9__find_if7functorIS9_EEE10Policy1000ENSB_12zip_iteratorINS8_IJNSD_26transform_input_iterator_tIbNSI_INS8_IJNSB_6detail15normal_iteratorINSB_10device_ptrIiEEEESO_EEEEENSK_22tuple_binary_predicateINS7_4lessIiEEEEEENSB_17counting_iteratorIlNSB_11use_defaultESX_SX_EEEEEEEySF_S9_NS7_10__identityEEEvT0_PT3_T1_NS0_13GridEvenShareIS15_EET2_T4_:
.text._ZN3cub18CUB_300001_SM_10006detail6reduce18DeviceReduceKernelINS2_10policy_hubIN4cuda3std3__45tupleIJblEEEyN6thrust24THRUST_300001_SM_1000_NS8cuda_cub9__find_if7functorIS9_EEE10Policy1000ENSB_12zip_iteratorINS8_IJNSD_26transform_input_iterator_tIbNSI_INS8_IJNSB_6detail15normal_iteratorINSB_10device_ptrIiEEEESO_EEEEENSK_22tuple_binary_predicateINS7_4lessIiEEEEEENSB_17counting_iteratorIlNSB_11use_defaultESX_SX_EEEEEEEySF_S9_NS7_10__identityEEEvT0_PT3_T1_NS0_13GridEvenShareIS15_EET2_T4_:
[----:B------:R-:W-:Y:S01]  /*0000*/  LDC R1, c[0x0][0x37c] ;  /* 0x0000df00ff017b82 */ /* 0x000fe20000000800 */
[----:B------:R-:W0:Y:S01]  /*0010*/  S2R R0, SR_CTAID.X ;  /* 0x0000000000007919 */ /* 0x000e220000002500 */
[----:B------:R-:W1:Y:S01]  /*0020*/  LDCU.64 UR6, c[0x0][0x3d0] ;  /* 0x00007a00ff0677ac */ /* 0x000e620008000a00 */
[----:B------:R-:W-:Y:S01]  /*0030*/  BSSY.RECONVERGENT B0, `(.L_x_286) ;  /* 0x00005d6000007945 */ /* 0x000fe20003800200 */
[----:B------:R-:W2:Y:S01]  /*0040*/  LDCU UR5, c[0x0][0x3d8] ;  /* 0x00007b00ff0577ac */ /* 0x000ea20008000800 */
[----:B------:R-:W3:Y:S01]  /*0050*/  LDCU.64 UR12, c[0x0][0x358] ;  /* 0x00006b00ff0c77ac */ /* 0x000ee20008000a00 */
[----:B-1----:R-:W-:Y:S02]  /*0060*/  IMAD.U32 R2, RZ, RZ, UR6 ;  /* 0x00000006ff027e24 */ /* 0x002fe4000f8e00ff */
[----:B------:R-:W-:Y:S01]  /*0070*/  IMAD.U32 R3, RZ, RZ, UR7 ;  /* 0x00000007ff037e24 */ /* 0x000fe2000f8e00ff */
[----:B--2---:R-:W-:-:S04]  /*0080*/  USHF.L.U32 UR5, UR5, 0xa, URZ ;  /* 0x0000000a05057899 */ /* 0x004fc800080006ff */
[----:B------:R-:W-:Y:S01]  /*0090*/  USHF.R.S32.HI UR4, URZ, 0x1f, UR5 ;  /* 0x0000001fff047899 */ /* 0x000fe20008011405 */
[----:B0-----:R-:W-:-:S05]  /*00a0*/  IMAD.SHL.U32 R11, R0, 0x400, RZ ;  /* 0x00000400000b7824 */ /* 0x001fca00078e00ff */
[----:B------:R-:W-:-:S04]  /*00b0*/  IADD3 R21, P1, PT, -R11, R2, RZ ;  /* 0x000000020b157210 */ /* 0x000fc80007f3e1ff */
[----:B------:R-:W-:Y:S02]  /*00c0*/  ISETP.GT.U32.AND P0, PT, R21, 0x3ff, PT ;  /* 0x000003ff1500780c */ /* 0x000fe40003f04070 */
[----:B------:R-:W-:-:S04]  /*00d0*/  IADD3.X R20, PT, PT, R3, -0x1, RZ, P1, !PT ;  /* 0xffffffff03147810 */ /* 0x000fc80000ffe4ff */
[----:B------:R-:W-:-:S13]  /*00e0*/  ISETP.GT.U32.AND.EX P0, PT, R20, RZ, PT, P0 ;  /* 0x000000ff1400720c */ /* 0x000fda0003f04100 */
[----:B---3--:R-:W-:Y:S05]  /*00f0*/  @P0 BRA `(.L_x_287) ;  /* 0x0000003000bc0947 */ /* 0x008fea0003800000 */
[----:B------:R-:W0:Y:S01]  /*0100*/  S2R R10, SR_TID.X ;  /* 0x00000000000a7919 */ /* 0x000e220000002100 */
[----:B------:R-:W1:Y:S01]  /*0110*/  LDC.64 R4, c[0x0][0x380] ;  /* 0x0000e000ff047b82 */ /* 0x000e620000000a00 */
[----:B------:R-:W-:-:S07]  /*0120*/  IMAD.IADD R9, R2, 0x1, -R11 ;  /* 0x0000000102097824 */ /* 0x000fce00078e0a0b */
[----:B------:R-:W2:Y:S01]  /*0130*/  LDC.64 R12, c[0x0][0x388] ;  /* 0x0000e200ff0c7b82 */ /* 0x000ea20000000a00 */
[----:B------:R-:W-:Y:S01]  /*0140*/  CS2R R6, SRZ ;  /* 0x0000000000067805 */ /* 0x000fe2000001ff00 */
[----:B------:R-:W3:Y:S01]  /*0150*/  LDCU.64 UR8, c[0x0][0x398] ;  /* 0x00007300ff0877ac */ /* 0x000ee20008000a00 */
[----:B------:R-:W4:Y:S01]  /*0160*/  LDCU.128 UR4, c[0x0][0x380] ;  /* 0x00007000ff0477ac */ /* 0x000f220008000c00 */
[----:B0-----:R-:W-:-:S13]  /*0170*/  ISETP.GE.AND P0, PT, R10, R9, PT ;  /* 0x000000090a00720c */ /* 0x001fda0003f06270 */
[----:B------:R-:W-:Y:S01]  /*0180*/  @!P0 IMAD.IADD R3, R11, 0x1, R10 ;  /* 0x000000010b038824 */ /* 0x000fe200078e020a */
[----:B------:R-:W0:Y:S03]  /*0190*/  @!P0 LDC.64 R16, c[0x0][0x398] ;  /* 0x0000e600ff108b82 */ /* 0x000e260000000a00 */
[----:B-1----:R-:W-:-:S04]  /*01a0*/  @!P0 IMAD.WIDE.U32 R4, R3, 0x4, R4 ;  /* 0x0000000403048825 */ /* 0x002fc800078e0004 */
[----:B--2---:R-:W-:Y:S02]  /*01b0*/  @!P0 IMAD.WIDE.U32 R12, R3, 0x4, R12 ;  /* 0x00000004030c8825 */ /* 0x004fe400078e000c */
[----:B------:R-:W2:Y:S04]  /*01c0*/  @!P0 LDG.E R4, desc[UR12][R4.64] ;  /* 0x0000000c04048981 */ /* 0x000ea8000c1e1900 */
[----:B------:R-:W2:Y:S01]  /*01d0*/  @!P0 LDG.E R13, desc[UR12][R12.64] ;  /* 0x0000000c0c0d8981 */ /* 0x000ea2000c1e1900 */
[----:B------:R-:W-:Y:S01]  /*01e0*/  IMAD.MOV.U32 R14, RZ, RZ, R10 ;  /* 0x000000ffff0e7224 */ /* 0x000fe200078e000a */
[----:B------:R-:W-:Y:S01]  /*01f0*/  PRMT R8, RZ, 0x7610, R8 ;  /* 0x00007610ff087816 */ /* 0x000fe20000000008 */
[----:B------:R-:W-:Y:S01]  /*0200*/  @!P0 VIADD R14, R10, 0x100 ;  /* 0x000001000a0e8836 */ /* 0x000fe20000000000 */
[----:B------:R-:W-:Y:S04]  /*0210*/  BSSY.RECONVERGENT B1, `(.L_x_288) ;  /* 0x000014b000017945 */ /* 0x000fe80003800200 */
[----:B------:R-:W-:-:S02]  /*0220*/  ISETP.GE.AND P2, PT, R14, R9, PT ;  /* 0x000000090e00720c */ /* 0x000fc40003f46270 */
[----:B0-----:R-:W-:-:S05]  /*0230*/  @!P0 IADD3 R6, P3, PT, R3, R16, RZ ;  /* 0x0000001003068210 */ /* 0x001fca0007f7e0ff */
[----:B------:R-:W-:Y:S01]  /*0240*/  @!P0 IMAD.X R7, RZ, RZ, R17, P3 ;  /* 0x000000ffff078224 */ /* 0x000fe200018e0611 */
[----:B--2---:R-:W-:-:S04]  /*0250*/  @!P0 ISETP.GE.AND P1, PT, R4, R13, PT ;  /* 0x0000000d0400820c */ /* 0x004fc80003f26270 */
[----:B------:R-:W-:-:S04]  /*0260*/  @!P0 SEL R3, RZ, 0x1, P1 ;  /* 0x00000001ff038807 */ /* 0x000fc80000800000 */
[----:B------:R-:W-:Y:S01]  /*0270*/  @!P0 PRMT R8, R3, 0x7610, R8 ;  /* 0x0000761003088816 */ /* 0x000fe20000000008 */
[----:B---34-:R-:W-:Y:S06]  /*0280*/  @P2 BRA `(.L_x_289) ;  /* 0x00000014000c2947 */ /* 0x018fec0003800000 */
[----:B------:R-:W-:Y:S01]  /*0290*/  LOP3.LUT R3, RZ, R14, RZ, 0x33, !PT ;  /* 0x0000000eff037212 */ /* 0x000fe200078e33ff */
[----:B------:R-:W-:Y:S04]  /*02a0*/  BSSY.RECONVERGENT B2, `(.L_x_290) ;  /* 0x00000a0000027945 */ /* 0x000fe80003800200 */
[----:B------:R-:W-:-:S04]  /*02b0*/  IMAD.IADD R12, R3, 0x1, R2 ;  /* 0x00000001030c7824 */ /* 0x000fc800078e0202 */
[----:B------:R-:W-:-:S05]  /*02c0*/  IMAD.IADD R13, R12, 0x1, -R11 ;  /* 0x000000010c0d7824 */ /* 0x000fca00078e0a0b */
[C---:B------:R-:W-:Y:S02]  /*02d0*/  ISETP.GE.U32.AND P0, PT, R13.reuse, 0x700, PT ;  /* 0x000007000d00780c */ /* 0x040fe40003f06070 */
[----:B------:R-:W-:-:S04]  /*02e0*/  LEA.HI R13, R13, 0x1, RZ, 0x18 ;  /* 0x000000010d0d7811 */ /* 0x000fc800078fc0ff */
[----:B------:R-:W-:-:S07]  /*02f0*/  LOP3.LUT R26, R13, 0x7, RZ, 0xc0, !PT ;  /* 0x000000070d1a7812 */ /* 0x000fce00078ec0ff */
[----:B------:R-:W-:Y:S05]  /*0300*/  @!P0 BRA `(.L_x_291) ;  /* 0x0000000800648947 */ /* 0x000fea0003800000 */
[----:B------:R-:W-:Y:S01]  /*0310*/  LOP3.LUT R15, R13, 0x1fffff8, RZ, 0xc0, !PT ;  /* 0x01fffff80d0f7812 */ /* 0x000fe200078ec0ff */
[----:B------:R-:W-:Y:S01]  /*0320*/  BSSY.RECONVERGENT B3, `(.L_x_292) ;  /* 0x0000096000037945 */ /* 0x000fe20003800200 */
[----:B------:R-:W-:-:S03]  /*0330*/  VIADD R14, R14, 0x400 ;  /* 0x000004000e0e7836 */ /* 0x000fc60000000000 */
[----:B------:R-:W-:-:S07]  /*0340*/  IMAD.MOV R15, RZ, RZ, -R15 ;  /* 0x000000ffff0f7224 */ /* 0x000fce00078e0a0f */
.L_x_293:
[----:B------:R-:W-:-:S05]  /*0350*/  VIADD R2, R14, 0xfffffc00 ;  /* 0xfffffc000e027836 */ /* 0x000fca0000000000 */
[----:B------:R-:W-:-:S04]  /*0360*/  IADD3 R21, P0, PT, R11, R2, RZ ;  /* 0x000000020b157210 */ /* 0x000fc80007f1e0ff */
[----:B------:R-:W-:Y:S01]  /*0370*/  LEA.HI.X.SX32 R24, R2, RZ, 0x1, P0 ;  /* 0x000000ff02187211 */ /* 0x000fe200000f0eff */
[----:B------:R-:W-:-:S03]  /*0380*/  IMAD.SHL.U32 R4, R21, 0x4, RZ ;  /* 0x0000000415047824 */ /* 0x000fc600078e00ff */
[----:B------:R-:W-:Y:S02]  /*0390*/  SHF.L.U64.HI R5, R21, 0x2, R24 ;  /* 0x0000000215057819 */ /* 0x000fe40000010218 */
[C---:B------:R-:W-:Y:S02]  /*03a0*/  IADD3 R2, P0, PT, R4.reuse, UR4, RZ ;  /* 0x0000000404027c10 */ /* 0x040fe4000ff1e0ff */
[----:B------:R-:W-:Y:S02]  /*03b0*/  IADD3 R4, P1, PT, R4, UR6, RZ ;  /* 0x0000000604047c10 */ /* 0x000fe4000ff3e0ff */
[C---:B------:R-:W-:Y:S02]  /*03c0*/  IADD3.X R3, PT, PT, R5.reuse, UR5, RZ, P0, !PT ;  /* 0x0000000505037c10 */ /* 0x040fe400087fe4ff */
[----:B------:R-:W-:-:S03]  /*03d0*/  IADD3.X R5, PT, PT, R5, UR7, RZ, P1, !PT ;  /* 0x0000000705057c10 */ /* 0x000fc60008ffe4ff */
[----:B------:R-:W2:Y:S04]  /*03e0*/  LDG.E R17, desc[UR12][R2.64] ;  /* 0x0000000c02117981 */ /* 0x000ea8000c1e1900 */
[----:B------:R-:W2:Y:S04]  /*03f0*/  LDG.E R18, desc[UR12][R4.64] ;  /* 0x0000000c04127981 */ /* 0x000ea8000c1e1900 */
[----:B------:R-:W3:Y:S04]  /*0400*/  LDG.E R23, desc[UR12][R2.64+0x400] ;  /* 0x0004000c02177981 */ /* 0x000ee8000c1e1900 */
[----:B------:R-:W3:Y:S04]  /*0410*/  LDG.E R16, desc[UR12][R4.64+0x400] ;  /* 0x0004000c04107981 */ /* 0x000ee8000c1e1900 */
[----:B------:R-:W4:Y:S04]  /*0420*/  LDG.E R20, desc[UR12][R2.64+0x800] ;  /* 0x0008000c02147981 */ /* 0x000f28000c1e1900 */
[----:B------:R-:W4:Y:S01]  /*0430*/  LDG.E R19, desc[UR12][R4.64+0x800] ;  /* 0x0008000c04137981 */ /* 0x000f22000c1e1900 */
[----:B------:R-:W-:-:S02]  /*0440*/  PRMT R22, R8, 0x7610, R22 ;  /* 0x0000761008167816 */ /* 0x000fc40000000016 */
[----:B------:R-:W-:Y:S01]  /*0450*/  IADD3 R21, P0, PT, R21, UR8, RZ ;  /* 0x0000000815157c10 */ /* 0x000fe2000ff1e0ff */
[----:B------:R-:W5:Y:S01]  /*0460*/  LDG.E R8, desc[UR12][R2.64+0xc00] ;  /* 0x000c000c02087981 */ /* 0x000f62000c1e1900 */
[----:B------:R-:W-:Y:S02]  /*0470*/  LOP3.LUT P1, RZ, R22, 0xff, RZ, 0xc0, !PT ;  /* 0x000000ff16ff7812 */ /* 0x000fe4000782c0ff */
[----:B------:R-:W-:Y:S02]  /*0480*/  IADD3.X R24, PT, PT, R24, UR9, RZ, P0, !PT ;  /* 0x0000000918187c10 */ /* 0x000fe400087fe4ff */
[----:B------:R-:W-:-:S04]  /*0490*/  ISETP.LT.U32.AND P0, PT, R21, R6, PT ;  /* 0x000000061500720c */ /* 0x000fc80003f01070 */
[----:B------:R-:W-:Y:S02]  /*04a0*/  ISETP.LT.AND.EX P0, PT, R24, R7, PT, P0 ;  /* 0x000000071800720c */ /* 0x000fe40003f01300 */
[CC--:B--2---:R-:W-:Y:S02]  /*04b0*/  ISETP.LT.AND P2, PT, R17.reuse, R18.reuse, P1 ;  /* 0x000000121100720c */ /* 0x0c4fe40000f41270 */
[----:B------:R-:W-:Y:S02]  /*04c0*/  ISETP.GE.AND P3, PT, R17, R18, PT ;  /* 0x000000121100720c */ /* 0x000fe40003f66270 */
[----:B------:R-:W5:Y:S01]  /*04d0*/  LDG.E R17, desc[UR12][R4.64+0xc00] ;  /* 0x000c000c04117981 */ /* 0x000f62000c1e1900 */
[----:B------:R-:W-:Y:S02]  /*04e0*/  SEL R18, R21, R6, P0 ;  /* 0x0000000615127207 */ /* 0x000fe40000000000 */
[----:B------:R-:W-:-:S06]  /*04f0*/  @!P1 SEL R22, RZ, 0x1, P3 ;  /* 0x00000001ff169807 */ /* 0x000fcc0001800000 */
[----:B------:R-:W-:Y:S01]  /*0500*/  @!P2 SEL R18, R21, R6, !P1 ;  /* 0x000000061512a207 */ /* 0x000fe20004800000 */
[----:B------:R-:W-:Y:S01]  /*0510*/  VIADD R6, R14, 0xfffffd00 ;  /* 0xfffffd000e067836 */ /* 0x000fe20000000000 */
[CC--:B------:R-:W-:Y:S02]  /*0520*/  SEL R21, R24.reuse, R7.reuse, P0 ;  /* 0x0000000718157207 */ /* 0x0c0fe40000000000 */
[----:B------:R-:W-:Y:S02]  /*0530*/  @!P2 SEL R21, R24, R7, !P1 ;  /* 0x000000071815a207 */ /* 0x000fe40004800000 */
[----:B------:R-:W-:Y:S02]  /*0540*/  SHF.R.S32.HI R7, RZ, 0x1f, R6 ;  /* 0x0000001fff077819 */ /* 0x000fe40000011406 */
[----:B------:R-:W-:Y:S02]  /*0550*/  IADD3 R25, P0, P4, R6, UR8, R11 ;  /* 0x0000000806197c10 */ /* 0x000fe4000fc1e00b */
[----:B------:R-:W-:Y:S01]  /*0560*/  SEL R22, R22, 0x1, !P2 ;  /* 0x0000000116167807 */ /* 0x000fe20005000000 */
[----:B------:R-:W2:Y:S01]  /*0570*/  LDG.E R6, desc[UR12][R2.64+0x1000] ;  /* 0x0010000c02067981 */ /* 0x000ea2000c1e1900 */
[----:B------:R-:W-:-:S02]  /*0580*/  IADD3.X R24, PT, PT, R7, UR9, RZ, P0, P4 ;  /* 0x0000000907187c10 */ /* 0x000fc400087e84ff */
[----:B------:R-:W-:Y:S01]  /*0590*/  LOP3.LUT P2, RZ, R22, 0xff, RZ, 0xc0, !PT ;  /* 0x000000ff16ff7812 */ /* 0x000fe2000784c0ff */
[----:B------:R-:W2:Y:S03]  /*05a0*/  LDG.E R7, desc[UR12][R4.64+0x1000] ;  /* 0x0010000c04077981 */ /* 0x000ea6000c1e1900 */
[----:B---3--:R-:W-:Y:S02]  /*05b0*/  ISETP.LT.AND P3, PT, R23, R16, P2 ;  /* 0x000000101700720c */ /* 0x008fe40001761270 */
[----:B------:R-:W-:Y:S02]  /*05c0*/  ISETP.LT.U32.AND P0, PT, R25, R18, PT ;  /* 0x000000121900720c */ /* 0x000fe40003f01070 */
[----:B------:R-:W-:Y:S02]  /*05d0*/  ISETP.GE.AND P1, PT, R23, R16, PT ;  /* 0x000000101700720c */ /* 0x000fe40003f26270 */
[----:B------:R-:W-:-:S03]  /*05e0*/  ISETP.LT.AND.EX P0, PT, R24, R21, PT, P0 ;  /* 0x000000151800720c */ /* 0x000fc60003f01300 */
[----:B------:R-:W-:Y:S02]  /*05f0*/  @!P2 SEL R22, RZ, 0x1, P1 ;  /* 0x00000001ff16a807 */ /* 0x000fe40000800000 */
[CC--:B------:R-:W-:Y:S02]  /*0600*/  SEL R23, R25.reuse, R18.reuse, P0 ;  /* 0x0000001219177207 */ /* 0x0c0fe40000000000 */
[----:B------:R-:W-:Y:S02]  /*0610*/  @!P3 SEL R23, R25, R18, !P2 ;  /* 0x000000121917b207 */ /* 0x000fe40005000000 */
[-C--:B------:R-:W-:Y:S02]  /*0620*/  SEL R18, R24, R21.reuse, P0 ;  /* 0x0000001518127207 */ /* 0x080fe40000000000 */
[----:B------:R-:W-:Y:S02]  /*0630*/  SEL R16, R22, 0x1, !P3 ;  /* 0x0000000116107807 */ /* 0x000fe40005800000 */
[----:B------:R-:W-:Y:S01]  /*0640*/  @!P3 SEL R18, R24, R21, !P2 ;  /* 0x000000151812b207 */ /* 0x000fe20005000000 */
[----:B------:R-:W3:Y:S04]  /*0650*/  LDG.E R22, desc[UR12][R2.64+0x1400] ;  /* 0x0014000c02167981 */ /* 0x000ee8000c1e1900 */
[----:B------:R-:W3:Y:S01]  /*0660*/  LDG.E R21, desc[UR12][R4.64+0x1400] ;  /* 0x0014000c04157981 */ /* 0x000ee2000c1e1900 */
[----:B------:R-:W-:Y:S01]  /*0670*/  LOP3.LUT P1, RZ, R16, 0xff, RZ, 0xc0, !PT ;  /* 0x000000ff10ff7812 */ /* 0x000fe2000782c0ff */
[----:B------:R-:W-:Y:S01]  /*0680*/  VIADD R24, R14, 0xfffffe00 ;  /* 0xfffffe000e187836 */ /* 0x000fe20000000000 */
[----:B----4-:R-:W-:-:S02]  /*0690*/  ISETP.GE.AND P2, PT, R20, R19, PT ;  /* 0x000000131400720c */ /* 0x010fc40003f46270 */
[----:B------:R-:W-:Y:S02]  /*06a0*/  ISETP.LT.AND P3, PT, R20, R19, P1 ;  /* 0x000000131400720c */ /* 0x000fe40000f61270 */
[----:B------:R-:W-:Y:S01]  /*06b0*/  SHF.R.S32.HI R27, RZ, 0x1f, R24 ;  /* 0x0000001fff1b7819 */ /* 0x000fe20000011418 */
[----:B------:R-:W4:Y:S01]  /*06c0*/  LDG.E R19, desc[UR12][R2.64+0x1800] ;  /* 0x0018000c02137981 */ /* 0x000f22000c1e1900 */
[----:B------:R-:W-:-:S03]  /*06d0*/  IADD3 R24, P0, P4, R24, UR8, R11 ;  /* 0x0000000818187c10 */ /* 0x000fc6000fc1e00b */
[----:B------:R-:W4:Y:S01]  /*06e0*/  LDG.E R20, desc[UR12][R4.64+0x1800] ;  /* 0x0018000c04147981 */ /* 0x000f22000c1e1900 */
[----:B------:R-:W-:Y:S02]  /*06f0*/  IADD3.X R27, PT, PT, R27, UR9, RZ, P0, P4 ;  /* 0x000000091b1b7c10 */ /* 0x000fe400087e84ff */
[----:B------:R-:W-:-:S04]  /*0700*/  ISETP.LT.U32.AND P0, PT, R24, R23, PT ;  /* 0x000000171800720c */ /* 0x000fc80003f01070 */
[----:B------:R-:W-:-:S04]  /*0710*/  ISETP.LT.AND.EX P0, PT, R27, R18, PT, P0 ;  /* 0x000000121b00720c */ /* 0x000fc80003f01300 */
[CC--:B------:R-:W-:Y:S02]  /*0720*/  SEL R25, R24.reuse, R23.reuse, P0 ;  /* 0x0000001718197207 */ /* 0x0c0fe40000000000 */
[----:B------:R-:W-:Y:S02]  /*0730*/  @!P3 SEL R25, R24, R23, !P1 ;  /* 0x000000171819b207 */ /* 0x000fe40004800000 */
[----:B------:R-:W4:Y:S04]  /*0740*/  LDG.E R23, desc[UR12][R2.64+0x1c00] ;  /* 0x001c000c02177981 */ /* 0x000f28000c1e1900 */
[----:B------:R0:W4:Y:S01]  /*0750*/  LDG.E R24, desc[UR12][R4.64+0x1c00] ;  /* 0x001c000c04187981 */ /* 0x000122000c1e1900 */
[----:B------:R-:W-:-:S04]  /*0760*/  @!P1 SEL R16, RZ, 0x1, P2 ;  /* 0x00000001ff109807 */ /* 0x000fc80001000000 */
[----:B------:R-:W-:-:S04]  /*0770*/  SEL R28, R16, 0x1, !P3 ;  /* 0x00000001101c7807 */ /* 0x000fc80005800000 */
[----:B------:R-:W-:Y:S02]  /*0780*/  LOP3.LUT P2, RZ, R28, 0xff, RZ, 0xc0, !PT ;  /* 0x000000ff1cff7812 */ /* 0x000fe4000784c0ff */
[CC--:B------:R-:W-:Y:S02]  /*0790*/  SEL R16, R27.reuse, R18.reuse, P0 ;  /* 0x000000121b107207 */ /* 0x0c0fe40000000000 */
[----:B------:R-:W-:Y:S01]  /*07a0*/  @!P3 SEL R16, R27, R18, !P1 ;  /* 0x000000121b10b207 */ /* 0x000fe20004800000 */
[----:B------:R-:W-:-:S05]  /*07b0*/  VIADD R18, R14, 0xffffff00 ;  /* 0xffffff000e127836 */ /* 0x000fca0000000000 */
[----:B------:R-:W-:Y:S02]  /*07c0*/  SHF.R.S32.HI R27, RZ, 0x1f, R18 ;  /* 0x0000001fff1b7819 */ /* 0x000fe40000011412 */
[----:B------:R-:W-:-:S04]  /*07d0*/  IADD3 R18, P1, P4, R18, UR8, R11 ;  /* 0x0000000812127c10 */ /* 0x000fc8000fc3e00b */
[----:B------:R-:W-:Y:S02]  /*07e0*/  IADD3.X R27, PT, PT, R27, UR9, RZ, P1, P4 ;  /* 0x000000091b1b7c10 */ /* 0x000fe40008fe84ff */
[----:B0-----:R-:W-:Y:S01]  /*07f0*/  SHF.R.S32.HI R4, RZ, 0x1f, R14 ;  /* 0x0000001fff047819 */ /* 0x001fe2000001140e */
[----:B------:R-:W-:Y:S01]  /*0800*/  VIADD R15, R15, 0x8 ;  /* 0x000000080f0f7836 */ /* 0x000fe20000000000 */
[CC--:B-----5:R-:W-:Y:S02]  /*0810*/  ISETP.GE.AND P0, PT, R8.reuse, R17.reuse, PT ;  /* 0x000000110800720c */ /* 0x0e0fe40003f06270 */
[----:B------:R-:W-:Y:S02]  /*0820*/  ISETP.LT.AND P3, PT, R8, R17, P2 ;  /* 0x000000110800720c */ /* 0x000fe40001761270 */
[----:B------:R-:W-:-:S04]  /*0830*/  @!P2 SEL R28, RZ, 0x1, P0 ;  /* 0x00000001ff1ca807 */ /* 0x000fc80000000000 */
[----:B------:R-:W-:Y:S02]  /*0840*/  SEL R28, R28, 0x1, !P3 ;  /* 0x000000011c1c7807 */ /* 0x000fe40005800000 */
[----:B------:R-:W-:Y:S02]  /*0850*/  ISETP.LT.U32.AND P0, PT, R18, R25, PT ;  /* 0x000000191200720c */ /* 0x000fe40003f01070 */
[----:B------:R-:W-:Y:S02]  /*0860*/  LOP3.LUT P1, RZ, R28, 0xff, RZ, 0xc0, !PT ;  /* 0x000000ff1cff7812 */ /* 0x000fe4000782c0ff */
[----:B------:R-:W-:-:S04]  /*0870*/  ISETP.LT.AND.EX P0, PT, R27, R16, PT, P0 ;  /* 0x000000101b00720c */ /* 0x000fc80003f01300 */
[----:B------:R-:W-:Y:S02]  /*0880*/  SEL R3, R18, R25, P0 ;  /* 0x0000001912037207 */ /* 0x000fe40000000000 */
[CC--:B------:R-:W-:Y:S02]  /*0890*/  SEL R2, R27.reuse, R16.reuse, P0 ;  /* 0x000000101b027207 */ /* 0x0c0fe40000000000 */
[----:B--2---:R-:W-:Y:S02]  /*08a0*/  ISETP.GE.AND P0, PT, R6, R7, PT ;  /* 0x000000070600720c */ /* 0x004fe40003f06270 */
[----:B------:R-:W-:Y:S02]  /*08b0*/  @!P3 SEL R3, R18, R25, !P2 ;  /* 0x000000191203b207 */ /* 0x000fe40005000000 */
[----:B------:R-:W-:Y:S02]  /*08c0*/  @!P3 SEL R2, R27, R16, !P2 ;  /* 0x000000101b02b207 */ /* 0x000fe40005000000 */
[----:B------:R-:W-:-:S02]  /*08d0*/  ISETP.LT.AND P3, PT, R6, R7, P1 ;  /* 0x000000070600720c */ /* 0x000fc40000f61270 */
[----:B------:R-:W-:Y:S02]  /*08e0*/  @!P1 SEL R28, RZ, 0x1, P0 ;  /* 0x00000001ff1c9807 */ /* 0x000fe40000000000 */
[----:B------:R-:W-:Y:S02]  /*08f0*/  IADD3 R8, P4, P5, R14, UR8, R11 ;  /* 0x000000080e087c10 */ /* 0x000fe4000fd9e00b */
[----:B------:R-:W-:Y:S02]  /*0900*/  SEL R28, R28, 0x1, !P3 ;  /* 0x000000011c1c7807 */ /* 0x000fe40005800000 */
[----:B------:R-:W-:Y:S02]  /*0910*/  IADD3.X R17, PT, PT, R4, UR9, RZ, P4, P5 ;  /* 0x0000000904117c10 */ /* 0x000fe4000a7ea4ff */
[----:B------:R-:W-:Y:S02]  /*0920*/  ISETP.LT.U32.AND P0, PT, R8, R3, PT ;  /* 0x000000030800720c */ /* 0x000fe40003f01070 */
[----:B------:R-:W-:-:S02]  /*0930*/  LOP3.LUT P2, RZ, R28, 0xff, RZ, 0xc0, !PT ;  /* 0x000000ff1cff7812 */ /* 0x000fc4000784c0ff */
[----:B------:R-:W-:Y:S01]  /*0940*/  ISETP.LT.AND.EX P0, PT, R17, R2, PT, P0 ;  /* 0x000000021100720c */ /* 0x000fe20003f01300 */
[----:B------:R-:W-:-:S03]  /*0950*/  VIADD R6, R14, 0x100 ;  /* 0x000001000e067836 */ /* 0x000fc60000000000 */
[----:B------:R-:W-:Y:S02]  /*0960*/  SEL R4, R8, R3, P0 ;  /* 0x0000000308047207 */ /* 0x000fe40000000000 */
[CC--:B------:R-:W-:Y:S02]  /*0970*/  SEL R5, R17.reuse, R2.reuse, P0 ;  /* 0x0000000211057207 */ /* 0x0c0fe40000000000 */
[----:B---3--:R-:W-:Y:S02]  /*0980*/  ISETP.GE.AND P0, PT, R22, R21, PT ;  /* 0x000000151600720c */ /* 0x008fe40003f06270 */
[----:B------:R-:W-:Y:S02]  /*0990*/  @!P3 SEL R4, R8, R3, !P1 ;  /* 0x000000030804b207 */ /* 0x000fe40004800000 */
[----:B------:R-:W-:Y:S02]  /*09a0*/  @!P3 SEL R5, R17, R2, !P1 ;  /* 0x000000021105b207 */ /* 0x000fe40004800000 */
[----:B------:R-:W-:-:S02]  /*09b0*/  ISETP.LT.AND P3, PT, R22, R21, P2 ;  /* 0x000000151600720c */ /* 0x000fc40001761270 */
[----:B------:R-:W-:Y:S02]  /*09c0*/  @!P2 SEL R28, RZ, 0x1, P0 ;  /* 0x00000001ff1ca807 */ /* 0x000fe40000000000 */
[----:B------:R-:W-:Y:S02]  /*09d0*/  SHF.R.S32.HI R3, RZ, 0x1f, R6 ;  /* 0x0000001fff037819 */ /* 0x000fe40000011406 */
[----:B------:R-:W-:Y:S02]  /*09e0*/  IADD3 R7, P4, P5, R6, UR8, R11 ;  /* 0x0000000806077c10 */ /* 0x000fe4000fd9e00b */
[----:B------:R-:W-:Y:S02]  /*09f0*/  SEL R28, R28, 0x1, !P3 ;  /* 0x000000011c1c7807 */ /* 0x000fe40005800000 */
[----:B------:R-:W-:Y:S02]  /*0a00*/  IADD3.X R8, PT, PT, R3, UR9, RZ, P4, P5 ;  /* 0x0000000903087c10 */ /* 0x000fe4000a7ea4ff */
[----:B------:R-:W-:-:S02]  /*0a10*/  ISETP.LT.U32.AND P0, PT, R7, R4, PT ;  /* 0x000000040700720c */ /* 0x000fc40003f01070 */
[----:B------:R-:W-:Y:S01]  /*0a20*/  LOP3.LUT P1, RZ, R28, 0xff, RZ, 0xc0, !PT ;  /* 0x000000ff1cff7812 */ /* 0x000fe2000782c0ff */
[----:B------:R-:W-:Y:S01]  /*0a30*/  VIADD R6, R14, 0x200 ;  /* 0x000002000e067836 */ /* 0x000fe20000000000 */
[----:B------:R-:W-:-:S04]  /*0a40*/  ISETP.LT.AND.EX P0, PT, R8, R5, PT, P0 ;  /* 0x000000050800720c */ /* 0x000fc80003f01300 */
[CC--:B------:R-:W-:Y:S02]  /*0a50*/  SEL R2, R7.reuse, R4.reuse, P0 ;  /* 0x0000000407027207 */ /* 0x0c0fe40000000000 */
[-C--:B------:R-:W-:Y:S02]  /*0a60*/  SEL R3, R8, R5.reuse, P0 ;  /* 0x0000000508037207 */ /* 0x080fe40000000000 */
[----:B------:R-:W-:Y:S02]  /*0a70*/  @!P3 SEL R2, R7, R4, !P2 ;  /* 0x000000040702b207 */ /* 0x000fe40005000000 */
[----:B------:R-:W-:Y:S02]  /*0a80*/  SHF.R.S32.HI R4, RZ, 0x1f, R6 ;  /* 0x0000001fff047819 */ /* 0x000fe40000011406 */
[----:B------:R-:W-:Y:S02]  /*0a90*/  IADD3 R7, P0, P4, R6, UR8, R11 ;  /* 0x0000000806077c10 */ /* 0x000fe4000fc1e00b */
[----:B------:R-:W-:-:S02]  /*0aa0*/  @!P3 SEL R3, R8, R5, !P2 ;  /* 0x000000050803b207 */ /* 0x000fc40005000000 */
[CC--:B----4-:R-:W-:Y:S02]  /*0ab0*/  ISETP.GE.AND P2, PT, R19.reuse, R20.reuse, PT ;  /* 0x000000141300720c */ /* 0x0d0fe40003f46270 */
[----:B------:R-:W-:Y:S02]  /*0ac0*/  ISETP.LT.AND P3, PT, R19, R20, P1 ;  /* 0x000000141300720c */ /* 0x000fe40000f61270 */
[----:B------:R-:W-:Y:S01]  /*0ad0*/  IADD3.X R6, PT, PT, R4, UR9, RZ, P0, P4 ;  /* 0x0000000904067c10 */ /* 0x000fe200087e84ff */
[----:B------:R-:W-:Y:S01]  /*0ae0*/  VIADD R4, R14, 0x300 ;  /* 0x000003000e047836 */ /* 0x000fe20000000000 */
[----:B------:R-:W-:Y:S02]  /*0af0*/  @!P1 SEL R28, RZ, 0x1, P2 ;  /* 0x00000001ff1c9807 */ /* 0x000fe40001000000 */
[----:B------:R-:W-:Y:S02]  /*0b00*/  ISETP.LT.U32.AND P0, PT, R7, R2, PT ;  /* 0x000000020700720c */ /* 0x000fe40003f01070 */
[----:B------:R-:W-:-:S02]  /*0b10*/  SHF.R.S32.HI R5, RZ, 0x1f, R4 ;  /* 0x0000001fff057819 */ /* 0x000fc40000011404 */
[----:B------:R-:W-:Y:S02]  /*0b20*/  SEL R28, R28, 0x1, !P3 ;  /* 0x000000011c1c7807 */ /* 0x000fe40005800000 */
[----:B------:R-:W-:Y:S02]  /*0b30*/  IADD3 R4, P4, P5, R4, UR8, R11 ;  /* 0x0000000804047c10 */ /* 0x000fe4000fd9e00b */
[----:B------:R-:W-:Y:S02]  /*0b40*/  ISETP.LT.AND.EX P0, PT, R6, R3, PT, P0 ;  /* 0x000000030600720c */ /* 0x000fe40003f01300 */
[----:B------:R-:W-:Y:S02]  /*0b50*/  LOP3.LUT P2, RZ, R28, 0xff, RZ, 0xc0, !PT ;  /* 0x000000ff1cff7812 */ /* 0x000fe4000784c0ff */
[----:B------:R-:W-:Y:S02]  /*0b60*/  IADD3.X R5, PT, PT, R5, UR9, RZ, P4, P5 ;  /* 0x0000000905057c10 */ /* 0x000fe4000a7ea4ff */
[----:B------:R-:W-:-:S02]  /*0b70*/  SEL R17, R7, R2, P0 ;  /* 0x0000000207117207 */ /* 0x000fc40000000000 */
[CC--:B------:R-:W-:Y:S02]  /*0b80*/  SEL R16, R6.reuse, R3.reuse, P0 ;  /* 0x0000000306107207 */ /* 0x0c0fe40000000000 */
[----:B------:R-:W-:Y:S02]  /*0b90*/  ISETP.NE.AND P4, PT, R15, RZ, PT ;  /* 0x000000ff0f00720c */ /* 0x000fe40003f85270 */
[----:B------:R-:W-:Y:S02]  /*0ba0*/  @!P3 SEL R17, R7, R2, !P1 ;  /* 0x000000020711b207 */ /* 0x000fe40004800000 */
[----:B------:R-:W-:Y:S02]  /*0bb0*/  @!P3 SEL R16, R6, R3, !P1 ;  /* 0x000000030610b207 */ /* 0x000fe40004800000 */
[----:B------:R-:W-:Y:S02]  /*0bc0*/  ISETP.LT.AND P1, PT, R23, R24, P2 ;  /* 0x000000181700720c */ /* 0x000fe40001721270 */
[----:B------:R-:W-:-:S02]  /*0bd0*/  ISETP.LT.U32.AND P0, PT, R4, R17, PT ;  /* 0x000000110400720c */ /* 0x000fc40003f01070 */
[----:B------:R-:W-:Y:S02]  /*0be0*/  ISETP.GE.AND P3, PT, R23, R24, PT ;  /* 0x000000181700720c */ /* 0x000fe40003f66270 */
[CC--:B------:R-:W-:Y:S02]  /*0bf0*/  ISETP.LT.AND.EX P0, PT, R5.reuse, R16.reuse, PT, P0 ;  /* 0x000000100500720c */ /* 0x0c0fe40003f01300 */
[----:B------:R-:W-:Y:S01]  /*0c00*/  @!P2 SEL R28, RZ, 0x1, P3 ;  /* 0x00000001ff1ca807 */ /* 0x000fe20001800000 */
[----:B------:R-:W-:Y:S01]  /*0c10*/  VIADD R14, R14, 0x800 ;  /* 0x000008000e0e7836 */ /* 0x000fe20000000000 */
[----:B------:R-:W-:Y:S02]  /*0c20*/  SEL R6, R4, R17, P0 ;  /* 0x0000001104067207 */ /* 0x000fe40000000000 */
[----:B------:R-:W-:Y:S02]  /*0c30*/  SEL R7, R5, R16, P0 ;  /* 0x0000001005077207 */ /* 0x000fe40000000000 */
[----:B------:R-:W-:-:S02]  /*0c40*/  SEL R8, R28, 0x1, !P1 ;  /* 0x000000011c087807 */ /* 0x000fc40004800000 */
[----:B------:R-:W-:Y:S02]  /*0c50*/  @!P1 SEL R6, R4, R17, !P2 ;  /* 0x0000001104069207 */ /* 0x000fe40005000000 */
[----:B------:R-:W-:Y:S01]  /*0c60*/  @!P1 SEL R7, R5, R16, !P2 ;  /* 0x0000001005079207 */ /* 0x000fe20005000000 */
[----:B------:R-:W-:Y:S06]  /*0c70*/  @P4 BRA `(.L_x_293) ;  /* 0xfffffff400b44947 */ /* 0x000fec000383ffff */
[----:B------:R-:W-:Y:S05]  /*0c80*/  BSYNC.RECONVERGENT B3 ;  /* 0x0000000000037941 */ /* 0x000fea0003800200 */
.L_x_292:
[----:B------:R-:W-:-:S07]  /*0c90*/  VIADD R14, R14, 0xfffffc00 ;  /* 0xfffffc000e0e7836 */ /* 0x000fce0000000000 */
.L_x_291:
[----:B------:R-:W-:Y:S05]  /*0ca0*/  BSYNC.RECONVERGENT B2 ;  /* 0x0000000000027941 */ /* 0x000fea0003800200 */
.L_x_290:
[----:B------:R-:W-:-:S13]  /*0cb0*/  ISETP.NE.AND P0, PT, R26, RZ, PT ;  /* 0x000000ff1a00720c */ /* 0x000fda0003f05270 */
[----:B------:R-:W-:Y:S05]  /*0cc0*/  @!P0 BRA `(.L_x_289) ;  /* 0x00000008007c8947 */ /* 0x000fea0003800000 */
[----:B------:R-:W-:Y:S01]  /*0cd0*/  ISETP.GE.U32.AND P0, PT, R26, 0x4, PT ;  /* 0x000000041a00780c */ /* 0x000fe20003f06070 */
[----:B------:R-:W-:Y:S01]  /*0ce0*/  BSSY.RECONVERGENT B2, `(.L_x_294) ;  /* 0x0000050000027945 */ /* 0x000fe20003800200 */
[----:B------:R-:W-:-:S11]  /*0cf0*/  LOP3.LUT P1, R13, R13, 0x3, RZ, 0xc0, !PT ;  /* 0x000000030d0d7812 */ /* 0x000fd6000782c0ff */
[----:B------:R-:W-:Y:S05]  /*0d00*/  @!P0 BRA `(.L_x_295) ;  /* 0x0000000400348947 */ /* 0x000fea0003800000 */
[----:B------:R-:W0:Y:S01]  /*0d10*/  LDCU.128 UR16, c[0x0][0x380] ;  /* 0x00007000ff1077ac */ /* 0x000e220008000c00 */
[----:B------:R-:W-:Y:S01]  /*0d20*/  IADD3 R23, P0, PT, R11, R14, RZ ;  /* 0x0000000e0b177210 */ /* 0x000fe20007f1e0ff */
[----:B------:R-:W1:Y:S03]  /*0d30*/  LDCU.64 UR10, c[0x0][0x398] ;  /* 0x00007300ff0a77ac */ /* 0x000e660008000a00 */
[----:B------:R-:W-:Y:S01]  /*0d40*/  LEA.HI.X.SX32 R24, R14, RZ, 0x1, P0 ;  /* 0x000000ff0e187211 */ /* 0x000fe200000f0eff */
[----:B------:R-:W-:-:S03]  /*0d50*/  IMAD.SHL.U32 R2, R23, 0x4, RZ ;  /* 0x0000000417027824 */ /* 0x000fc600078e00ff */
[----:B------:R-:W-:Y:S02]  /*0d60*/  SHF.L.U64.HI R3, R23, 0x2, R24 ;  /* 0x0000000217037819 */ /* 0x000fe40000010218 */
[C---:B0-----:R-:W-:Y:S02]  /*0d70*/  IADD3 R4, P0, PT, R2.reuse, UR16, RZ ;  /* 0x0000001002047c10 */ /* 0x041fe4000ff1e0ff */
        /* <DEDUP_REMOVED lines=8> */
[----:B------:R-:W4:Y:S04]  /*0e00*/  LDG.E R18, desc[UR12][R2.64+0x800] ;  /* 0x0008000c02127981 */ /* 0x000f28000c1e1900 */
[----:B------:R0:W5:Y:S04]  /*0e10*/  LDG.E R15, desc[UR12][R4.64+0xc00] ;  /* 0x000c000c040f7981 */ /* 0x000168000c1e1900 */
[----:B------:R0:W5:Y:S01]  /*0e20*/  LDG.E R16, desc[UR12][R2.64+0xc00] ;  /* 0x000c000c02107981 */ /* 0x000162000c1e1900 */
[----:B------:R-:W-:-:S02]  /*0e30*/  LOP3.LUT P3, RZ, R8, 0xff, RZ, 0xc0, !PT ;  /* 0x000000ff08ff7812 */ /* 0x000fc4000786c0ff */
[----:B-1----:R-:W-:Y:S01]  /*0e40*/  IADD3 R23, P2, PT, R23, UR10, RZ ;  /* 0x0000000a17177c10 */ /* 0x002fe2000ff5e0ff */
[----:B0-----:R-:W-:-:S03]  /*0e50*/  VIADD R4, R14, 0x100 ;  /* 0x000001000e047836 */ /* 0x001fc60000000000 */
[----:B------:R-:W-:Y:S02]  /*0e60*/  IADD3.X R24, PT, PT, R24, UR11, RZ, P2, !PT ;  /* 0x0000000b18187c10 */ /* 0x000fe400097fe4ff */
[----:B------:R-:W-:Y:S02]  /*0e70*/  SHF.R.S32.HI R3, RZ, 0x1f, R4 ;  /* 0x0000001fff037819 */ /* 0x000fe40000011404 */
[CC--:B--2---:R-:W-:Y:S02]  /*0e80*/  ISETP.GE.AND P0, PT, R21.reuse, R22.reuse, PT ;  /* 0x000000161500720c */ /* 0x0c4fe40003f06270 */
[----:B------:R-:W-:Y:S02]  /*0e90*/  ISETP.LT.AND P4, PT, R21, R22, P3 ;  /* 0x000000161500720c */ /* 0x000fe40001f81270 */
[----:B------:R-:W-:Y:S02]  /*0ea0*/  @!P3 SEL R8, RZ, 0x1, P0 ;  /* 0x00000001ff08b807 */ /* 0x000fe40000000000 */
[----:B------:R-:W-:-:S02]  /*0eb0*/  ISETP.LT.U32.AND P0, PT, R23, R6, PT ;  /* 0x000000061700720c */ /* 0x000fc40003f01070 */
[----:B------:R-:W-:Y:S02]  /*0ec0*/  SEL R8, R8, 0x1, !P4 ;  /* 0x0000000108087807 */ /* 0x000fe40006000000 */
[-C--:B------:R-:W-:Y:S02]  /*0ed0*/  ISETP.LT.AND.EX P0, PT, R24, R7.reuse, PT, P0 ;  /* 0x000000071800720c */ /* 0x080fe40003f01300 */
[----:B------:R-:W-:Y:S02]  /*0ee0*/  LOP3.LUT P2, RZ, R8, 0xff, RZ, 0xc0, !PT ;  /* 0x000000ff08ff7812 */ /* 0x000fe4000784c0ff */
[CC--:B------:R-:W-:Y:S02]  /*0ef0*/  SEL R22, R23.reuse, R6.reuse, P0 ;  /* 0x0000000617167207 */ /* 0x0c0fe40000000000 */
[----:B------:R-:W-:Y:S02]  /*0f00*/  SEL R2, R24, R7, P0 ;  /* 0x0000000718027207 */ /* 0x000fe40000000000 */
[----:B------:R-:W-:-:S02]  /*0f10*/  @!P4 SEL R22, R23, R6, !P3 ;  /* 0x000000061716c207 */ /* 0x000fc40005800000 */
[----:B------:R-:W-:Y:S02]  /*0f20*/  @!P4 SEL R2, R24, R7, !P3 ;  /* 0x000000071802c207 */ /* 0x000fe40005800000 */
[CC--:B---3--:R-:W-:Y:S02]  /*0f30*/  ISETP.GE.AND P3, PT, R20.reuse, R19.reuse, PT ;  /* 0x000000131400720c */ /* 0x0c8fe40003f66270 */
[----:B------:R-:W-:Y:S02]  /*0f40*/  ISETP.LT.AND P4, PT, R20, R19, P2 ;  /* 0x000000131400720c */ /* 0x000fe40001781270 */
[----:B------:R-:W-:Y:S02]  /*0f50*/  @!P2 SEL R8, RZ, 0x1, P3 ;  /* 0x00000001ff08a807 */ /* 0x000fe40001800000 */
[----:B------:R-:W-:Y:S01]  /*0f60*/  IADD3 R5, P5, P0, R4, UR10, R11 ;  /* 0x0000000a04057c10 */ /* 0x000fe2000f8be00b */
[----:B------:R-:W-:Y:S01]  /*0f70*/  VIADD R4, R14, 0x200 ;  /* 0x000002000e047836 */ /* 0x000fe20000000000 */
[----:B------:R-:W-:-:S02]  /*0f80*/  SEL R8, R8, 0x1, !P4 ;  /* 0x0000000108087807 */ /* 0x000fc40006000000 */
[----:B------:R-:W-:Y:S02]  /*0f90*/  IADD3.X R7, PT, PT, R3, UR11, RZ, P5, P0 ;  /* 0x0000000b03077c10 */ /* 0x000fe4000afe04ff */
[----:B------:R-:W-:Y:S02]  /*0fa0*/  ISETP.LT.U32.AND P0, PT, R5, R22, PT ;  /* 0x000000160500720c */ /* 0x000fe40003f01070 */
[----:B------:R-:W-:Y:S02]  /*0fb0*/  LOP3.LUT P3, RZ, R8, 0xff, RZ, 0xc0, !PT ;  /* 0x000000ff08ff7812 */ /* 0x000fe4000786c0ff */
[----:B------:R-:W-:Y:S02]  /*0fc0*/  ISETP.LT.AND.EX P0, PT, R7, R2, PT, P0 ;  /* 0x000000020700720c */ /* 0x000fe40003f01300 */
[----:B------:R-:W-:Y:S02]  /*0fd0*/  SHF.R.S32.HI R3, RZ, 0x1f, R4 ;  /* 0x0000001fff037819 */ /* 0x000fe40000011404 */
[----:B------:R-:W-:-:S02]  /*0fe0*/  SEL R19, R5, R22, P0 ;  /* 0x0000001605137207 */ /* 0x000fc40000000000 */
[----:B------:R-:W-:Y:S02]  /*0ff0*/  SEL R20, R7, R2, P0 ;  /* 0x0000000207147207 */ /* 0x000fe40000000000 */
[----:B------:R-:W-:Y:S02]  /*1000*/  @!P4 SEL R19, R5, R22, !P2 ;  /* 0x000000160513c207 */ /* 0x000fe40005000000 */
[----:B------:R-:W-:Y:S01]  /*1010*/  @!P4 SEL R20, R7, R2, !P2 ;  /* 0x000000020714c207 */ /* 0x000fe20005000000 */
[C---:B------:R-:W-:Y:S01]  /*1020*/  VIADD R2, R14.reuse, 0x300 ;  /* 0x000003000e027836 */ /* 0x040fe20000000000 */
[CC--:B----4-:R-:W-:Y:S01]  /*1030*/  ISETP.GE.AND P4, PT, R17.reuse, R18.reuse, PT ;  /* 0x000000121100720c */ /* 0x0d0fe20003f86270 */
[----:B------:R-:W-:Y:S01]  /*1040*/  VIADD R14, R14, 0x400 ;  /* 0x000004000e0e7836 */ /* 0x000fe20000000000 */
[----:B------:R-:W-:Y:S02]  /*1050*/  IADD3 R6, P5, P0, R4, UR10, R11 ;  /* 0x0000000a04067c10 */ /* 0x000fe4000f8be00b */
[----:B------:R-:W-:-:S02]  /*1060*/  ISETP.LT.AND P2, PT, R17, R18, P3 ;  /* 0x000000121100720c */ /* 0x000fc40001f41270 */
[----:B------:R-:W-:Y:S02]  /*1070*/  @!P3 SEL R8, RZ, 0x1, P4 ;  /* 0x00000001ff08b807 */ /* 0x000fe40002000000 */
[----:B------:R-:W-:Y:S02]  /*1080*/  IADD3.X R7, PT, PT, R3, UR11, RZ, P5, P0 ;  /* 0x0000000b03077c10 */ /* 0x000fe4000afe04ff */
[----:B------:R-:W-:Y:S02]  /*1090*/  ISETP.LT.U32.AND P0, PT, R6, R19, PT ;  /* 0x000000130600720c */ /* 0x000fe40003f01070 */
[----:B------:R-:W-:Y:S02]  /*10a0*/  SEL R8, R8, 0x1, !P2 ;  /* 0x0000000108087807 */ /* 0x000fe40005000000 */
[----:B------:R-:W-:Y:S02]  /*10b0*/  ISETP.LT.AND.EX P0, PT, R7, R20, PT, P0 ;  /* 0x000000140700720c */ /* 0x000fe40003f01300 */
[----:B------:R-:W-:-:S02]  /*10c0*/  LOP3.LUT P4, RZ, R8, 0xff, RZ, 0xc0, !PT ;  /* 0x000000ff08ff7812 */ /* 0x000fc4000788c0ff */
[CC--:B------:R-:W-:Y:S02]  /*10d0*/  SEL R5, R6.reuse, R19.reuse, P0 ;  /* 0x0000001306057207 */ /* 0x0c0fe40000000000 */
[CC--:B------:R-:W-:Y:S02]  /*10e0*/  SEL R4, R7.reuse, R20.reuse, P0 ;  /* 0x0000001407047207 */ /* 0x0c0fe40000000000 */
[----:B------:R-:W-:Y:S02]  /*10f0*/  SHF.R.S32.HI R3, RZ, 0x1f, R2 ;  /* 0x0000001fff037819 */ /* 0x000fe40000011402 */
[----:B------:R-:W-:Y:S02]  /*1100*/  @!P2 SEL R5, R6, R19, !P3 ;  /* 0x000000130605a207 */ /* 0x000fe40005800000 */
[----:B------:R-:W-:Y:S02]  /*1110*/  @!P2 SEL R4, R7, R20, !P3 ;  /* 0x000000140704a207 */ /* 0x000fe40005800000 */
[----:B------:R-:W-:-:S02]  /*1120*/  IADD3 R2, P5, P6, R2, UR10, R11 ;  /* 0x0000000a02027c10 */ /* 0x000fc4000febe00b */
[-C--:B-----5:R-:W-:Y:S02]  /*1130*/  ISETP.LT.AND P2, PT, R15, R16.reuse, P4 ;  /* 0x000000100f00720c */ /* 0x0a0fe40002741270 */
[----:B------:R-:W-:Y:S02]  /*1140*/  IADD3.X R3, PT, PT, R3, UR11, RZ, P5, P6 ;  /* 0x0000000b03037c10 */ /* 0x000fe4000afec4ff */
[----:B------:R-:W-:Y:S02]  /*1150*/  ISETP.LT.U32.AND P0, PT, R2, R5, PT ;  /* 0x000000050200720c */ /* 0x000fe40003f01070 */
[----:B------:R-:W-:Y:S02]  /*1160*/  ISETP.GE.AND P3, PT, R15, R16, PT ;  /* 0x000000100f00720c */ /* 0x000fe40003f66270 */
[----:B------:R-:W-:Y:S02]  /*1170*/  ISETP.LT.AND.EX P0, PT, R3, R4, PT, P0 ;  /* 0x000000040300720c */ /* 0x000fe40003f01300 */
[----:B------:R-:W-:-:S02]  /*1180*/  @!P4 SEL R8, RZ, 0x1, P3 ;  /* 0x00000001ff08c807 */ /* 0x000fc40001800000 */
[-C--:B------:R-:W-:Y:S02]  /*1190*/  SEL R6, R2, R5.reuse, P0 ;  /* 0x0000000502067207 */ /* 0x080fe40000000000 */
[CC--:B------:R-:W-:Y:S02]  /*11a0*/  SEL R7, R3.reuse, R4.reuse, P0 ;  /* 0x0000000403077207 */ /* 0x0c0fe40000000000 */
[----:B------:R-:W-:Y:S02]  /*11b0*/  SEL R8, R8, 0x1, !P2 ;  /* 0x0000000108087807 */ /* 0x000fe40005000000 */
[----:B------:R-:W-:Y:S02]  /*11c0*/  @!P2 SEL R6, R2, R5, !P4 ;  /* 0x000000050206a207 */ /* 0x000fe40006000000 */
[----:B------:R-:W-:-:S07]  /*11d0*/  @!P2 SEL R7, R3, R4, !P4 ;  /* 0x000000040307a207 */ /* 0x000fce0006000000 */
.L_x_295:
[----:B------:R-:W-:Y:S05]  /*11e0*/  BSYNC.RECONVERGENT B2 ;  /* 0x0000000000027941 */ /* 0x000fea0003800200 */
.L_x_294:
[----:B------:R-:W-:Y:S05]  /*11f0*/  @!P1 BRA `(.L_x_289) ;  /* 0x0000000400309947 */ /* 0x000fea0003800000 */
[----:B------:R-:W-:Y:S01]  /*1200*/  ISETP.NE.AND P0, PT, R13, 0x1, PT ;  /* 0x000000010d00780c */ /* 0x000fe20003f05270 */
[----:B------:R-:W-:Y:S01]  /*1210*/  BSSY.RECONVERGENT B2, `(.L_x_296) ;  /* 0x000002e000027945 */ /* 0x000fe20003800200 */
[----:B------:R-:W-:-:S11]  /*1220*/  LOP3.LUT P1, RZ, R12, 0x100, RZ, 0xc0, !PT ;  /* 0x000001000cff7812 */ /* 0x000fd6000782c0ff */
        /* <DEDUP_REMOVED lines=13> */
[----:B------:R0:W3:Y:S04]  /*1300*/  LDG.E R18, desc[UR12][R2.64+0x400] ;  /* 0x0004000c02127981 */ /* 0x0000e8000c1e1900 */
[----:B------:R4:W3:Y:S01]  /*1310*/  LDG.E R19, desc[UR12][R4.64+0x400] ;  /* 0x0004000c04137981 */ /* 0x0008e2000c1e1900 */
[----:B------:R-:W-:-:S02]  /*1320*/  LOP3.LUT P2, RZ, R8, 0xff, RZ, 0xc0, !PT ;  /* 0x000000ff08ff7812 */ /* 0x000fc4000784c0ff */
[----:B-1----:R-:W-:-:S04]  /*1330*/  IADD3 R15, P0, PT, R12, UR10, RZ ;  /* 0x0000000a0c0f7c10 */ /* 0x002fc8000ff1e0ff */
[----:B------:R-:W-:Y:S02]  /*1340*/  IADD3.X R12, PT, PT, R13, UR11, RZ, P0, !PT ;  /* 0x0000000b0d0c7c10 */ /* 0x000fe400087fe4ff */
[----:B------:R-:W-:-:S04]  /*1350*/  ISETP.LT.U32.AND P0, PT, R15, R6, PT ;  /* 0x000000060f00720c */ /* 0x000fc80003f01070 */
[----:B------:R-:W-:-:S04]  /*1360*/  ISETP.LT.AND.EX P0, PT, R12, R7, PT, P0 ;  /* 0x000000070c00720c */ /* 0x000fc80003f01300 */
[----:B0-----:R-:W-:Y:S02]  /*1370*/  SEL R2, R15, R6, P0 ;  /* 0x000000060f027207 */ /* 0x001fe40000000000 */
[----:B------:R-:W-:Y:S02]  /*1380*/  SEL R3, R12, R7, P0 ;  /* 0x000000070c037207 */ /* 0x000fe40000000000 */
[CC--:B--2---:R-:W-:Y:S02]  /*1390*/  ISETP.GE.AND P4, PT, R16.reuse, R17.reuse, PT ;  /* 0x000000111000720c */ /* 0x0c4fe40003f86270 */
[----:B------:R-:W-:Y:S01]  /*13a0*/  ISETP.LT.AND P3, PT, R16, R17, P2 ;  /* 0x000000111000720c */ /* 0x000fe20001761270 */
[C---:B------:R-:W-:Y:S01]  /*13b0*/  VIADD R16, R14.reuse, 0x100 ;  /* 0x000001000e107836 */ /* 0x040fe20000000000 */
[----:B------:R-:W-:Y:S01]  /*13c0*/  @!P2 SEL R8, RZ, 0x1, P4 ;  /* 0x00000001ff08a807 */ /* 0x000fe20002000000 */
[----:B------:R-:W-:-:S03]  /*13d0*/  VIADD R14, R14, 0x200 ;  /* 0x000002000e0e7836 */ /* 0x000fc60000000000 */
[----:B------:R-:W-:Y:S02]  /*13e0*/  SEL R8, R8, 0x1, !P3 ;  /* 0x0000000108087807 */ /* 0x000fe40005800000 */
[----:B----4-:R-:W-:Y:S02]  /*13f0*/  SHF.R.S32.HI R4, RZ, 0x1f, R16 ;  /* 0x0000001fff047819 */ /* 0x010fe40000011410 */
[----:B------:R-:W-:Y:S02]  /*1400*/  LOP3.LUT P4, RZ, R8, 0xff, RZ, 0xc0, !PT ;  /* 0x000000ff08ff7812 */ /* 0x000fe4000788c0ff */
[----:B------:R-:W-:Y:S02]  /*1410*/  IADD3 R5, P5, P6, R16, UR10, R11 ;  /* 0x0000000a10057c10 */ /* 0x000fe4000febe00b */
[----:B------:R-:W-:Y:S02]  /*1420*/  @!P3 SEL R2, R15, R6, !P2 ;  /* 0x000000060f02b207 */ /* 0x000fe40005000000 */
[----:B------:R-:W-:-:S02]  /*1430*/  @!P3 SEL R3, R12, R7, !P2 ;  /* 0x000000070c03b207 */ /* 0x000fc40005000000 */
[-C--:B---3--:R-:W-:Y:S02]  /*1440*/  ISETP.LT.AND P3, PT, R18, R19.reuse, P4 ;  /* 0x000000131200720c */ /* 0x088fe40002761270 */
[----:B------:R-:W-:Y:S02]  /*1450*/  IADD3.X R4, PT, PT, R4, UR11, RZ, P5, P6 ;  /* 0x0000000b04047c10 */ /* 0x000fe4000afec4ff */
[----:B------:R-:W-:Y:S02]  /*1460*/  ISETP.LT.U32.AND P0, PT, R5, R2, PT ;  /* 0x000000020500720c */ /* 0x000fe40003f01070 */
[----:B------:R-:W-:Y:S02]  /*1470*/  ISETP.GE.AND P2, PT, R18, R19, PT ;  /* 0x000000131200720c */ /* 0x000fe40003f46270 */
[----:B------:R-:W-:Y:S02]  /*1480*/  ISETP.LT.AND.EX P0, PT, R4, R3, PT, P0 ;  /* 0x000000030400720c */ /* 0x000fe40003f01300 */
[----:B------:R-:W-:-:S02]  /*1490*/  @!P4 SEL R8, RZ, 0x1, P2 ;  /* 0x00000001ff08c807 */ /* 0x000fc40001000000 */
[CC--:B------:R-:W-:Y:S02]  /*14a0*/  SEL R6, R5.reuse, R2.reuse, P0 ;  /* 0x0000000205067207 */ /* 0x0c0fe40000000000 */
[-C--:B------:R-:W-:Y:S02]  /*14b0*/  SEL R7, R4, R3.reuse, P0 ;  /* 0x0000000304077207 */ /* 0x080fe40000000000 */
[----:B------:R-:W-:Y:S02]  /*14c0*/  SEL R8, R8, 0x1, !P3 ;  /* 0x0000000108087807 */ /* 0x000fe40005800000 */
[----:B------:R-:W-:Y:S02]  /*14d0*/  @!P3 SEL R6, R5, R2, !P4 ;  /* 0x000000020506b207 */ /* 0x000fe40006000000 */
[----:B------:R-:W-:-:S07]  /*14e0*/  @!P3 SEL R7, R4, R3, !P4 ;  /* 0x000000030407b207 */ /* 0x000fce0006000000 */
.L_x_297:
[----:B------:R-:W-:Y:S05]  /*14f0*/  BSYNC.RECONVERGENT B2 ;  /* 0x0000000000027941 */ /* 0x000fea0003800200 */
.L_x_296:
[----:B------:R-:W-:Y:S05]  /*1500*/  @P1 BRA `(.L_x_289) ;  /* 0x00000000006c1947 */ /* 0x000fea0003800000 */
        /* <DEDUP_REMOVED lines=11> */
[----:B------:R-:W2:Y:S01]  /*15c0*/  LDG.E R5, desc[UR12][R4.64] ;  /* 0x0000000c04057981 */ /* 0x000ea2000c1e1900 */
[----:B------:R-:W-:Y:S02]  /*15d0*/  LOP3.LUT P3, RZ, R8, 0xff, RZ, 0xc0, !PT ;  /* 0x000000ff08ff7812 */ /* 0x000fe4000786c0ff */
[----:B-1----:R-:W-:-:S04]  /*15e0*/  IADD3 R13, P0, PT, R11, UR10, RZ ;  /* 0x0000000a0b0d7c10 */ /* 0x002fc8000ff1e0ff */
[----:B------:R-:W-:Y:S02]  /*15f0*/  IADD3.X R12, PT, PT, R12, UR11, RZ, P0, !PT ;  /* 0x0000000b0c0c7c10 */ /* 0x000fe400087fe4ff */
[----:B------:R-:W-:-:S04]  /*1600*/  ISETP.LT.U32.AND P0, PT, R13, R6, PT ;  /* 0x000000060d00720c */ /* 0x000fc80003f01070 */
[----:B------:R-:W-:-:S04]  /*1610*/  ISETP.LT.AND.EX P0, PT, R12, R7, PT, P0 ;  /* 0x000000070c00720c */ /* 0x000fc80003f01300 */
[----:B------:R-:W-:Y:S02]  /*1620*/  SEL R11, R13, R6, P0 ;  /* 0x000000060d0b7207 */ /* 0x000fe40000000000 */
[CC--:B--2---:R-:W-:Y:S02]  /*1630*/  ISETP.LT.AND P1, PT, R2.reuse, R5.reuse, P3 ;  /* 0x000000050200720c */ /* 0x0c4fe40001f21270 */
[----:B------:R-:W-:Y:S02]  /*1640*/  ISETP.GE.AND P2, PT, R2, R5, PT ;  /* 0x000000050200720c */ /* 0x000fe40003f46270 */
[----:B------:R-:W-:Y:S02]  /*1650*/  SEL R2, R12, R7, P0 ;  /* 0x000000070c027207 */ /* 0x000fe40000000000 */
[----:B------:R-:W-:-:S04]  /*1660*/  @!P3 SEL R8, RZ, 0x1, P2 ;  /* 0x00000001ff08b807 */ /* 0x000fc80001000000 */
[----:B------:R-:W-:-:S03]  /*1670*/  SEL R8, R8, 0x1, !P1 ;  /* 0x0000000108087807 */ /* 0x000fc60004800000 */
[----:B------:R-:W-:Y:S02]  /*1680*/  @!P1 SEL R11, R13, R6, !P3 ;  /* 0x000000060d0b9207 */ /* 0x000fe40005800000 */
[----:B------:R-:W-:-:S03]  /*1690*/  @!P1 SEL R2, R12, R7, !P3 ;  /* 0x000000070c029207 */ /* 0x000fc60005800000 */
[----:B------:R-:W-:Y:S02]  /*16a0*/  IMAD.MOV.U32 R6, RZ, RZ, R11 ;  /* 0x000000ffff067224 */ /* 0x000fe400078e000b */
[----:B------:R-:W-:-:S07]  /*16b0*/  IMAD.MOV.U32 R7, RZ, RZ, R2 ;  /* 0x000000ffff077224 */ /* 0x000fce00078e0002 */
.L_x_289:
[----:B------:R-:W-:Y:S05]  /*16c0*/  BSYNC.RECONVERGENT B1 ;  /* 0x0000000000017941 */ /* 0x000fea0003800200 */
.L_x_288:
[----:B------:R-:W-:-:S13]  /*16d0*/  ISETP.GE.AND P0, PT, R9, 0x100, PT ;  /* 0x000001000900780c */ /* 0x000fda0003f06270 */
[----:B------:R-:W-:Y:S05]  /*16e0*/  @!P0 BRA `(.L_x_298) ;  /* 0x0000000c00408947 */ /* 0x000fea0003800000 */
[----:B------:R-:W0:Y:S01]  /*16f0*/  S2R R9, SR_LANEID ;  /* 0x0000000000097919 */ /* 0x000e220000000000 */
[----:B------:R-:W-:Y:S01]  /*1700*/  LOP3.LUT R2, R8, 0xff, RZ, 0xc0, !PT ;  /* 0x000000ff08027812 */ /* 0x000fe200078ec0ff */
[----:B------:R-:W-:Y:S01]  /*1710*/  BSSY.RECONVERGENT B1, `(.L_x_299) ;  /* 0x0000016000017945 */ /* 0x000fe20003800200 */
[----:B------:R1:W2:Y:S04]  /*1720*/  SHFL.DOWN PT, R5, R6, 0x1, 0x1f ;  /* 0x08201f0006057f89 */ /* 0x0002a800000e0000 */
[----:B------:R1:W3:Y:S04]  /*1730*/  SHFL.DOWN PT, R4, R7, 0x1, 0x1f ;  /* 0x08201f0007047f89 */ /* 0x0002e800000e0000 */
[----:B------:R1:W4:Y:S01]  /*1740*/  SHFL.DOWN PT, R3, R2, 0x1, 0x1f ;  /* 0x08201f0002037f89 */ /* 0x00032200000e0000 */
        /* <DEDUP_REMOVED lines=18> */
.L_x_300:
[----:B------:R-:W-:Y:S05]  /*1870*/  BSYNC.RECONVERGENT B1 ;  /* 0x0000000000017941 */ /* 0x000fea0003800200 */
.L_x_299:
        /* <DEDUP_REMOVED lines=23> */
.L_x_302:
[----:B------:R-:W-:Y:S05]  /*19f0*/  BSYNC.RECONVERGENT B1 ;  /* 0x0000000000017941 */ /* 0x000fea0003800200 */
.L_x_301:
        /* <DEDUP_REMOVED lines=20> */
.L_x_304:
[----:B------:R-:W-:Y:S05]  /*1b40*/  BSYNC.RECONVERGENT B1 ;  /* 0x0000000000017941 */ /* 0x000fea0003800200 */
.L_x_303:
        /* <DEDUP_REMOVED lines=20> */
.L_x_306:
[----:B------:R-:W-:Y:S05]  /*1c90*/  BSYNC.RECONVERGENT B1 ;  /* 0x0000000000017941 */ /* 0x000fea0003800200 */
.L_x_305:
        /* <DEDUP_REMOVED lines=20> */
.L_x_308:
[----:B------:R-:W-:Y:S05]  /*1de0*/  BSYNC.RECONVERGENT B1 ;  /* 0x0000000000017941 */ /* 0x000fea0003800200 */
.L_x_307:
        /* <DEDUP_REMOVED lines=10> */
.L_x_310:
[----:B------:R-:W-:Y:S05]  /*1e90*/  BSYNC.RECONVERGENT B1 ;  /* 0x0000000000017941 */ /* 0x000fea0003800200 */
.L_x_309:
        /* <DEDUP_REMOVED lines=8> */
[----:B------:R-:W1:Y:S04]  /*1f20*/  LDS.64 R12, [UR4+0x20] ;  /* 0x00002004ff0c7984 */ /* 0x000e680008000a00 */
[----:B------:R-:W3:Y:S04]  /*1f30*/  LDS.U8 R16, [UR4+0x28] ;  /* 0x00002804ff107984 */ /* 0x000ee80008000000 */
[----:B------:R-:W3:Y:S04]  /*1f40*/  LDS.64 R10, [UR4+0x30] ;  /* 0x00003004ff0a7984 */ /* 0x000ee80008000a00 */
[----:B------:R-:W3:Y:S04]  /*1f50*/  LDS.U8 R17, [UR4+0x38] ;  /* 0x00003804ff117984 */ /* 0x000ee80008000000 */
[----:B0-----:R-:W0:Y:S04]  /*1f60*/  LDS.64 R2, [UR4+0x40] ;  /* 0x00004004ff027984 */ /* 0x001e280008000a00 */
[----:B------:R-:W0:Y:S04]  /*1f70*/  LDS.U8 R14, [UR4+0x48] ;  /* 0x00004804ff0e7984 */ /* 0x000e280008000000 */
[----:B--2-4-:R-:W2:Y:S01]  /*1f80*/  LDS.64 R4, [UR4+0x50] ;  /* 0x00005004ff047984 */ /* 0x014ea20008000a00 */
[----:B-----5:R-:W-:-:S04]  /*1f90*/  ISETP.NE.AND P2, PT, R9, RZ, PT ;  /* 0x000000ff0900720c */ /* 0x020fc80003f45270 */
[----:B------:R-:W-:Y:S02]  /*1fa0*/  @P4 SEL R9, R8, 0x1, !P2 ;  /* 0x0000000108094807 */ /* 0x000fe40005000000 */
[-C--:B-1----:R-:W-:Y:S02]  /*1fb0*/  ISETP.LT.U32.AND P0, PT, R12, R6.reuse, PT ;  /* 0x000000060c00720c */ /* 0x082fe40003f01070 */
[----:B------:R-:W-:Y:S02]  /*1fc0*/  LOP3.LUT P3, RZ, R9, 0xff, RZ, 0xc0, !PT ;  /* 0x000000ff09ff7812 */ /* 0x000fe4000786c0ff */
[----:B------:R-:W-:Y:S02]  /*1fd0*/  ISETP.LT.AND.EX P0, PT, R13, R7, PT, P0 ;  /* 0x000000070d00720c */ /* 0x000fe40003f01300 */
[----:B---3--:R-:W-:Y:S02]  /*1fe0*/  ISETP.NE.AND P5, PT, R16, RZ, PT ;  /* 0x000000ff1000720c */ /* 0x008fe40003fa5270 */
[----:B------:R-:W-:-:S02]  /*1ff0*/  @P2 SEL R6, R12, R6, P0 ;  /* 0x000000060c062207 */ /* 0x000fc40000000000 */
[C---:B------:R-:W-:Y:S02]  /*2000*/  @P2 SEL R7, R13.reuse, R7, P0 ;  /* 0x000000070d072207 */ /* 0x040fe40000000000 */
[----:B------:R-:W-:Y:S02]  /*2010*/  SEL R15, R12, R6, !P4 ;  /* 0x000000060c0f7207 */ /* 0x000fe40006000000 */
[----:B------:R-:W-:Y:S01]  /*2020*/  SEL R7, R13, R7, !P4 ;  /* 0x000000070d077207 */ /* 0x000fe20006000000 */
[----:B------:R-:W1:Y:S01]  /*2030*/  LDS.U8 R12, [UR4+0x58] ;  /* 0x00005804ff0c7984 */ /* 0x000e620008000000 */
[----:B------:R-:W-:Y:S02]  /*2040*/  ISETP.LT.U32.AND P0, PT, R10, R15, PT ;  /* 0x0000000f0a00720c */ /* 0x000fe40003f01070 */
[----:B------:R-:W-:Y:S02]  /*2050*/  @P3 SEL R16, R9, 0x1, !P5 ;  /* 0x0000000109103807 */ /* 0x000fe40006800000 */
[----:B------:R-:W-:Y:S01]  /*2060*/  ISETP.LT.AND.EX P0, PT, R11, R7, PT, P0 ;  /* 0x000000070b00720c */ /* 0x000fe20003f01300 */
[----:B------:R-:W3:Y:S01]  /*2070*/  LDS.64 R8, [UR4+0x60] ;  /* 0x00006004ff087984 */ /* 0x000ee20008000a00 */
[----:B------:R-:W-:-:S02]  /*2080*/  LOP3.LUT P2, RZ, R16, 0xff, RZ, 0xc0, !PT ;  /* 0x000000ff10ff7812 */ /* 0x000fc4000784c0ff */
[C---:B------:R-:W-:Y:S02]  /*2090*/  @P5 SEL R15, R10.reuse, R15, P0 ;  /* 0x0000000f0a0f5207 */ /* 0x040fe40000000000 */
[----:B------:R-:W-:Y:S02]  /*20a0*/  ISETP.NE.AND P4, PT, R17, RZ, PT ;  /* 0x000000ff1100720c */ /* 0x000fe40003f85270 */
[C---:B------:R-:W-:Y:S02]  /*20b0*/  @P5 SEL R7, R11.reuse, R7, P0 ;  /* 0x000000070b075207 */ /* 0x040fe40000000000 */
[----:B------:R-:W-:Y:S02]  /*20c0*/  SEL R13, R10, R15, !P3 ;  /* 0x0000000f0a0d7207 */ /* 0x000fe40005800000 */
[----:B------:R-:W-:Y:S01]  /*20d0*/  SEL R15, R11, R7, !P3 ;  /* 0x000000070b0f7207 */ /* 0x000fe20005800000 */
[----:B------:R-:W-:Y:S01]  /*20e0*/  LDS.U8 R10, [UR4+0x78] ;  /* 0x00007804ff0a7984 */ /* 0x000fe20008000000 */
[----:B0-----:R-:W-:-:S02]  /*20f0*/  ISETP.LT.U32.AND P0, PT, R2, R13, PT ;  /* 0x0000000d0200720c */ /* 0x001fc40003f01070 */
[----:B------:R-:W-:Y:S01]  /*2100*/  @P2 SEL R17, R16, 0x1, !P4 ;  /* 0x0000000110112807 */ /* 0x000fe20006000000 */
[----:B------:R-:W-:Y:S01]  /*2110*/  LDS.64 R6, [UR4+0x70] ;  /* 0x00007004ff067984 */ /* 0x000fe20008000a00 */
[----:B------:R-:W-:Y:S02]  /*2120*/  ISETP.LT.AND.EX P0, PT, R3, R15, PT, P0 ;  /* 0x0000000f0300720c */ /* 0x000fe40003f01300 */
[----:B------:R-:W-:Y:S01]  /*2130*/  LOP3.LUT P5, RZ, R17, 0xff, RZ, 0xc0, !PT ;  /* 0x000000ff11ff7812 */ /* 0x000fe200078ac0ff */
[----:B------:R-:W0:Y:S01]  /*2140*/  LDS.U8 R16, [UR4+0x68] ;  /* 0x00006804ff107984 */ /* 0x000e220008000000 */
[----:B------:R-:W-:Y:S02]  /*2150*/  @P4 SEL R13, R2, R13, P0 ;  /* 0x0000000d020d4207 */ /* 0x000fe40000000000 */
[----:B------:R-:W-:Y:S02]  /*2160*/  ISETP.NE.AND P3, PT, R14, RZ, PT ;  /* 0x000000ff0e00720c */ /* 0x000fe40003f65270 */
[----:B------:R-:W-:-:S02]  /*2170*/  @P4 SEL R15, R3, R15, P0 ;  /* 0x0000000f030f4207 */ /* 0x000fc40000000000 */
[----:B------:R-:W-:Y:S02]  /*2180*/  SEL R11, R2, R13, !P2 ;  /* 0x0000000d020b7207 */ /* 0x000fe40005000000 */
[----:B------:R-:W-:Y:S02]  /*2190*/  SEL R13, R3, R15, !P2 ;  /* 0x0000000f030d7207 */ /* 0x000fe40005000000 */
[----:B--2---:R-:W-:Y:S01]  /*21a0*/  ISETP.LT.U32.AND P0, PT, R4, R11, PT ;  /* 0x0000000b0400720c */ /* 0x004fe20003f01070 */
[----:B------:R-:W2:Y:S01]  /*21b0*/  LDS.64 R2, [UR4+0x80] ;  /* 0x00008004ff027984 */ /* 0x000ea20008000a00 */
[----:B------:R-:W-:Y:S02]  /*21c0*/  @P5 SEL R14, R17, 0x1, !P3 ;  /* 0x00000001110e5807 */ /* 0x000fe40005800000 */
[----:B------:R-:W-:Y:S02]  /*21d0*/  ISETP.LT.AND.EX P0, PT, R5, R13, PT, P0 ;  /* 0x0000000d0500720c */ /* 0x000fe40003f01300 */
[----:B------:R-:W-:-:S02]  /*21e0*/  LOP3.LUT P4, RZ, R14, 0xff, RZ, 0xc0, !PT ;  /* 0x000000ff0eff7812 */ /* 0x000fc4000788c0ff */
[----:B------:R-:W-:Y:S02]  /*21f0*/  @P3 SEL R11, R4, R11, P0 ;  /* 0x0000000b040b3207 */ /* 0x000fe40000000000 */
[----:B-1----:R-:W-:Y:S02]  /*2200*/  ISETP.NE.AND P2, PT, R12, RZ, PT ;  /* 0x000000ff0c00720c */ /* 0x002fe40003f45270 */
[C---:B------:R-:W-:Y:S02]  /*2210*/  @P3 SEL R13, R5.reuse, R13, P0 ;  /* 0x0000000d050d3207 */ /* 0x040fe40000000000 */
[----:B------:R-:W-:Y:S02]  /*2220*/  SEL R11, R4, R11, !P5 ;  /* 0x0000000b040b7207 */ /* 0x000fe40006800000 */
[----:B------:R-:W-:Y:S02]  /*2230*/  SEL R13, R5, R13, !P5 ;  /* 0x0000000d050d7207 */ /* 0x000fe40006800000 */
[----:B---3--:R-:W-:-:S02]  /*2240*/  ISETP.LT.U32.AND P0, PT, R8, R11, PT ;  /* 0x0000000b0800720c */ /* 0x008fc40003f01070 */
[----:B------:R-:W-:Y:S02]  /*2250*/  @P4 SEL R12, R14, 0x1, !P2 ;  /* 0x000000010e0c4807 */ /* 0x000fe40005000000 */
[C---:B------:R-:W-:Y:S02]  /*2260*/  ISETP.LT.AND.EX P0, PT, R9.reuse, R13, PT, P0 ;  /* 0x0000000d0900720c */ /* 0x040fe40003f01300 */
[----:B------:R-:W-:Y:S02]  /*2270*/  LOP3.LUT P5, RZ, R12, 0xff, RZ, 0xc0, !PT ;  /* 0x000000ff0cff7812 */ /* 0x000fe400078ac0ff */
[----:B------:R-:W-:Y:S02]  /*2280*/  @P2 SEL R11, R8, R11, P0 ;  /* 0x0000000b080b2207 */ /* 0x000fe40000000000 */
[----:B------:R-:W-:Y:S02]  /*2290*/  @P2 SEL R13, R9, R13, P0 ;  /* 0x0000000d090d2207 */ /* 0x000fe40000000000 */
[----:B0-----:R-:W-:-:S02]  /*22a0*/  ISETP.NE.AND P3, PT, R16, RZ, PT ;  /* 0x000000ff1000720c */ /* 0x001fc40003f65270 */
[----:B------:R-:W-:Y:S02]  /*22b0*/  SEL R5, R8, R11, !P4 ;  /* 0x0000000b08057207 */ /* 0x000fe40006000000 */
[----:B------:R-:W-:Y:S02]  /*22c0*/  SEL R9, R9, R13, !P4 ;  /* 0x0000000d09097207 */ /* 0x000fe40006000000 */
[----:B------:R-:W-:Y:S02]  /*22d0*/  ISETP.LT.U32.AND P0, PT, R6, R5, PT ;  /* 0x000000050600720c */ /* 0x000fe40003f01070 */
[----:B------:R-:W-:Y:S02]  /*22e0*/  @P5 SEL R16, R12, 0x1, !P3 ;  /* 0x000000010c105807 */ /* 0x000fe40005800000 */
[----:B------:R-:W-:Y:S02]  /*22f0*/  ISETP.LT.AND.EX P0, PT, R7, R9, PT, P0 ;  /* 0x000000090700720c */ /* 0x000fe40003f01300 */
[----:B------:R-:W-:-:S02]  /*2300*/  ISETP.NE.AND P4, PT, R10, RZ, PT ;  /* 0x000000ff0a00720c */ /* 0x000fc40003f85270 */
[----:B------:R-:W-:Y:S02]  /*2310*/  @P3 SEL R5, R6, R5, P0 ;  /* 0x0000000506053207 */ /* 0x000fe40000000000 */
[----:B------:R-:W-:Y:S02]  /*2320*/  LOP3.LUT P2, RZ, R16, 0xff, RZ, 0xc0, !PT ;  /* 0x000000ff10ff7812 */ /* 0x000fe4000784c0ff */
[C---:B------:R-:W-:Y:S02]  /*2330*/  @P3 SEL R9, R7.reuse, R9, P0 ;  /* 0x0000000907093207 */ /* 0x040fe40000000000 */
[----:B------:R-:W-:Y:S02]  /*2340*/  SEL R5, R6, R5, !P5 ;  /* 0x0000000506057207 */ /* 0x000fe40006800000 */
[----:B------:R-:W-:Y:S02]  /*2350*/  SEL R7, R7, R9, !P5 ;  /* 0x0000000907077207 */ /* 0x000fe40006800000 */
[----:B--2---:R-:W-:-:S04]  /*2360*/  ISETP.LT.U32.AND P0, PT, R2, R5, PT ;  /* 0x000000050200720c */ /* 0x004fc80003f01070 */
        /* <DEDUP_REMOVED lines=8> */
.L_x_298:
[----:B------:R-:W0:Y:S01]  /*23f0*/  S2R R13, SR_LANEID ;  /* 0x00000000000d7919 */ /* 0x000e220000000000 */
[----:B------:R-:W-:Y:S01]  /*2400*/  LOP3.LUT R2, R10, 0x3e0, RZ, 0xc0, !PT ;  /* 0x000003e00a027812 */ /* 0x000fe200078ec0ff */
[----:B------:R-:W-:Y:S04]  /*2410*/  BSSY.RECONVERGENT B1, `(.L_x_312) ;  /* 0x0000022000017945 */ /* 0x000fe80003800200 */
[----:B------:R-:W-:Y:S01]  /*2420*/  VIADD R4, R2, 0x20 ;  /* 0x0000002002047836 */ /* 0x000fe20000000000 */
[----:B------:R-:W-:-:S04]  /*2430*/  LOP3.LUT R2, RZ, R2, RZ, 0x33, !PT ;  /* 0x00000002ff027212 */ /* 0x000fc800078e33ff */
[----:B------:R-:W-:Y:S01]  /*2440*/  ISETP.GT.AND P0, PT, R4, R9, PT ;  /* 0x000000090400720c */ /* 0x000fe20003f04270 */
[----:B------:R-:W-:-:S05]  /*2450*/  IMAD.IADD R2, R9, 0x1, R2 ;  /* 0x0000000109027824 */ /* 0x000fca00078e0202 */
[----:B------:R-:W-:-:S05]  /*2460*/  SEL R2, R2, 0x1f, P0 ;  /* 0x0000001f02027807 */ /* 0x000fca0000000000 */
[----:B------:R1:W2:Y:S01]  /*2470*/  SHFL.DOWN PT, R4, R7, 0x1, R2 ;  /* 0x0820000007047989 */ /* 0x0002a200000e0002 */
[C---:B0-----:R-:W-:Y:S01]  /*2480*/  VIADD R3, R13.reuse, 0x2 ;  /* 0x000000020d037836 */ /* 0x041fe20000000000 */
[CC--:B------:R-:W-:Y:S01]  /*2490*/  ISETP.GE.AND P0, PT, R13.reuse, R2.reuse, PT ;  /* 0x000000020d00720c */ /* 0x0c0fe20003f06270 */
[C---:B------:R-:W-:Y:S01]  /*24a0*/  VIADD R11, R13.reuse, 0x8 ;  /* 0x000000080d0b7836 */ /* 0x040fe20000000000 */
[C---:B------:R-:W-:Y:S01]  /*24b0*/  ISETP.NE.AND P1, PT, R13.reuse, RZ, PT ;  /* 0x000000ff0d00720c */ /* 0x040fe20003f25270 */
[----:B------:R-:W-:Y:S01]  /*24c0*/  VIADD R5, R13, 0x4 ;  /* 0x000000040d057836 */ /* 0x000fe20000000000 */
[-C--:B------:R-:W-:Y:S02]  /*24d0*/  ISETP.GT.AND P5, PT, R3, R2.reuse, PT ;  /* 0x000000020300720c */ /* 0x080fe40003fa4270 */
[----:B------:R-:W-:Y:S02]  /*24e0*/  LOP3.LUT R3, R8, 0xff, RZ, 0xc0, !PT ;  /* 0x000000ff08037812 */ /* 0x000fe400078ec0ff */
[----:B------:R-:W-:-:S02]  /*24f0*/  ISETP.GT.AND P2, PT, R11, R2, PT ;  /* 0x000000020b00720c */ /* 0x000fc40003f44270 */
[----:B------:R1:W0:Y:S01]  /*2500*/  SHFL.DOWN PT, R11, R6, 0x1, R2 ;  /* 0x08200000060b7989 */ /* 0x00022200000e0002 */
[----:B------:R-:W-:Y:S01]  /*2510*/  ISETP.GT.AND P3, PT, R5, R2, PT ;  /* 0x000000020500720c */ /* 0x000fe20003f64270 */
[----:B------:R-:W-:Y:S02]  /*2520*/  VIADD R5, R13, 0x10 ;  /* 0x000000100d057836 */ /* 0x000fe40000000000 */
[----:B------:R1:W3:Y:S01]  /*2530*/  SHFL.DOWN PT, R3, R3, 0x1, R2 ;  /* 0x0820000003037989 */ /* 0x0002e200000e0002 */
[----:B--2---:R-:W-:Y:S09]  /*2540*/  @P0 BRA `(.L_x_313) ;  /* 0x0000000000380947 */ /* 0x004ff20003800000 */
[----:B---3--:R-:W-:Y:S01]  /*2550*/  LOP3.LUT P0, RZ, R3, 0xff, RZ, 0xc0, !PT ;  /* 0x000000ff03ff7812 */ /* 0x008fe2000780c0ff */
[----:B------:R-:W-:Y:S01]  /*2560*/  IMAD.MOV.U32 R13, RZ, RZ, 0x1 ;  /* 0x00000001ff0d7424 */ /* 0x000fe200078e00ff */
[----:B------:R-:W-:-:S04]  /*2570*/  LOP3.LUT P4, R12, R8, 0xff, RZ, 0xc0, !PT ;  /* 0x000000ff080c7812 */ /* 0x000fc8000788c0ff */
[----:B------:R-:W-:-:S13]  /*2580*/  PLOP3.LUT P0, PT, P4, P0, PT, 0x2f, 0xf2 ;  /* 0x0000000000f2781c */ /* 0x000fda0002700577 */
[----:B0-----:R-:W-:Y:S02]  /*2590*/  @!P0 ISETP.LT.U32.AND P4, PT, R11, R6, PT ;  /* 0x000000060b00820c */ /* 0x001fe40003f81070 */
[----:B------:R-:W-:Y:S02]  /*25a0*/  @P0 ISETP.NE.AND P6, PT, R12, RZ, PT ;  /* 0x000000ff0c00020c */ /* 0x000fe40003fc5270 */
[----:B------:R-:W-:Y:S02]  /*25b0*/  @!P0 PRMT R8, R13, 0x7610, R8 ;  /* 0x000076100d088816 */ /* 0x000fe40000000008 */
[----:B------:R-:W-:Y:S02]  /*25c0*/  @!P0 ISETP.LT.AND.EX P4, PT, R4, R7, PT, P4 ;  /* 0x000000070400820c */ /* 0x000fe40003f81340 */
[----:B------:R-:W-:Y:S02]  /*25d0*/  @P0 SEL R3, R3, R8, !P6 ;  /* 0x0000000803030207 */ /* 0x000fe40007000000 */
[----:B-1----:R-:W-:-:S02]  /*25e0*/  @!P0 SEL R6, R11, R6, P4 ;  /* 0x000000060b068207 */ /* 0x002fc40002000000 */
[C---:B------:R-:W-:Y:S02]  /*25f0*/  @!P0 SEL R7, R4.reuse, R7, P4 ;  /* 0x0000000704078207 */ /* 0x040fe40002000000 */
[----:B------:R-:W-:Y:S02]  /*2600*/  @P0 PRMT R8, R3, 0x7610, R8 ;  /* 0x0000761003080816 */ /* 0x000fe40000000008 */
[----:B------:R-:W-:Y:S02]  /*2610*/  @P0 SEL R6, R11, R6, !P6 ;  /* 0x000000060b060207 */ /* 0x000fe40007000000 */
[----:B------:R-:W-:-:S07]  /*2620*/  @P0 SEL R7, R4, R7, !P6 ;  /* 0x0000000704070207 */ /* 0x000fce0007000000 */
.L_x_313:
[----:B------:R-:W-:Y:S05]  /*2630*/  BSYNC.RECONVERGENT B1 ;  /* 0x0000000000017941 */ /* 0x000fea0003800200 */
.L_x_312:
[----:B---3--:R-:W-:Y:S01]  /*2640*/  LOP3.LUT R3, R8, 0xff, RZ, 0xc0, !PT ;  /* 0x000000ff08037812 */ /* 0x008fe200078ec0ff */
[----:B------:R2:W3:Y:S01]  /*2650*/  SHFL.DOWN PT, R4, R7, 0x2, R2 ;  /* 0x0840000007047989 */ /* 0x0004e200000e0002 */
[----:B------:R-:W-:Y:S01]  /*2660*/  ISETP.GT.AND P4, PT, R5, R2, PT ;  /* 0x000000020500720c */ /* 0x000fe20003f84270 */
[----:B------:R-:W-:Y:S02]  /*2670*/  BSSY.RECONVERGENT B1, `(.L_x_314) ;  /* 0x0000012000017945 */ /* 0x000fe40003800200 */
[----:B------:R2:W4:Y:S04]  /*2680*/  SHFL.DOWN PT, R5, R6, 0x2, R2 ;  /* 0x0840000006057989 */ /* 0x00052800000e0002 */
[----:B------:R2:W0:Y:S01]  /*2690*/  SHFL.DOWN PT, R3, R3, 0x2, R2 ;  /* 0x0840000003037989 */ /* 0x00042200000e0002 */
        /* <DEDUP_REMOVED lines=10> */
[----:B-12---:R-:W-:-:S02]  /*2740*/  @!P0 SEL R6, R5, R6, P5 ;  /* 0x0000000605068207 */ /* 0x006fc40002800000 */
[C---:B------:R-:W-:Y:S02]  /*2750*/  @!P0 SEL R7, R4.reuse, R7, P5 ;  /* 0x0000000704078207 */ /* 0x040fe40002800000 */
[----:B------:R-:W-:Y:S02]  /*2760*/  @P0 PRMT R8, R3, 0x7610, R8 ;  /* 0x0000761003080816 */ /* 0x000fe40000000008 */
[----:B------:R-:W-:Y:S02]  /*2770*/  @P0 SEL R6, R5, R6, !P6 ;  /* 0x0000000605060207 */ /* 0x000fe40007000000 */
[----:B------:R-:W-:-:S07]  /*2780*/  @P0 SEL R7, R4, R7, !P6 ;  /* 0x0000000704070207 */ /* 0x000fce0007000000 */
.L_x_315:
[----:B------:R-:W-:Y:S05]  /*2790*/  BSYNC.RECONVERGENT B1 ;  /* 0x0000000000017941 */ /* 0x000fea0003800200 */
.L_x_314:
[----:B0-----:R-:W-:Y:S01]  /*27a0*/  LOP3.LUT R3, R8, 0xff, RZ, 0xc0, !PT ;  /* 0x000000ff08037812 */ /* 0x001fe200078ec0ff */
[----:B----4-:R0:W4:Y:S01]  /*27b0*/  SHFL.DOWN PT, R5, R6, 0x4, R2 ;  /* 0x0880000006057989 */ /* 0x01012200000e0002 */
[----:B------:R-:W-:Y:S03]  /*27c0*/  BSSY.RECONVERGENT B1, `(.L_x_316) ;  /* 0x0000012000017945 */ /* 0x000fe60003800200 */
[----:B---3--:R0:W3:Y:S04]  /*27d0*/  SHFL.DOWN PT, R4, R7, 0x4, R2 ;  /* 0x0880000007047989 */ /* 0x0080e800000e0002 */
        /* <DEDUP_REMOVED lines=16> */
.L_x_317:
[----:B------:R-:W-:Y:S05]  /*28e0*/  BSYNC.RECONVERGENT B1 ;  /* 0x0000000000017941 */ /* 0x000fea0003800200 */
.L_x_316:
        /* <DEDUP_REMOVED lines=20> */
.L_x_319:
[----:B------:R-:W-:Y:S05]  /*2a30*/  BSYNC.RECONVERGENT B1 ;  /* 0x0000000000017941 */ /* 0x000fea0003800200 */
.L_x_318:
        /* <DEDUP_REMOVED lines=8> */
[----:B-12---:R-:W-:-:S04]  /*2ac0*/  LOP3.LUT P2, R2, R8, 0xff, RZ, 0xc0, !PT ;  /* 0x000000ff08027812 */ /* 0x006fc8000784c0ff */
[----:B------:R-:W-:-:S13]  /*2ad0*/  PLOP3.LUT P0, PT, P2, P0, PT, 0x2f, 0xf2 ;  /* 0x0000000000f2781c */ /* 0x000fda0001700577 */
[----:B----4-:R-:W-:Y:S02]  /*2ae0*/  @!P0 ISETP.LT.U32.AND P2, PT, R5, R6, PT ;  /* 0x000000060500820c */ /* 0x010fe40003f41070 */
[----:B------:R-:W-:Y:S02]  /*2af0*/  @P0 ISETP.NE.AND P3, PT, R2, RZ, PT ;  /* 0x000000ff0200020c */ /* 0x000fe40003f65270 */
[----:B------:R-:W-:Y:S02]  /*2b00*/  @!P0 PRMT R8, R11, 0x7610, R8 ;  /* 0x000076100b088816 */ /* 0x000fe40000000008 */
[----:B---3--:R-:W-:Y:S02]  /*2b10*/  @!P0 ISETP.LT.AND.EX P2, PT, R4, R7, PT, P2 ;  /* 0x000000070400820c */ /* 0x008fe40003f41320 */
[----:B------:R-:W-:Y:S02]  /*2b20*/  @P0 SEL R2, R3, R8, !P3 ;  /* 0x0000000803020207 */ /* 0x000fe40005800000 */
[----:B------:R-:W-:-:S02]  /*2b30*/  @!P0 SEL R6, R5, R6, P2 ;  /* 0x0000000605068207 */ /* 0x000fc40001000000 */
[----:B------:R-:W-:Y:S02]  /*2b40*/  @!P0 SEL R7, R4, R7, P2 ;  /* 0x0000000704078207 */ /* 0x000fe40001000000 */
[----:B------:R-:W-:Y:S02]  /*2b50*/  @P0 PRMT R8, R2, 0x7610, R8 ;  /* 0x0000761002080816 */ /* 0x000fe40000000008 */
[----:B------:R-:W-:Y:S02]  /*2b60*/  @P0 SEL R6, R5, R6, !P3 ;  /* 0x0000000605060207 */ /* 0x000fe40005800000 */
[----:B------:R-:W-:-:S07]  /*2b70*/  @P0 SEL R7, R4, R7, !P3 ;  /* 0x0000000704070207 */ /* 0x000fce0005800000 */
.L_x_321:
[----:B------:R-:W-:Y:S05]  /*2b80*/  BSYNC.RECONVERGENT B1 ;  /* 0x0000000000017941 */ /* 0x000fea0003800200 */
.L_x_320:
[----:B------:R-:W-:Y:S04]  /*2b90*/  BSSY.RECONVERGENT B1, `(.L_x_322) ;  /* 0x000000a000017945 */ /* 0x000fe80003800200 */
[----:B------:R-:W-:Y:S05]  /*2ba0*/  @P1 BRA `(.L_x_323) ;  /* 0x0000000000201947 */ /* 0x000fea0003800000 */
[----:B---3--:R-:W3:Y:S01]  /*2bb0*/  S2R R4, SR_CgaCtaId ;  /* 0x0000000000047919 */ /* 0x008ee20000008800 */
[----:B0-----:R-:W-:Y:S02]  /*2bc0*/  MOV R3, 0x400 ;  /* 0x0000040000037802 */ /* 0x001fe40000000f00 */
[----:B-12---:R-:W-:-:S04]  /*2bd0*/  SHF.R.U32.HI R2, RZ, 0x1, R10 ;  /* 0x00000001ff027819 */ /* 0x006fc8000001160a */
[----:B------:R-:W-:Y:S02]  /*2be0*/  LOP3.LUT R2, R2, 0x1f0, RZ, 0xc0, !PT ;  /* 0x000001f002027812 */ /* 0x000fe400078ec0ff */
[----:B---3--:R-:W-:-:S05]  /*2bf0*/  LEA R3, R4, R3, 0x18 ;  /* 0x0000000304037211 */ /* 0x008fca00078ec0ff */
[----:B------:R-:W-:-:S05]  /*2c00*/  IMAD.IADD R3, R2, 0x1, R3 ;  /* 0x0000000102037824 */ /* 0x000fca00078e0203 */
[----:B------:R0:W-:Y:S04]  /*2c10*/  STS.64 [R3+0x10], R6 ;  /* 0x0000100603007388 */ /* 0x0001e80000000a00 */
[----:B------:R0:W-:Y:S02]  /*2c20*/  STS.U8 [R3+0x8], R8 ;  /* 0x0000080803007388 */ /* 0x0001e40000000000 */
.L_x_323:
[----:B------:R-:W-:Y:S05]  /*2c30*/  BSYNC.RECONVERGENT B1 ;  /* 0x0000000000017941 */ /* 0x000fea0003800200 */
.L_x_322:
[----:B------:R-:W-:Y:S01]  /*2c40*/  BAR.SYNC.DEFER_BLOCKING 0x0 ;  /* 0x0000000000007b1d */ /* 0x000fe20000010000 */
[----:B------:R-:W-:-:S13]  /*2c50*/  ISETP.NE.AND P1, PT, R10, RZ, PT ;  /* 0x000000ff0a00720c */ /* 0x000fda0003f25270 */
[----:B------:R-:W-:Y:S05]  /*2c60*/  @P1 BRA `(.L_x_311) ;  /* 0x0000003000481947 */ /* 0x000fea0003800000 */
[C---:B------:R-:W-:Y:S02]  /*2c70*/  ISETP.GE.AND P0, PT, R9.reuse, 0x21, PT ;  /* 0x000000210900780c */ /* 0x040fe40003f06270 */
[C---:B------:R-:W-:Y:S02]  /*2c80*/  ISETP.GE.AND P2, PT, R9.reuse, 0x41, PT ;  /* 0x000000410900780c */ /* 0x040fe40003f46270 */
[C---:B------:R-:W-:Y:S02]  /*2c90*/  ISETP.GE.AND P3, PT, R9.reuse, 0x61, PT ;  /* 0x000000610900780c */ /* 0x040fe40003f66270 */
[----:B------:R-:W-:-:S07]  /*2ca0*/  ISETP.GE.AND P4, PT, R9, 0x81, PT ;  /* 0x000000810900780c */ /* 0x000fce0003f86270 */
[----:B------:R-:W-:Y:S06]  /*2cb0*/  @!P0 BRA `(.L_x_324) ;  /* 0x00000000003c8947 */ /* 0x000fec0003800000 */
[----:B------:R-:W5:Y:S01]  /*2cc0*/  S2UR UR5, SR_CgaCtaId ;  /* 0x00000000000579c3 */ /* 0x000f620000008800 */
[----:B------:R-:W-:Y:S01]  /*2cd0*/  UMOV UR4, 0x400 ;  /* 0x0000040000047882 */ /* 0x000fe20000000000 */
[----:B------:R-:W-:Y:S01]  /*2ce0*/  LOP3.LUT P5, RZ, R8, 0xff, RZ, 0xc0, !PT ;  /* 0x000000ff08ff7812 */ /* 0x000fe200078ac0ff */
[----:B-----5:R-:W-:-:S09]  /*2cf0*/  ULEA UR4, UR5, UR4, 0x18 ;  /* 0x0000000405047291 */ /* 0x020fd2000f8ec0ff */
[----:B---3--:R-:W3:Y:S04]  /*2d00*/  LDS.U8 R4, [UR4+0x18] ;  /* 0x00001804ff047984 */ /* 0x008ee80008000000 */
[----:B012---:R-:W0:Y:S01]  /*2d10*/  LDS.64 R2, [UR4+0x20] ;  /* 0x00002004ff027984 */ /* 0x007e220008000a00 */
[----:B---3--:R-:W-:Y:S02]  /*2d20*/  ISETP.NE.AND P6, PT, R4, RZ, PT ;  /* 0x000000ff0400720c */ /* 0x008fe40003fc5270 */
        /* <DEDUP_REMOVED lines=8> */
.L_x_324:
[----:B------:R-:W-:Y:S01]  /*2db0*/  ISETP.GE.AND P5, PT, R9, 0xa1, PT ;  /* 0x000000a10900780c */ /* 0x000fe20003fa6270 */
[----:B------:R-:W-:-:S12]  /*2dc0*/  @!P2 BRA `(.L_x_325) ;  /* 0x00000000003ca947 */ /* 0x000fd80003800000 */
        /* <DEDUP_REMOVED lines=15> */
.L_x_325:
        /* <DEDUP_REMOVED lines=17> */
.L_x_326:
        /* <DEDUP_REMOVED lines=17> */
.L_x_327:
[----:B------:R-:W-:Y:S05]  /*30e0*/  @!P5 BRA `(.L_x_328) ;  /* 0x00000000003cd947 */ /* 0x000fea0003800000 */
        /* <DEDUP_REMOVED lines=15> */
.L_x_328:
        /* <DEDUP_REMOVED lines=16> */
.L_x_329:
        /* <DEDUP_REMOVED lines=17> */
.L_x_287:
[----:B------:R-:W0:Y:S01]  /*33f0*/  S2R R4, SR_TID.X ;  /* 0x0000000000047919 */ /* 0x000e220000002100 */
[----:B------:R-:W1:Y:S01]  /*3400*/  LDCU.128 UR8, c[0x0][0x380] ;  /* 0x00007000ff0877ac */ /* 0x000e620008000c00 */
[----:B------:R-:W2:Y:S01]  /*3410*/  LDCU.64 UR6, c[0x0][0x398] ;  /* 0x00007300ff0677ac */ /* 0x000ea20008000a00 */
[----:B0-----:R-:W-:-:S05]  /*3420*/  IADD3 R5, P0, PT, R11, R4, RZ ;  /* 0x000000040b057210 */ /* 0x001fca0007f1e0ff */
[----:B------:R-:W-:Y:S02]  /*3430*/  IMAD.SHL.U32 R6, R5, 0x4, RZ ;  /* 0x0000000405067824 */ /* 0x000fe400078e00ff */
[----:B------:R-:W-:-:S03]  /*3440*/  IMAD.X R8, RZ, RZ, RZ, P0 ;  /* 0x000000ffff087224 */ /* 0x000fc600000e06ff */
[C---:B-1----:R-:W-:Y:S02]  /*3450*/  IADD3 R12, P0, PT, R6.reuse, UR8, RZ ;  /* 0x00000008060c7c10 */ /* 0x042fe4000ff1e0ff */
[----:B------:R-:W-:Y:S02]  /*3460*/  SHF.L.U64.HI R5, R5, 0x2, R8 ;  /* 0x0000000205057819 */ /* 0x000fe40000010208 */
[----:B------:R-:W-:Y:S02]  /*3470*/  IADD3 R6, P1, PT, R6, UR10, RZ ;  /* 0x0000000a06067c10 */ /* 0x000fe4000ff3e0ff */
[C---:B------:R-:W-:Y:S02]  /*3480*/  IADD3.X R13, PT, PT, R5.reuse, UR9, RZ, P0, !PT ;  /* 0x00000009050d7c10 */ /* 0x040fe400087fe4ff */
[----:B------:R-:W-:-:S03]  /*3490*/  IADD3.X R7, PT, PT, R5, UR11, RZ, P1, !PT ;  /* 0x0000000b05077c10 */ /* 0x000fc60008ffe4ff */
[----:B------:R-:W3:Y:S04]  /*34a0*/  LDG.E R9, desc[UR12][R12.64] ;  /* 0x0000000c0c097981 */ /* 0x000ee8000c1e1900 */
[----:B------:R-:W3:Y:S04]  /*34b0*/  LDG.E R14, desc[UR12][R6.64] ;  /* 0x0000000c060e7981 */ /* 0x000ee8000c1e1900 */
[----:B------:R-:W4:Y:S04]  /*34c0*/  LDG.E R8, desc[UR12][R12.64+0x800] ;  /* 0x0008000c0c087981 */ /* 0x000f28000c1e1900 */
[----:B------:R-:W4:Y:S04]  /*34d0*/  LDG.E R5, desc[UR12][R6.64+0x800] ;  /* 0x0008000c06057981 */ /* 0x000f28000c1e1900 */
[----:B------:R-:W5:Y:S04]  /*34e0*/  LDG.E R15, desc[UR12][R12.64+0x400] ;  /* 0x0004000c0c0f7981 */ /* 0x000f68000c1e1900 */
[----:B------:R-:W5:Y:S04]  /*34f0*/  LDG.E R16, desc[UR12][R6.64+0x400] ;  /* 0x0004000c06107981 */ /* 0x000f68000c1e1900 */
[----:B------:R0:W5:Y:S04]  /*3500*/  LDG.E R10, desc[UR12][R12.64+0xc00] ;  /* 0x000c000c0c0a7981 */ /* 0x000168000c1e1900 */
[----:B------:R1:W5:Y:S01]  /*3510*/  LDG.E R17, desc[UR12][R6.64+0xc00] ;  /* 0x000c000c06117981 */ /* 0x000362000c1e1900 */
[----:B--2---:R-:W-:-:S02]  /*3520*/  IADD3 R23, P1, PT, R11, UR6, RZ ;  /* 0x000000060b177c10 */ /* 0x004fc4000ff3e0ff */
[----:B---3--:R-:W-:Y:S01]  /*3530*/  ISETP.GE.AND P0, PT, R9, R14, PT ;  /* 0x0000000e0900720c */ /* 0x008fe20003f06270 */
[C---:B------:R-:W-:Y:S02]  /*3540*/  VIADD R9, R4.reuse, 0x100 ;  /* 0x0000010004097836 */ /* 0x040fe40000000000 */
[----:B------:R-:W-:-:S03]  /*3550*/  VIADD R14, R4, 0x200 ;  /* 0x00000200040e7836 */ /* 0x000fc60000000000 */
[----:B------:R-:W-:Y:S01]  /*3560*/  SEL R18, R4, R9, !P0 ;  /* 0x0000000904127207 */ /* 0x000fe20004000000 */
[----:B------:R-:W-:Y:S01]  /*3570*/  IMAD.U32 R9, RZ, RZ, UR7 ;  /* 0x00000007ff097e24 */ /* 0x000fe2000f8e00ff */
[-C--:B------:R-:W-:Y:S02]  /*3580*/  IADD3 R19, P3, PT, R14, R23.reuse, RZ ;  /* 0x000000170e137210 */ /* 0x080fe40007f7e0ff */
[----:B------:R-:W-:Y:S01]  /*3590*/  IADD3 R14, P4, PT, R18, R23, RZ ;  /* 0x00000017120e7210 */ /* 0x000fe20007f9e0ff */
[----:B0-----:R-:W-:Y:S01]  /*35a0*/  IMAD.X R13, RZ, RZ, R9, P1 ;  /* 0x000000ffff0d7224 */ /* 0x001fe200008e0609 */
[----:B----4-:R-:W-:Y:S02]  /*35b0*/  ISETP.GE.AND P2, PT, R8, R5, PT ;  /* 0x000000050800720c */ /* 0x010fe40003f46270 */
[----:B------:R-:W-:Y:S01]  /*35c0*/  ISETP.LT.U32.AND P1, PT, R19, R14, PT ;  /* 0x0000000e1300720c */ /* 0x000fe20003f21070 */
[--C-:B------:R-:W-:Y:S01]  /*35d0*/  IMAD.X R12, RZ, RZ, R13.reuse, P3 ;  /* 0x000000ffff0c7224 */ /* 0x100fe200018e060d */
[----:B-----5:R-:W-:Y:S01]  /*35e0*/  ISETP.LT.OR P0, PT, R15, R16, !P0 ;  /* 0x000000100f00720c */ /* 0x020fe20004701670 */
[----:B-1----:R-:W-:Y:S01]  /*35f0*/  IMAD.X R7, RZ, RZ, R13, P4 ;  /* 0x000000ffff077224 */ /* 0x002fe200020e060d */
[----:B------:R-:W-:-:S04]  /*3600*/  IADD3 R13, P4, PT, R19, 0x100, RZ ;  /* 0x00000100130d7810 */ /* 0x000fc80007f9e0ff */
[----:B------:R-:W-:Y:S02]  /*3610*/  ISETP.LT.AND.EX P1, PT, R12, R7, PT, P1 ;  /* 0x000000070c00720c */ /* 0x000fe40003f21310 */
[----:B------:R-:W-:Y:S02]  /*3620*/  ISETP.GE.AND P3, PT, R10, R17, PT ;  /* 0x000000110a00720c */ /* 0x000fe40003f66270 */
[----:B------:R-:W-:Y:S02]  /*3630*/  @!P2 SEL R14, R19, R14, P1 ;  /* 0x0000000e130ea207 */ /* 0x000fe40000800000 */
[----:B------:R-:W-:Y:S02]  /*3640*/  @!P2 SEL R7, R12, R7, P1 ;  /* 0x000000070c07a207 */ /* 0x000fe40000800000 */
[----:B------:R-:W-:Y:S02]  /*3650*/  ISETP.GE.U32.AND P1, PT, R21, UR5, PT ;  /* 0x0000000515007c0c */ /* 0x000fe4000bf26070 */
[----:B------:R-:W-:-:S02]  /*3660*/  SEL R6, R14, R19, P0 ;  /* 0x000000130e067207 */ /* 0x000fc40000000000 */
[----:B------:R-:W-:Y:S02]  /*3670*/  ISETP.GE.U32.AND.EX P1, PT, R20, UR4, PT, P1 ;  /* 0x0000000414007c0c */ /* 0x000fe4000bf26110 */
[----:B------:R-:W-:Y:S01]  /*3680*/  SEL R7, R7, R12, P0 ;  /* 0x0000000c07077207 */ /* 0x000fe20000000000 */
[----:B------:R-:W-:Y:S01]  /*3690*/  IMAD.X R12, RZ, RZ, R12, P4 ;  /* 0x000000ffff0c7224 */ /* 0x000fe200020e060c */
[----:B------:R-:W-:Y:S02]  /*36a0*/  ISETP.LT.U32.AND P2, PT, R13, R6, PT ;  /* 0x000000060d00720c */ /* 0x000fe40003f41070 */
[----:B------:R-:W-:Y:S02]  /*36b0*/  ISETP.LT.OR P0, PT, R8, R5, P0 ;  /* 0x000000050800720c */ /* 0x000fe40000701670 */
[----:B------:R-:W-:Y:S02]  /*36c0*/  ISETP.LT.AND.EX P2, PT, R12, R7, PT, P2 ;  /* 0x000000070c00720c */ /* 0x000fe40003f41320 */
[----:B------:R-:W-:-:S02]  /*36d0*/  ISETP.LT.OR P4, PT, R10, R17, P0 ;  /* 0x000000110a00720c */ /* 0x000fc40000781670 */
[----:B------:R-:W-:Y:S02]  /*36e0*/  @!P3 SEL R6, R13, R6, P2 ;  /* 0x000000060d06b207 */ /* 0x000fe40001000000 */
[----:B------:R-:W-:Y:S02]  /*36f0*/  @!P3 SEL R7, R12, R7, P2 ;  /* 0x000000070c07b207 */ /* 0x000fe40001000000 */
[----:B------:R-:W-:Y:S02]  /*3700*/  SEL R8, RZ, 0x1, !P4 ;  /* 0x00000001ff087807 */ /* 0x000fe40006000000 */
[----:B------:R-:W-:Y:S02]  /*3710*/  SEL R6, R6, R13, P0 ;  /* 0x0000000d06067207 */ /* 0x000fe40000000000 */
[----:B------:R-:W-:Y:S01]  /*3720*/  SEL R7, R7, R12, P0 ;  /* 0x0000000c07077207 */ /* 0x000fe20000000000 */
[----:B------:R-:W-:Y:S06]  /*3730*/  @!P1 BRA `(.L_x_330) ;  /* 0x0000001800549947 */ /* 0x000fec0003800000 */
[----:B------:R-:W-:Y:S02]  /*3740*/  IADD3 R10, P1, PT, R11, UR5, RZ ;  /* 0x000000050b0a7c10 */ /* 0x000fe4000ff3e0ff */
[----:B------:R-:W-:Y:S02]  /*3750*/  IADD3 R13, P2, PT, R2, -0x400, RZ ;  /* 0xfffffc00020d7810 */ /* 0x000fe40007f5e0ff */
[----:B------:R-:W-:Y:S01]  /*3760*/  LOP3.LUT R5, RZ, R4, RZ, 0x33, !PT ;  /* 0x00000004ff057212 */ /* 0x000fe200078e33ff */
[----:B------:R-:W-:Y:S01]  /*3770*/  IMAD.X R12, RZ, RZ, UR4, P1 ;  /* 0x00000004ff0c7e24 */ /* 0x000fe200088e06ff */
[----:B------:R-:W-:Y:S01]  /*3780*/  ISETP.GT.U32.AND P0, PT, R10, R13, PT ;  /* 0x0000000d0a00720c */ /* 0x000fe20003f04070 */
[----:B------:R-:W-:Y:S01]  /*3790*/  UMOV UR4, URZ ;  /* 0x000000ff00047c82 */ /* 0x000fe20008000000 */
[----:B------:R-:W-:Y:S02]  /*37a0*/  IADD3.X R17, PT, PT, R3, -0x1, RZ, P2, !PT ;  /* 0xffffffff03117810 */ /* 0x000fe400017fe4ff */
[----:B------:R-:W-:-:S02]  /*37b0*/  IADD3 R16, PT, PT, R2, -UR5, R5 ;  /* 0x8000000502107c10 */ /* 0x000fc4000fffe005 */
[----:B------:R-:W-:-:S03]  /*37c0*/  ISETP.GT.U32.AND.EX P0, PT, R12, R17, PT, P0 ;  /* 0x000000110c00720c */ /* 0x000fc60003f04100 */
[----:B------:R-:W-:-:S10]  /*37d0*/  IMAD.IADD R16, R16, 0x1, -R11 ;  /* 0x0000000110107824 */ /* 0x000fd400078e0a0b */
[----:B------:R-:W-:Y:S05]  /*37e0*/  @P0 BRA `(.L_x_331) ;  /* 0x0000000400540947 */ /* 0x000fea0003800000 */
[----:B------:R-:W0:Y:S01]  /*37f0*/  LDC.64 R2, c[0x0][0x3d0] ;  /* 0x0000f400ff027b82 */ /* 0x000e220000000a00 */
[----:B------:R-:W1:Y:S01]  /*3800*/  LDCU.64 UR6, c[0x0][0x398] ;  /* 0x00007300ff0677ac */ /* 0x000e620008000a00 */
[----:B------:R-:W2:Y:S01]  /*3810*/  LDCU.128 UR8, c[0x0][0x380] ;  /* 0x00007000ff0877ac */ /* 0x000ea20008000c00 */
[----:B------:R-:W-:Y:S01]  /*3820*/  NOP ;  /* 0x0000000000007918 */ /* 0x000fe20000000000 */
.L_x_332:
[----:B------:R-:W3:Y:S02]  /*3830*/  S2R R21, SR_TID.X ;  /* 0x0000000000157919 */ /* 0x000ee40000002100 */
[----:B---3--:R-:W-:-:S05]  /*3840*/  IADD3 R21, P0, PT, R21, R10, RZ ;  /* 0x0000000a15157210 */ /* 0x008fca0007f1e0ff */
[----:B------:R-:W-:Y:S02]  /*3850*/  IMAD.X R24, RZ, RZ, R12, P0 ;  /* 0x000000ffff187224 */ /* 0x000fe400000e060c */
[----:B------:R-:W-:-:S03]  /*3860*/  IMAD.SHL.U32 R4, R21, 0x4, RZ ;  /* 0x0000000415047824 */ /* 0x000fc600078e00ff */
[----:B------:R-:W-:Y:S02]  /*3870*/  SHF.L.U64.HI R5, R21, 0x2, R24 ;  /* 0x0000000215057819 */ /* 0x000fe40000010218 */
[C---:B--2---:R-:W-:Y:S02]  /*3880*/  IADD3 R14, P0, PT, R4.reuse, UR8, RZ ;  /* 0x00000008040e7c10 */ /* 0x044fe4000ff1e0ff */
        /* <DEDUP_REMOVED lines=9> */
[----:B------:R5:W4:Y:S04]  /*3920*/  LDG.E R11, desc[UR12][R14.64+0xc00] ;  /* 0x000c000c0e0b7981 */ /* 0x000b28000c1e1900 */
[----:B------:R0:W4:Y:S01]  /*3930*/  LDG.E R18, desc[UR12][R4.64+0xc00] ;  /* 0x000c000c04127981 */ /* 0x000122000c1e1900 */
[----:B-1----:R-:W-:Y:S01]  /*3940*/  IADD3 R21, P0, PT, R21, UR6, RZ ;  /* 0x0000000615157c10 */ /* 0x002fe2000ff1e0ff */
[----:B------:R-:W-:Y:S01]  /*3950*/  IMAD.MOV.U32 R25, RZ, RZ, R7 ;  /* 0x000000ffff197224 */ /* 0x000fe200078e0007 */
[----:B------:R-:W-:Y:S01]  /*3960*/  LOP3.LUT P4, RZ, R8, 0xff, RZ, 0xc0, !PT ;  /* 0x000000ff08ff7812 */ /* 0x000fe2000788c0ff */
[----:B------:R-:W-:Y:S01]  /*3970*/  USHF.R.S32.HI UR14, URZ, 0x1f, UR5 ;  /* 0x0000001fff0e7899 */ /* 0x000fe20008011405 */
[----:B-----5:R-:W-:-:S02]  /*3980*/  IADD3 R15, P5, PT, R21, 0x100, RZ ;  /* 0x00000100150f7810 */ /* 0x020fc40007fbe0ff */
[----:B--2---:R-:W-:Y:S01]  /*3990*/  ISETP.GE.AND P2, PT, R9, R26, PT ;  /* 0x0000001a0900720c */ /* 0x004fe20003f46270 */
[----:B------:R-:W-:Y:S02]  /*39a0*/  IMAD.U32 R9, RZ, RZ, UR7 ;  /* 0x00000007ff097e24 */ /* 0x000fe4000f8e00ff */
[----:B------:R-:W-:Y:S01]  /*39b0*/  IMAD.MOV.U32 R26, RZ, RZ, R6 ;  /* 0x000000ffff1a7224 */ /* 0x000fe200078e0006 */
[----:B------:R-:W-:Y:S01]  /*39c0*/  SEL R7, RZ, 0x1, P2 ;  /* 0x00000001ff077807 */ /* 0x000fe20001000000 */
[----:B------:R-:W-:-:S04]  /*39d0*/  IMAD.X R6, R24, 0x1, R9, P0 ;  /* 0x0000000118067824 */ /* 0x000fc800000e0609 */
[----:B------:R-:W-:Y:S02]  /*39e0*/  @P4 SEL R7, R8, 0x1, P2 ;  /* 0x0000000108074807 */ /* 0x000fe40001000000 */
[----:B------:R-:W-:Y:S01]  /*39f0*/  ISETP.LT.U32.AND P0, PT, R21, R26, PT ;  /* 0x0000001a1500720c */ /* 0x000fe20003f01070 */
[----:B------:R-:W-:Y:S01]  /*3a00*/  IMAD.X R8, RZ, RZ, R6, P5 ;  /* 0x000000ffff087224 */ /* 0x000fe200028e0606 */
[----:B---3--:R-:W-:Y:S02]  /*3a10*/  ISETP.GE.AND P3, PT, R23, R22, PT ;  /* 0x000000161700720c */ /* 0x008fe40003f66270 */
[----:B------:R-:W-:Y:S02]  /*3a20*/  ISETP.LT.AND.EX P0, PT, R6, R25, PT, P0 ;  /* 0x000000190600720c */ /* 0x000fe40003f01300 */
[----:B------:R-:W-:Y:S02]  /*3a30*/  LOP3.LUT P1, RZ, R7, 0xff, RZ, 0xc0, !PT ;  /* 0x000000ff07ff7812 */ /* 0x000fe4000782c0ff */
[----:B------:R-:W-:-:S02]  /*3a40*/  @!P2 SEL R26, R21, R26, P0 ;  /* 0x0000001a151aa207 */ /* 0x000fc40000000000 */
[C---:B------:R-:W-:Y:S02]  /*3a50*/  @!P2 SEL R25, R6.reuse, R25, P0 ;  /* 0x000000190619a207 */ /* 0x040fe40000000000 */
[----:B0-----:R-:W-:Y:S02]  /*3a60*/  SEL R4, R21, R26, !P4 ;  /* 0x0000001a15047207 */ /* 0x001fe40006000000 */
[----:B------:R-:W-:Y:S02]  /*3a70*/  SEL R5, R6, R25, !P4 ;  /* 0x0000001906057207 */ /* 0x000fe40006000000 */
[----:B------:R-:W-:Y:S02]  /*3a80*/  ISETP.LT.U32.AND P0, PT, R15, R4, PT ;  /* 0x000000040f00720c */ /* 0x000fe40003f01070 */
[----:B----4-:R-:W-:Y:S02]  /*3a90*/  ISETP.GE.AND P2, PT, R19, R20, PT ;  /* 0x000000141300720c */ /* 0x010fe40003f46270 */
[----:B------:R-:W-:-:S02]  /*3aa0*/  ISETP.LT.AND.EX P0, PT, R8, R5, PT, P0 ;  /* 0x000000050800720c */ /* 0x000fc40003f01300 */
[----:B------:R-:W-:Y:S02]  /*3ab0*/  SEL R14, RZ, 0x1, P3 ;  /* 0x00000001ff0e7807 */ /* 0x000fe40001800000 */
[----:B------:R-:W-:Y:S02]  /*3ac0*/  @!P3 SEL R4, R15, R4, P0 ;  /* 0x000000040f04b207 */ /* 0x000fe40000000000 */
[----:B------:R-:W-:Y:S02]  /*3ad0*/  @!P3 SEL R5, R8, R5, P0 ;  /* 0x000000050805b207 */ /* 0x000fe40000000000 */
[----:B------:R-:W-:Y:S02]  /*3ae0*/  IADD3 R19, P0, PT, R21, 0x200, RZ ;  /* 0x0000020015137810 */ /* 0x000fe40007f1e0ff */
[----:B------:R-:W-:Y:S02]  /*3af0*/  SEL R4, R15, R4, !P1 ;  /* 0x000000040f047207 */ /* 0x000fe40004800000 */
[----:B------:R-:W-:-:S02]  /*3b00*/  @P1 SEL R14, R7, 0x1, P3 ;  /* 0x00000001070e1807 */ /* 0x000fc40001800000 */
[----:B------:R-:W-:Y:S01]  /*3b10*/  SEL R7, R8, R5, !P1 ;  /* 0x0000000508077207 */ /* 0x000fe20004800000 */
[----:B------:R-:W-:Y:S01]  /*3b20*/  IMAD.X R8, RZ, RZ, R6, P0 ;  /* 0x000000ffff087224 */ /* 0x000fe200000e0606 */
[----:B------:R-:W-:Y:S02]  /*3b30*/  ISETP.LT.U32.AND P0, PT, R19, R4, PT ;  /* 0x000000041300720c */ /* 0x000fe40003f01070 */
[----:B------:R-:W-:Y:S02]  /*3b40*/  LOP3.LUT P1, RZ, R14, 0xff, RZ, 0xc0, !PT ;  /* 0x000000ff0eff7812 */ /* 0x000fe4000782c0ff */
[CC--:B------:R-:W-:Y:S02]  /*3b50*/  ISETP.LT.AND.EX P0, PT, R8.reuse, R7.reuse, PT, P0 ;  /* 0x000000070800720c */ /* 0x0c0fe40003f01300 */
[----:B------:R-:W-:Y:S02]  /*3b60*/  SEL R5, RZ, 0x1, P2 ;  /* 0x00000001ff057807 */ /* 0x000fe40001000000 */
[----:B------:R-:W-:-:S02]  /*3b70*/  @!P2 SEL R7, R8, R7, P0 ;  /* 0x000000070807a207 */ /* 0x000fc40000000000 */
[----:B------:R-:W-:Y:S02]  /*3b80*/  @!P2 SEL R4, R19, R4, P0 ;  /* 0x000000041304a207 */ /* 0x000fe40000000000 */
[----:B------:R-:W-:Y:S02]  /*3b90*/  SEL R7, R8, R7, !P1 ;  /* 0x0000000708077207 */ /* 0x000fe40004800000 */
[----:B------:R-:W-:Y:S02]  /*3ba0*/  IADD3 R21, P0, PT, R21, 0x300, RZ ;  /* 0x0000030015157810 */ /* 0x000fe40007f1e0ff */
[----:B------:R-:W-:Y:S02]  /*3bb0*/  IADD3 R8, P4, PT, -R10, R2, RZ ;  /* 0x000000020a087210 */ /* 0x000fe40007f9e1ff */
[----:B------:R-:W-:Y:S01]  /*3bc0*/  @P1 SEL R5, R14, 0x1, P2 ;  /* 0x000000010e051807 */ /* 0x000fe20001000000 */
[----:B------:R-:W-:Y:S01]  /*3bd0*/  IMAD.X R14, RZ, RZ, R6, P0 ;  /* 0x000000ffff0e7224 */ /* 0x000fe200000e0606 */
[----:B------:R-:W-:Y:S01]  /*3be0*/  ISETP.GE.U32.AND P0, PT, R8, UR5, PT ;  /* 0x0000000508007c0c */ /* 0x000fe2000bf06070 */
[----:B------:R-:W-:Y:S01]  /*3bf0*/  IMAD.X R6, R3, 0x1, ~R12, P4 ;  /* 0x0000000103067824 */ /* 0x000fe200020e0e0c */
[----:B------:R-:W-:-:S02]  /*3c00*/  ISETP.GE.AND P2, PT, R11, R18, PT ;  /* 0x000000120b00720c */ /* 0x000fc40003f46270 */
[----:B------:R-:W-:Y:S02]  /*3c10*/  SEL R4, R19, R4, !P1 ;  /* 0x0000000413047207 */ /* 0x000fe40004800000 */
[----:B------:R-:W-:Y:S02]  /*3c20*/  ISETP.GE.U32.AND.EX P0, PT, R6, UR14, PT, P0 ;  /* 0x0000000e06007c0c */ /* 0x000fe4000bf06100 */
[----:B------:R-:W-:Y:S02]  /*3c30*/  LOP3.LUT P3, RZ, R5, 0xff, RZ, 0xc0, !PT ;  /* 0x000000ff05ff7812 */ /* 0x000fe4000786c0ff */
[----:B------:R-:W-:Y:S02]  /*3c40*/  ISETP.LT.U32.AND P1, PT, R21, R4, PT ;  /* 0x000000041500720c */ /* 0x000fe40003f21070 */
[----:B------:R-:W-:Y:S02]  /*3c50*/  SEL R8, RZ, 0x1, P2 ;  /* 0x00000001ff087807 */ /* 0x000fe40001000000 */
[----:B------:R-:W-:-:S04]  /*3c60*/  ISETP.LT.AND.EX P1, PT, R14, R7, PT, P1 ;  /* 0x000000070e00720c */ /* 0x000fc80003f21310 */
[----:B------:R-:W-:Y:S02]  /*3c70*/  @!P2 SEL R4, R21, R4, P1 ;  /* 0x000000041504a207 */ /* 0x000fe40000800000 */
[C---:B------:R-:W-:Y:S02]  /*3c80*/  @!P2 SEL R7, R14.reuse, R7, P1 ;  /* 0x000000070e07a207 */ /* 0x040fe40000800000 */
[----:B------:R-:W-:Y:S02]  /*3c90*/  @P3 SEL R8, R5, 0x1, P2 ;  /* 0x0000000105083807 */ /* 0x000fe40001000000 */
[----:B------:R-:W-:Y:S02]  /*3ca0*/  SEL R6, R21, R4, !P3 ;  /* 0x0000000415067207 */ /* 0x000fe40005800000 */
[----:B------:R-:W-:Y:S01]  /*3cb0*/  SEL R7, R14, R7, !P3 ;  /* 0x000000070e077207 */ /* 0x000fe20005800000 */
[----:B------:R-:W-:Y:S06]  /*3cc0*/  @!P0 BRA `(.L_x_330) ;  /* 0x0000001000f08947 */ /* 0x000fec0003800000 */
[----:B------:R-:W-:Y:S01]  /*3cd0*/  IADD3 R10, P0, PT, R10, UR5, RZ ;  /* 0x000000050a0a7c10 */ /* 0x000fe2000ff1e0ff */
[----:B------:R-:W-:Y:S01]  /*3ce0*/  UIADD3 UR4, UPT, UPT, UR4, 0x1, URZ ;  /* 0x0000000104047890 */ /* 0x000fe2000fffe0ff */
[----:B------:R-:W-:Y:S02]  /*3cf0*/  VIADD R16, R16, -UR5 ;  /* 0x8000000510107c36 */ /* 0x000fe40008000000 */
[----:B------:R-:W-:Y:S02]  /*3d00*/  IADD3.X R12, PT, PT, R12, UR14, RZ, P0, !PT ;  /* 0x0000000e0c0c7c10 */ /* 0x000fe400087fe4ff */
[----:B------:R-:W-:-:S04]  /*3d10*/  ISETP.GT.U32.AND P0, PT, R10, R13, PT ;  /* 0x0000000d0a00720c */ /* 0x000fc80003f04070 */
[----:B------:R-:W-:-:S13]  /*3d20*/  ISETP.GT.U32.AND.EX P0, PT, R12, R17, PT, P0 ;  /* 0x000000110c00720c */ /* 0x000fda0003f04100 */
[----:B------:R-:W-:Y:S05]  /*3d30*/  @!P0 BRA `(.L_x_332) ;  /* 0xfffffff800bc8947 */ /* 0x000fea000383ffff */
.L_x_331:
[----:B------:R-:W0:Y:S01]  /*3d40*/  S2R R13, SR_TID.X ;  /* 0x00000000000d7919 */ /* 0x000e220000002100 */
[----:B------:R-:W-:Y:S01]  /*3d50*/  IMAD.IADD R4, R2, 0x1, -R10 ;  /* 0x0000000102047824 */ /* 0x000fe200078e0a0a */
[----:B------:R-:W-:Y:S01]  /*3d60*/  ISETP.GE.U32.AND P1, PT, R10, R2, PT ;  /* 0x000000020a00720c */ /* 0x000fe20003f26070 */
[----:B------:R-:W-:Y:S03]  /*3d70*/  BSSY.RECONVERGENT B1, `(.L_x_330) ;  /* 0x0000131000017945 */ /* 0x000fe60003800200 */
[----:B0-----:R-:W-:-:S04]  /*3d80*/  ISETP.GE.AND P0, PT, R13, R4, PT ;  /* 0x000000040d00720c */ /* 0x001fc80003f06270 */
[----:B------:R-:W-:-:S13]  /*3d90*/  ISETP.GE.U32.OR.EX P0, PT, R12, R3, P0, P1 ;  /* 0x000000030c00720c */ /* 0x000fda0000706510 */
[----:B------:R-:W-:Y:S05]  /*3da0*/  @P0 BRA `(.L_x_333) ;  /* 0x0000001000b40947 */ /* 0x000fea0003800000 */
[----:B------:R-:W0:Y:S01]  /*3db0*/  LDC R3, c[0x0][0x3d8] ;  /* 0x0000f600ff037b82 */ /* 0x000e220000000800 */
[----:B------:R-:W-:Y:S01]  /*3dc0*/  LOP3.LUT R11, RZ, R13, RZ, 0x33, !PT ;  /* 0x0000000dff0b7212 */ /* 0x000fe200078e33ff */
[----:B------:R-:W-:Y:S01]  /*3dd0*/  IMAD.SHL.U32 R4, R0, 0x400, RZ ;  /* 0x0000040000047824 */ /* 0x000fe200078e00ff */
[----:B------:R-:W-:Y:S03]  /*3de0*/  BSSY.RECONVERGENT B2, `(.L_x_334) ;  /* 0x0000093000027945 */ /* 0x000fe60003800200 */
[----:B------:R-:W-:-:S05]  /*3df0*/  IMAD.IADD R11, R11, 0x1, R2 ;  /* 0x000000010b0b7824 */ /* 0x000fca00078e0202 */
[----:B------:R-:W-:Y:S01]  /*3e00*/  IADD3 R2, PT, PT, R11, -UR5, -R4 ;  /* 0x800000050b027c10 */ /* 0x000fe2000fffe804 */
[----:B0-----:R-:W-:-:S04]  /*3e10*/  IMAD R3, R3, UR4, RZ ;  /* 0x0000000403037c24 */ /* 0x001fc8000f8e02ff */
[----:B------:R-:W-:-:S05]  /*3e20*/  IMAD R2, R3, -0x400, R2 ;  /* 0xfffffc0003027824 */ /* 0x000fca00078e0202 */
[C---:B------:R-:W-:Y:S02]  /*3e30*/  ISETP.GE.U32.AND P0, PT, R2.reuse, 0x700, PT ;  /* 0x000007000200780c */ /* 0x040fe40003f06070 */
[----:B------:R-:W-:-:S04]  /*3e40*/  LEA.HI R14, R2, 0x1, RZ, 0x18 ;  /* 0x00000001020e7811 */ /* 0x000fc800078fc0ff */
[----:B------:R-:W-:-:S04]  /*3e50*/  LOP3.LUT R26, R14, 0x7, RZ, 0xc0, !PT ;  /* 0x000000070e1a7812 */ /* 0x000fc800078ec0ff */
[----:B------:R-:W-:-:S03]  /*3e60*/  ISETP.NE.AND P1, PT, R26, RZ, PT ;  /* 0x000000ff1a00720c */ /* 0x000fc60003f25270 */
[----:B------:R-:W-:Y:S10]  /*3e70*/  @!P0 BRA `(.L_x_335) ;  /* 0x0000000800248947 */ /* 0x000ff40003800000 */
[----:B------:R-:W-:-:S04]  /*3e80*/  LEA.HI R16, R16, 0x1, RZ, 0x18 ;  /* 0x0000000110107811 */ /* 0x000fc800078fc0ff */
[----:B------:R-:W-:-:S05]  /*3e90*/  LOP3.LUT R16, R16, 0x1fffff8, RZ, 0xc0, !PT ;  /* 0x01fffff810107812 */ /* 0x000fca00078ec0ff */
[----:B------:R-:W-:-:S07]  /*3ea0*/  IMAD.MOV R15, RZ, RZ, -R16 ;  /* 0x000000ffff0f7224 */ /* 0x000fce00078e0a10 */
.L_x_336:
[----:B------:R-:W-:-:S05]  /*3eb0*/  IADD3 R17, P0, PT, R13, R10, RZ ;  /* 0x0000000a0d117210 */ /* 0x000fca0007f1e0ff */
[----:B------:R-:W-:Y:S02]  /*3ec0*/  IMAD.X R22, RZ, RZ, R12, P0 ;  /* 0x000000ffff167224 */ /* 0x000fe400000e060c */
        /* <DEDUP_REMOVED lines=15> */
[----:B------:R-:W-:-:S03]  /*3fc0*/  LOP3.LUT P3, RZ, R25, 0xff, RZ, 0xc0, !PT ;  /* 0x000000ff19ff7812 */ /* 0x000fc6000786c0ff */
[----:B------:R-:W-:Y:S01]  /*3fd0*/  IMAD.X R8, R22, 0x1, R9, P0 ;  /* 0x0000000116087824 */ /* 0x000fe200000e0609 */
[----:B------:R-:W-:-:S04]  /*3fe0*/  ISETP.LT.U32.AND P0, PT, R17, R6, PT ;  /* 0x000000061100720c */ /* 0x000fc80003f01070 */
[----:B------:R-:W-:-:S04]  /*3ff0*/  ISETP.LT.AND.EX P0, PT, R8, R7, PT, P0 ;  /* 0x000000070800720c */ /* 0x000fc80003f01300 */
[----:B------:R-:W-:Y:S02]  /*4000*/  SEL R24, R17, R6, P0 ;  /* 0x0000000611187207 */ /* 0x000fe40000000000 */
[CC--:B--2---:R-:W-:Y:S02]  /*4010*/  ISETP.GE.AND P2, PT, R16.reuse, R19.reuse, PT ;  /* 0x000000131000720c */ /* 0x0c4fe40003f46270 */
[----:B------:R-:W-:Y:S02]  /*4020*/  ISETP.LT.AND P4, PT, R16, R19, P3 ;  /* 0x000000131000720c */ /* 0x000fe40001f81270 */
[----:B------:R-:W-:Y:S02]  /*4030*/  @!P3 SEL R25, RZ, 0x1, P2 ;  /* 0x00000001ff19b807 */ /* 0x000fe40001000000 */
[----:B------:R-:W-:Y:S02]  /*4040*/  SEL R19, R8, R7, P0 ;  /* 0x0000000708137207 */ /* 0x000fe40000000000 */
[----:B------:R-:W-:-:S02]  /*4050*/  SEL R16, R25, 0x1, !P4 ;  /* 0x0000000119107807 */ /* 0x000fc40006000000 */
[----:B------:R-:W-:Y:S02]  /*4060*/  IADD3 R25, P0, PT, R17, 0x100, RZ ;  /* 0x0000010011197810 */ /* 0x000fe40007f1e0ff */
[----:B------:R-:W-:-:S03]  /*4070*/  LOP3.LUT P2, RZ, R16, 0xff, RZ, 0xc0, !PT ;  /* 0x000000ff10ff7812 */ /* 0x000fc6000784c0ff */
[----:B------:R-:W-:Y:S01]  /*4080*/  @!P4 SEL R24, R17, R6, !P3 ;  /* 0x000000061118c207 */ /* 0x000fe20005800000 */
[----:B------:R-:W-:Y:S01]  /*4090*/  IMAD.X R6, RZ, RZ, R8, P0 ;  /* 0x000000ffff067224 */ /* 0x000fe200000e0608 */
[----:B------:R-:W-:Y:S02]  /*40a0*/  @!P4 SEL R19, R8, R7, !P3 ;  /* 0x000000070813c207 */ /* 0x000fe40005800000 */
[CC--:B---3--:R-:W-:Y:S01]  /*40b0*/  ISETP.GE.AND P4, PT, R18.reuse, R23.reuse, PT ;  /* 0x000000171200720c */ /* 0x0c8fe20003f86270 */
[----:B------:R-:W2:Y:S01]  /*40c0*/  LDG.E R7, desc[UR12][R2.64+0xc00] ;  /* 0x000c000c02077981 */ /* 0x000ea2000c1e1900 */
[----:B------:R-:W-:-:S03]  /*40d0*/  ISETP.LT.AND P3, PT, R18, R23, P2 ;  /* 0x000000171200720c */ /* 0x000fc60001761270 */
[----:B------:R-:W2:Y:S01]  /*40e0*/  LDG.E R18, desc[UR12][R4.64+0xc00] ;  /* 0x000c000c04127981 */ /* 0x000ea2000c1e1900 */
[----:B------:R-:W-:Y:S02]  /*40f0*/  ISETP.LT.U32.AND P0, PT, R25, R24, PT ;  /* 0x000000181900720c */ /* 0x000fe40003f01070 */
[----:B------:R-:W-:Y:S02]  /*4100*/  @!P2 SEL R16, RZ, 0x1, P4 ;  /* 0x00000001ff10a807 */ /* 0x000fe40002000000 */
[----:B------:R-:W-:-:S04]  /*4110*/  ISETP.LT.AND.EX P0, PT, R6, R19, PT, P0 ;  /* 0x000000130600720c */ /* 0x000fc80003f01300 */
[CC--:B------:R-:W-:Y:S02]  /*4120*/  SEL R23, R6.reuse, R19.reuse, P0 ;  /* 0x0000001306177207 */ /* 0x0c0fe40000000000 */
[----:B------:R-:W-:Y:S02]  /*4130*/  @!P3 SEL R23, R6, R19, !P2 ;  /* 0x000000130617b207 */ /* 0x000fe40005000000 */
[----:B------:R-:W-:Y:S01]  /*4140*/  SEL R6, R16, 0x1, !P3 ;  /* 0x0000000110067807 */ /* 0x000fe20005800000 */
[----:B------:R-:W3:Y:S04]  /*4150*/  LDG.E R19, desc[UR12][R4.64+0x1000] ;  /* 0x0010000c04137981 */ /* 0x000ee8000c1e1900 */
[----:B------:R-:W3:Y:S01]  /*4160*/  LDG.E R16, desc[UR12][R2.64+0x1000] ;  /* 0x0010000c02107981 */ /* 0x000ee2000c1e1900 */
[----:B------:R-:W-:-:S02]  /*4170*/  SEL R22, R25, R24, P0 ;  /* 0x0000001819167207 */ /* 0x000fc40000000000 */
[----:B------:R-:W-:Y:S02]  /*4180*/  @!P3 SEL R22, R25, R24, !P2 ;  /* 0x000000181916b207 */ /* 0x000fe40005000000 */
[----:B------:R-:W-:Y:S02]  /*4190*/  LOP3.LUT P2, RZ, R6, 0xff, RZ, 0xc0, !PT ;  /* 0x000000ff06ff7812 */ /* 0x000fe4000784c0ff */
[CC--:B----4-:R-:W-:Y:S02]  /*41a0*/  ISETP.GE.AND P4, PT, R20.reuse, R21.reuse, PT ;  /* 0x000000151400720c */ /* 0x0d0fe40003f86270 */
[----:B------:R-:W-:Y:S02]  /*41b0*/  ISETP.LT.AND P3, PT, R20, R21, P2 ;  /* 0x000000151400720c */ /* 0x000fe40001761270 */
[----:B------:R-:W4:Y:S01]  /*41c0*/  LDG.E R20, desc[UR12][R4.64+0x1400] ;  /* 0x0014000c04147981 */ /* 0x000f22000c1e1900 */
[----:B------:R-:W-:-:S03]  /*41d0*/  IADD3 R27, P0, PT, R17, 0x200, RZ ;  /* 0x00000200111b7810 */ /* 0x000fc60007f1e0ff */
[----:B------:R-:W4:Y:S02]  /*41e0*/  LDG.E R21, desc[UR12][R2.64+0x1400] ;  /* 0x0014000c02157981 */ /* 0x000f24000c1e1900 */
[----:B------:R-:W-:Y:S01]  /*41f0*/  IMAD.X R24, RZ, RZ, R8, P0 ;  /* 0x000000ffff187224 */ /* 0x000fe200000e0608 */
[----:B------:R-:W-:-:S04]  /*4200*/  ISETP.LT.U32.AND P0, PT, R27, R22, PT ;  /* 0x000000161b00720c */ /* 0x000fc80003f01070 */
[----:B------:R-:W-:-:S04]  /*4210*/  ISETP.LT.AND.EX P0, PT, R24, R23, PT, P0 ;  /* 0x000000171800720c */ /* 0x000fc80003f01300 */
[CC--:B------:R-:W-:Y:S02]  /*4220*/  SEL R25, R27.reuse, R22.reuse, P0 ;  /* 0x000000161b197207 */ /* 0x0c0fe40000000000 */
[----:B------:R-:W-:Y:S02]  /*4230*/  @!P3 SEL R25, R27, R22, !P2 ;  /* 0x000000161b19b207 */ /* 0x000fe40005000000 */
[CC--:B------:R-:W-:Y:S01]  /*4240*/  SEL R22, R24.reuse, R23.reuse, P0 ;  /* 0x0000001718167207 */ /* 0x0c0fe20000000000 */
[----:B------:R-:W5:Y:S01]  /*4250*/  LDG.E R27, desc[UR12][R4.64+0x1c00] ;  /* 0x001c000c041b7981 */ /* 0x000f62000c1e1900 */
[----:B------:R-:W-:-:S03]  /*4260*/  @!P3 SEL R22, R24, R23, !P2 ;  /* 0x000000171816b207 */ /* 0x000fc60005000000 */
[----:B------:R-:W5:Y:S04]  /*4270*/  LDG.E R23, desc[UR12][R4.64+0x1800] ;  /* 0x0018000c04177981 */ /* 0x000f68000c1e1900 */
[----:B------:R0:W5:Y:S01]  /*4280*/  LDG.E R24, desc[UR12][R2.64+0x1800] ;  /* 0x0018000c02187981 */ /* 0x000162000c1e1900 */
[----:B------:R-:W-:-:S04]  /*4290*/  @!P2 SEL R6, RZ, 0x1, P4 ;  /* 0x00000001ff06a807 */ /* 0x000fc80002000000 */
[----:B------:R-:W-:-:S04]  /*42a0*/  SEL R6, R6, 0x1, !P3 ;  /* 0x0000000106067807 */ /* 0x000fc80005800000 */
[----:B------:R-:W-:Y:S01]  /*42b0*/  LOP3.LUT P4, RZ, R6, 0xff, RZ, 0xc0, !PT ;  /* 0x000000ff06ff7812 */ /* 0x000fe2000788c0ff */
[----:B------:R-:W-:Y:S02]  /*42c0*/  VIADD R15, R15, 0x8 ;  /* 0x000000080f0f7836 */ /* 0x000fe40000000000 */
[----:B------:R-:W-:Y:S01]  /*42d0*/  VIADD R13, R13, 0x800 ;  /* 0x000008000d0d7836 */ /* 0x000fe20000000000 */
[CC--:B--2---:R-:W-:Y:S02]  /*42e0*/  ISETP.GE.AND P0, PT, R18.reuse, R7.reuse, PT ;  /* 0x000000071200720c */ /* 0x0c4fe40003f06270 */
[----:B------:R-:W-:-:S07]  /*42f0*/  ISETP.LT.AND P5, PT, R18, R7, P4 ;  /* 0x000000071200720c */ /* 0x000fce00027a1270 */
[----:B------:R-:W-:Y:S02]  /*4300*/  @!P4 SEL R6, RZ, 0x1, P0 ;  /* 0x00000001ff06c807 */ /* 0x000fe40000000000 */
[----:B------:R-:W-:Y:S02]  /*4310*/  IADD3 R18, P2, PT, R17, 0x300, RZ ;  /* 0x0000030011127810 */ /* 0x000fe40007f5e0ff */
[----:B------:R-:W-:-:S03]  /*4320*/  SEL R6, R6, 0x1, !P5 ;  /* 0x0000000106067807 */ /* 0x000fc60006800000 */
[----:B------:R-:W-:Y:S01]  /*4330*/  IMAD.X R7, RZ, RZ, R8, P2 ;  /* 0x000000ffff077224 */ /* 0x000fe200010e0608 */
[----:B------:R-:W-:Y:S02]  /*4340*/  LOP3.LUT P2, RZ, R6, 0xff, RZ, 0xc0, !PT ;  /* 0x000000ff06ff7812 */ /* 0x000fe4000784c0ff */
[----:B------:R-:W-:-:S04]  /*4350*/  ISETP.LT.U32.AND P0, PT, R18, R25, PT ;  /* 0x000000191200720c */ /* 0x000fc80003f01070 */
[----:B------:R-:W-:Y:S02]  /*4360*/  ISETP.LT.AND.EX P0, PT, R7, R22, PT, P0 ;  /* 0x000000160700720c */ /* 0x000fe40003f01300 */
[CC--:B---3--:R-:W-:Y:S02]  /*4370*/  ISETP.GE.AND P6, PT, R19.reuse, R16.reuse, PT ;  /* 0x000000101300720c */ /* 0x0c8fe40003fc6270 */
[CC--:B0-----:R-:W-:Y:S02]  /*4380*/  SEL R3, R18.reuse, R25.reuse, P0 ;  /* 0x0000001912037207 */ /* 0x0c1fe40000000000 */
[----:B------:R-:W-:Y:S02]  /*4390*/  @!P5 SEL R3, R18, R25, !P4 ;  /* 0x000000191203d207 */ /* 0x000fe40006000000 */
[----:B------:R-:W-:Y:S02]  /*43a0*/  ISETP.LT.AND P3, PT, R19, R16, P2 ;  /* 0x000000101300720c */ /* 0x000fe40001761270 */
[----:B------:R-:W-:-:S02]  /*43b0*/  @!P2 SEL R6, RZ, 0x1, P6 ;  /* 0x00000001ff06a807 */ /* 0x000fc40003000000 */
[-C--:B------:R-:W-:Y:S02]  /*43c0*/  SEL R18, R7, R22.reuse, P0 ;  /* 0x0000001607127207 */ /* 0x080fe40000000000 */
[----:B------:R-:W-:Y:S02]  /*43d0*/  IADD3 R16, P0, PT, R17, 0x400, RZ ;  /* 0x0000040011107810 */ /* 0x000fe40007f1e0ff */
[----:B------:R-:W-:Y:S02]  /*43e0*/  SEL R6, R6, 0x1, !P3 ;  /* 0x0000000106067807 */ /* 0x000fe40005800000 */
[----:B------:R-:W-:Y:S01]  /*43f0*/  @!P5 SEL R18, R7, R22, !P4 ;  /* 0x000000160712d207 */ /* 0x000fe20006000000 */
[----:B------:R-:W-:Y:S01]  /*4400*/  IMAD.X R5, RZ, RZ, R8, P0 ;  /* 0x000000ffff057224 */ /* 0x000fe200000e0608 */
[----:B------:R-:W-:Y:S02]  /*4410*/  ISETP.LT.U32.AND P0, PT, R16, R3, PT ;  /* 0x000000031000720c */ /* 0x000fe40003f01070 */
[----:B------:R-:W-:-:S02]  /*4420*/  LOP3.LUT P4, RZ, R6, 0xff, RZ, 0xc0, !PT ;  /* 0x000000ff06ff7812 */ /* 0x000fc4000788c0ff */
[----:B------:R-:W-:-:S04]  /*4430*/  ISETP.LT.AND.EX P0, PT, R5, R18, PT, P0 ;  /* 0x000000120500720c */ /* 0x000fc80003f01300 */
[----:B------:R-:W-:Y:S02]  /*4440*/  SEL R4, R16, R3, P0 ;  /* 0x0000000310047207 */ /* 0x000fe40000000000 */
[CC--:B------:R-:W-:Y:S02]  /*4450*/  SEL R2, R5.reuse, R18.reuse, P0 ;  /* 0x0000001205027207 */ /* 0x0c0fe40000000000 */
[----:B----4-:R-:W-:Y:S02]  /*4460*/  ISETP.GE.AND P0, PT, R20, R21, PT ;  /* 0x000000151400720c */ /* 0x010fe40003f06270 */
[----:B------:R-:W-:Y:S02]  /*4470*/  @!P3 SEL R4, R16, R3, !P2 ;  /* 0x000000031004b207 */ /* 0x000fe40005000000 */
[----:B------:R-:W-:Y:S02]  /*4480*/  @!P3 SEL R2, R5, R18, !P2 ;  /* 0x000000120502b207 */ /* 0x000fe40005000000 */
[----:B------:R-:W-:-:S02]  /*4490*/  ISETP.LT.AND P3, PT, R20, R21, P4 ;  /* 0x000000151400720c */ /* 0x000fc40002761270 */
[----:B------:R-:W-:Y:S02]  /*44a0*/  @!P4 SEL R6, RZ, 0x1, P0 ;  /* 0x00000001ff06c807 */ /* 0x000fe40000000000 */
[----:B------:R-:W-:Y:S02]  /*44b0*/  IADD3 R3, P5, PT, R17, 0x500, RZ ;  /* 0x0000050011037810 */ /* 0x000fe40007fbe0ff */
[----:B------:R-:W-:Y:S02]  /*44c0*/  SEL R6, R6, 0x1, !P3 ;  /* 0x0000000106067807 */ /* 0x000fe40005800000 */
[----:B------:R-:W-:Y:S01]  /*44d0*/  ISETP.LT.U32.AND P0, PT, R3, R4, PT ;  /* 0x000000040300720c */ /* 0x000fe20003f01070 */
[----:B------:R-:W-:Y:S01]  /*44e0*/  IMAD.X R7, RZ, RZ, R8, P5 ;  /* 0x000000ffff077224 */ /* 0x000fe200028e0608 */
[----:B------:R-:W-:-:S04]  /*44f0*/  LOP3.LUT P2, RZ, R6, 0xff, RZ, 0xc0, !PT ;  /* 0x000000ff06ff7812 */ /* 0x000fc8000784c0ff */
[----:B------:R-:W-:-:S04]  /*4500*/  ISETP.LT.AND.EX P0, PT, R7, R2, PT, P0 ;  /* 0x000000020700720c */ /* 0x000fc80003f01300 */
[----:B------:R-:W-:Y:S02]  /*4510*/  SEL R16, R3, R4, P0 ;  /* 0x0000000403107207 */ /* 0x000fe40000000000 */
[----:B------:R-:W-:Y:S02]  /*4520*/  SEL R18, R7, R2, P0 ;  /* 0x0000000207127207 */ /* 0x000fe40000000000 */
[----:B------:R-:W-:Y:S02]  /*4530*/  @!P3 SEL R16, R3, R4, !P4 ;  /* 0x000000040310b207 */ /* 0x000fe40006000000 */
[----:B------:R-:W-:Y:S02]  /*4540*/  @!P3 SEL R18, R7, R2, !P4 ;  /* 0x000000020712b207 */ /* 0x000fe40006000000 */
[----:B-----5:R-:W-:Y:S02]  /*4550*/  ISETP.GE.AND P3, PT, R23, R24, PT ;  /* 0x000000181700720c */ /* 0x020fe40003f66270 */
[----:B------:R-:W-:-:S02]  /*4560*/  IADD3 R5, P0, PT, R17, 0x600, RZ ;  /* 0x0000060011057810 */ /* 0x000fc40007f1e0ff */
[----:B------:R-:W-:Y:S02]  /*4570*/  ISETP.LT.AND P4, PT, R23, R24, P2 ;  /* 0x000000181700720c */ /* 0x000fe40001781270 */
[----:B------:R-:W-:Y:S01]  /*4580*/  @!P2 SEL R6, RZ, 0x1, P3 ;  /* 0x00000001ff06a807 */ /* 0x000fe20001800000 */
[----:B------:R-:W-:Y:S01]  /*4590*/  IMAD.X R7, RZ, RZ, R8, P0 ;  /* 0x000000ffff077224 */ /* 0x000fe200000e0608 */
[----:B------:R-:W-:Y:S02]  /*45a0*/  ISETP.LT.U32.AND P0, PT, R5, R16, PT ;  /* 0x000000100500720c */ /* 0x000fe40003f01070 */
[----:B------:R-:W-:Y:S02]  /*45b0*/  SEL R2, R6, 0x1, !P4 ;  /* 0x0000000106027807 */ /* 0x000fe40006000000 */
[----:B------:R-:W-:Y:S02]  /*45c0*/  IADD3 R17, P5, PT, R17, 0x700, RZ ;  /* 0x0000070011117810 */ /* 0x000fe40007fbe0ff */
[----:B------:R-:W-:-:S02]  /*45d0*/  LOP3.LUT P3, RZ, R2, 0xff, RZ, 0xc0, !PT ;  /* 0x000000ff02ff7812 */ /* 0x000fc4000786c0ff */
[----:B------:R-:W-:Y:S01]  /*45e0*/  ISETP.LT.AND.EX P0, PT, R7, R18, PT, P0 ;  /* 0x000000120700720c */ /* 0x000fe20003f01300 */
[----:B------:R-:W-:Y:S01]  /*45f0*/  IMAD.X R8, RZ, RZ, R8, P5 ;  /* 0x000000ffff087224 */ /* 0x000fe200028e0608 */
[----:B------:R-:W-:Y:S02]  /*4600*/  ISETP.NE.AND P5, PT, R15, RZ, PT ;  /* 0x000000ff0f00720c */ /* 0x000fe40003fa5270 */
[----:B------:R-:W-:Y:S02]  /*4610*/  SEL R4, R5, R16, P0 ;  /* 0x0000001005047207 */ /* 0x000fe40000000000 */
[----:B------:R-:W-:Y:S02]  /*4620*/  SEL R3, R7, R18, P0 ;  /* 0x0000001207037207 */ /* 0x000fe40000000000 */
[----:B------:R-:W-:Y:S02]  /*4630*/  @!P4 SEL R4, R5, R16, !P2 ;  /* 0x000000100504c207 */ /* 0x000fe40005000000 */
[----:B------:R-:W-:-:S02]  /*4640*/  @!P4 SEL R3, R7, R18, !P2 ;  /* 0x000000120703c207 */ /* 0x000fc40005000000 */
[CC--:B------:R-:W-:Y:S02]  /*4650*/  ISETP.LT.AND P2, PT, R27.reuse, R28.reuse, P3 ;  /* 0x0000001c1b00720c */ /* 0x0c0fe40001f41270 */
[----:B------:R-:W-:Y:S02]  /*4660*/  ISETP.GE.AND P4, PT, R27, R28, PT ;  /* 0x0000001c1b00720c */ /* 0x000fe40003f86270 */
[----:B------:R-:W-:Y:S02]  /*4670*/  ISETP.LT.U32.AND P0, PT, R17, R4, PT ;  /* 0x000000041100720c */ /* 0x000fe40003f01070 */
[----:B------:R-:W-:Y:S02]  /*4680*/  @!P3 SEL R2, RZ, 0x1, P4 ;  /* 0x00000001ff02b807 */ /* 0x000fe40002000000 */
[----:B------:R-:W-:Y:S02]  /*4690*/  ISETP.LT.AND.EX P0, PT, R8, R3, PT, P0 ;  /* 0x000000030800720c */ /* 0x000fe40003f01300 */
[----:B------:R-:W-:-:S02]  /*46a0*/  SEL R2, R2, 0x1, !P2 ;  /* 0x0000000102027807 */ /* 0x000fc40005000000 */
[CC--:B------:R-:W-:Y:S02]  /*46b0*/  SEL R7, R8.reuse, R3.reuse, P0 ;  /* 0x0000000308077207 */ /* 0x0c0fe40000000000 */
[CC--:B------:R-:W-:Y:S02]  /*46c0*/  SEL R6, R17.reuse, R4.reuse, P0 ;  /* 0x0000000411067207 */ /* 0x0c0fe40000000000 */
[----:B------:R-:W-:Y:S02]  /*46d0*/  @!P2 SEL R7, R8, R3, !P3 ;  /* 0x000000030807a207 */ /* 0x000fe40005800000 */
[----:B------:R-:W-:Y:S02]  /*46e0*/  @!P2 SEL R6, R17, R4, !P3 ;  /* 0x000000041106a207 */ /* 0x000fe40005800000 */
[----:B------:R-:W-:Y:S01]  /*46f0*/  PRMT R8, R2, 0x7610, R8 ;  /* 0x0000761002087816 */ /* 0x000fe20000000008 */
[----:B------:R-:W-:Y:S06]  /*4700*/  @P5 BRA `(.L_x_336) ;  /* 0xfffffff400e85947 */ /* 0x000fec000383ffff */
.L_x_335:
[----:B------:R-:W-:Y:S05]  /*4710*/  BSYNC.RECONVERGENT B2 ;  /* 0x0000000000027941 */ /* 0x000fea0003800200 */
.L_x_334:
[----:B------:R-:W-:Y:S05]  /*4720*/  @!P1 BRA `(.L_x_333) ;  /* 0x0000000800549947 */ /* 0x000fea0003800000 */
[----:B------:R-:W-:Y:S01]  /*4730*/  ISETP.GE.U32.AND P0, PT, R26, 0x4, PT ;  /* 0x000000041a00780c */ /* 0x000fe20003f06070 */
[----:B------:R-:W-:Y:S01]  /*4740*/  BSSY.RECONVERGENT B2, `(.L_x_337) ;  /* 0x000004b000027945 */ /* 0x000fe20003800200 */
[----:B------:R-:W-:-:S11]  /*4750*/  LOP3.LUT P1, R14, R14, 0x3, RZ, 0xc0, !PT ;  /* 0x000000030e0e7812 */ /* 0x000fd6000782c0ff */
[----:B------:R-:W-:Y:S05]  /*4760*/  @!P0 BRA `(.L_x_338) ;  /* 0x0000000400208947 */ /* 0x000fea0003800000 */
        /* <DEDUP_REMOVED lines=14> */
[----:B------:R-:W5:Y:S04]  /*4850*/  LDG.E R15, desc[UR12][R4.64+0xc00] ;  /* 0x000c000c040f7981 */ /* 0x000f68000c1e1900 */
[----:B------:R0:W5:Y:S01]  /*4860*/  LDG.E R16, desc[UR12][R2.64+0xc00] ;  /* 0x000c000c02107981 */ /* 0x000162000c1e1900 */
[----:B------:R-:W-:-:S02]  /*4870*/  LOP3.LUT P4, RZ, R8, 0xff, RZ, 0xc0, !PT ;  /* 0x000000ff08ff7812 */ /* 0x000fc4000788c0ff */
[----:B------:R-:W-:Y:S01]  /*4880*/  IADD3 R23, P2, PT, R23, UR6, RZ ;  /* 0x0000000617177c10 */ /* 0x000fe2000ff5e0ff */
[----:B0-----:R-:W-:-:S05]  /*4890*/  VIADD R3, R13, 0x100 ;  /* 0x000001000d037836 */ /* 0x001fca0000000000 */
[----:B------:R-:W-:Y:S01]  /*48a0*/  IADD3 R2, P5, P6, R10, UR6, R3 ;  /* 0x000000060a027c10 */ /* 0x000fe2000febe003 */
[----:B------:R-:W-:-:S03]  /*48b0*/  VIADD R3, R13, 0x200 ;  /* 0x000002000d037836 */ /* 0x000fc60000000000 */
[----:B------:R-:W-:Y:S02]  /*48c0*/  IADD3.X R4, PT, PT, R12, R9, RZ, P5, P6 ;  /* 0x000000090c047210 */ /* 0x000fe40002fec4ff */
[CC--:B--2---:R-:W-:Y:S02]  /*48d0*/  ISETP.GE.AND P0, PT, R21.reuse, R22.reuse, PT ;  /* 0x000000161500720c */ /* 0x0c4fe40003f06270 */
[----:B------:R-:W-:Y:S01]  /*48e0*/  ISETP.LT.AND P3, PT, R21, R22, P4 ;  /* 0x000000161500720c */ /* 0x000fe20002761270 */
[----:B------:R-:W-:Y:S01]  /*48f0*/  IMAD.X R22, R24, 0x1, R9, P2 ;  /* 0x0000000118167824 */ /* 0x000fe200010e0609 */
[----:B------:R-:W-:Y:S02]  /*4900*/  @!P4 SEL R8, RZ, 0x1, P0 ;  /* 0x00000001ff08c807 */ /* 0x000fe40000000000 */
[----:B------:R-:W-:Y:S02]  /*4910*/  ISETP.LT.U32.AND P0, PT, R23, R6, PT ;  /* 0x000000061700720c */ /* 0x000fe40003f01070 */
[----:B------:R-:W-:-:S02]  /*4920*/  SEL R8, R8, 0x1, !P3 ;  /* 0x0000000108087807 */ /* 0x000fc40005800000 */
[-C--:B------:R-:W-:Y:S02]  /*4930*/  ISETP.LT.AND.EX P0, PT, R22, R7.reuse, PT, P0 ;  /* 0x000000071600720c */ /* 0x080fe40003f01300 */
[----:B------:R-:W-:Y:S02]  /*4940*/  LOP3.LUT P2, RZ, R8, 0xff, RZ, 0xc0, !PT ;  /* 0x000000ff08ff7812 */ /* 0x000fe4000784c0ff */
[----:B------:R-:W-:Y:S02]  /*4950*/  SEL R5, R23, R6, P0 ;  /* 0x0000000617057207 */ /* 0x000fe40000000000 */
[----:B------:R-:W-:Y:S02]  /*4960*/  SEL R21, R22, R7, P0 ;  /* 0x0000000716157207 */ /* 0x000fe40000000000 */
[----:B---3--:R-:W-:Y:S02]  /*4970*/  ISETP.GE.AND P0, PT, R19, R20, PT ;  /* 0x000000141300720c */ /* 0x008fe40003f06270 */
[----:B------:R-:W-:-:S02]  /*4980*/  @!P3 SEL R5, R23, R6, !P4 ;  /* 0x000000061705b207 */ /* 0x000fc40006000000 */
[----:B------:R-:W-:Y:S02]  /*4990*/  @!P3 SEL R21, R22, R7, !P4 ;  /* 0x000000071615b207 */ /* 0x000fe40006000000 */
[----:B------:R-:W-:Y:S02]  /*49a0*/  ISETP.LT.AND P3, PT, R19, R20, P2 ;  /* 0x000000141300720c */ /* 0x000fe40001761270 */
[----:B------:R-:W-:Y:S02]  /*49b0*/  @!P2 SEL R8, RZ, 0x1, P0 ;  /* 0x00000001ff08a807 */ /* 0x000fe40000000000 */
[----:B------:R-:W-:Y:S02]  /*49c0*/  ISETP.LT.U32.AND P0, PT, R2, R5, PT ;  /* 0x000000050200720c */ /* 0x000fe40003f01070 */
[----:B------:R-:W-:Y:S02]  /*49d0*/  SEL R8, R8, 0x1, !P3 ;  /* 0x0000000108087807 */ /* 0x000fe40005800000 */
[----:B------:R-:W-:-:S02]  /*49e0*/  ISETP.LT.AND.EX P0, PT, R4, R21, PT, P0 ;  /* 0x000000150400720c */ /* 0x000fc40003f01300 */
[----:B------:R-:W-:Y:S02]  /*49f0*/  LOP3.LUT P4, RZ, R8, 0xff, RZ, 0xc0, !PT ;  /* 0x000000ff08ff7812 */ /* 0x000fe4000788c0ff */
[----:B------:R-:W-:Y:S02]  /*4a00*/  SEL R7, R2, R5, P0 ;  /* 0x0000000502077207 */ /* 0x000fe40000000000 */
[----:B------:R-:W-:Y:S02]  /*4a10*/  SEL R19, R4, R21, P0 ;  /* 0x0000001504137207 */ /* 0x000fe40000000000 */
[----:B------:R-:W-:Y:S02]  /*4a20*/  @!P3 SEL R7, R2, R5, !P2 ;  /* 0x000000050207b207 */ /* 0x000fe40005000000 */
[----:B------:R-:W-:Y:S02]  /*4a30*/  @!P3 SEL R19, R4, R21, !P2 ;  /* 0x000000150413b207 */ /* 0x000fe40005000000 */
[----:B----4-:R-:W-:-:S02]  /*4a40*/  ISETP.GE.AND P3, PT, R17, R18, PT ;  /* 0x000000121100720c */ /* 0x010fc40003f66270 */
[----:B------:R-:W-:Y:S01]  /*4a50*/  IADD3 R2, P5, P0, R10, UR6, R3 ;  /* 0x000000060a027c10 */ /* 0x000fe2000f8be003 */
[----:B------:R-:W-:Y:S01]  /*4a60*/  VIADD R3, R13, 0x300 ;  /* 0x000003000d037836 */ /* 0x000fe20000000000 */
[----:B------:R-:W-:Y:S01]  /*4a70*/  ISETP.LT.AND P2, PT, R17, R18, P4 ;  /* 0x000000121100720c */ /* 0x000fe20002741270 */
[----:B------:R-:W-:Y:S01]  /*4a80*/  VIADD R13, R13, 0x400 ;  /* 0x000004000d0d7836 */ /* 0x000fe20000000000 */
[----:B------:R-:W-:Y:S02]  /*4a90*/  @!P4 SEL R8, RZ, 0x1, P3 ;  /* 0x00000001ff08c807 */ /* 0x000fe40001800000 */
[----:B------:R-:W-:Y:S02]  /*4aa0*/  IADD3.X R6, PT, PT, R12, R9, RZ, P5, P0 ;  /* 0x000000090c067210 */ /* 0x000fe40002fe04ff */
[----:B------:R-:W-:Y:S02]  /*4ab0*/  ISETP.LT.U32.AND P0, PT, R2, R7, PT ;  /* 0x000000070200720c */ /* 0x000fe40003f01070 */
[----:B------:R-:W-:-:S02]  /*4ac0*/  SEL R8, R8, 0x1, !P2 ;  /* 0x0000000108087807 */ /* 0x000fc40005000000 */
[----:B------:R-:W-:Y:S02]  /*4ad0*/  ISETP.LT.AND.EX P0, PT, R6, R19, PT, P0 ;  /* 0x000000130600720c */ /* 0x000fe40003f01300 */
[----:B------:R-:W-:Y:S02]  /*4ae0*/  LOP3.LUT P3, RZ, R8, 0xff, RZ, 0xc0, !PT ;  /* 0x000000ff08ff7812 */ /* 0x000fe4000786c0ff */
[----:B------:R-:W-:Y:S02]  /*4af0*/  SEL R4, R2, R7, P0 ;  /* 0x0000000702047207 */ /* 0x000fe40000000000 */
[----:B------:R-:W-:Y:S02]  /*4b00*/  SEL R5, R6, R19, P0 ;  /* 0x0000001306057207 */ /* 0x000fe40000000000 */
[----:B------:R-:W-:Y:S02]  /*4b10*/  @!P2 SEL R4, R2, R7, !P4 ;  /* 0x000000070204a207 */ /* 0x000fe40006000000 */
[----:B------:R-:W-:-:S02]  /*4b20*/  @!P2 SEL R5, R6, R19, !P4 ;  /* 0x000000130605a207 */ /* 0x000fc40006000000 */
[----:B------:R-:W-:Y:S02]  /*4b30*/  IADD3 R3, P5, P6, R10, UR6, R3 ;  /* 0x000000060a037c10 */ /* 0x000fe4000febe003 */
[----:B-----5:R-:W-:Y:S02]  /*4b40*/  ISETP.LT.AND P2, PT, R15, R16, P3 ;  /* 0x000000100f00720c */ /* 0x020fe40001f41270 */
[----:B------:R-:W-:Y:S02]  /*4b50*/  IADD3.X R2, PT, PT, R12, R9, RZ, P5, P6 ;  /* 0x000000090c027210 */ /* 0x000fe40002fec4ff */
[----:B------:R-:W-:Y:S02]  /*4b60*/  ISETP.LT.U32.AND P0, PT, R3, R4, PT ;  /* 0x000000040300720c */ /* 0x000fe40003f01070 */
[----:B------:R-:W-:Y:S02]  /*4b70*/  ISETP.GE.AND P4, PT, R15, R16, PT ;  /* 0x000000100f00720c */ /* 0x000fe40003f86270 */
[----:B------:R-:W-:-:S02]  /*4b80*/  ISETP.LT.AND.EX P0, PT, R2, R5, PT, P0 ;  /* 0x000000050200720c */ /* 0x000fc40003f01300 */
[----:B------:R-:W-:Y:S02]  /*4b90*/  @!P3 SEL R8, RZ, 0x1, P4 ;  /* 0x00000001ff08b807 */ /* 0x000fe40002000000 */
[CC--:B------:R-:W-:Y:S02]  /*4ba0*/  SEL R6, R3.reuse, R4.reuse, P0 ;  /* 0x0000000403067207 */ /* 0x0c0fe40000000000 */
[-C--:B------:R-:W-:Y:S02]  /*4bb0*/  SEL R7, R2, R5.reuse, P0 ;  /* 0x0000000502077207 */ /* 0x080fe40000000000 */
[----:B------:R-:W-:Y:S02]  /*4bc0*/  SEL R8, R8, 0x1, !P2 ;  /* 0x0000000108087807 */ /* 0x000fe40005000000 */
[----:B------:R-:W-:Y:S02]  /*4bd0*/  @!P2 SEL R6, R3, R4, !P3 ;  /* 0x000000040306a207 */ /* 0x000fe40005800000 */
[----:B------:R-:W-:-:S07]  /*4be0*/  @!P2 SEL R7, R2, R5, !P3 ;  /* 0x000000050207a207 */ /* 0x000fce0005800000 */
.L_x_338:
[----:B------:R-:W-:Y:S05]  /*4bf0*/  BSYNC.RECONVERGENT B2 ;  /* 0x0000000000027941 */ /* 0x000fea0003800200 */
.L_x_337:
[----:B------:R-:W-:Y:S05]  /*4c00*/  @!P1 BRA `(.L_x_333) ;  /* 0x00000004001c9947 */ /* 0x000fea0003800000 */
[----:B------:R-:W-:Y:S01]  /*4c10*/  ISETP.NE.AND P0, PT, R14, 0x1, PT ;  /* 0x000000010e00780c */ /* 0x000fe20003f05270 */
[----:B------:R-:W-:Y:S01]  /*4c20*/  BSSY.RECONVERGENT B2, `(.L_x_339) ;  /* 0x000002b000027945 */ /* 0x000fe20003800200 */
[----:B------:R-:W-:-:S11]  /*4c30*/  LOP3.LUT P1, RZ, R11, 0x100, RZ, 0xc0, !PT ;  /* 0x000001000bff7812 */ /* 0x000fd6000782c0ff */
        /* <DEDUP_REMOVED lines=14> */
[----:B------:R-:W-:-:S05]  /*4d20*/  IADD3 R11, P0, PT, R11, UR6, RZ ;  /* 0x000000060b0b7c10 */ /* 0x000fca000ff1e0ff */
[----:B------:R-:W-:Y:S01]  /*4d30*/  IMAD.X R14, R14, 0x1, R9, P0 ;  /* 0x000000010e0e7824 */ /* 0x000fe200000e0609 */
        /* <DEDUP_REMOVED lines=10> */
[----:B------:R-:W-:Y:S02]  /*4de0*/  IADD3 R15, P5, P6, R10, UR6, R15 ;  /* 0x000000060a0f7c10 */ /* 0x000fe4000febe00f */
[----:B------:R-:W-:Y:S02]  /*4df0*/  LOP3.LUT P4, RZ, R8, 0xff, RZ, 0xc0, !PT ;  /* 0x000000ff08ff7812 */ /* 0x000fe4000788c0ff */
[----:B-1----:R-:W-:Y:S02]  /*4e00*/  IADD3.X R4, PT, PT, R12, R9, RZ, P5, P6 ;  /* 0x000000090c047210 */ /* 0x002fe40002fec4ff */
[----:B------:R-:W-:Y:S02]  /*4e10*/  @!P3 SEL R2, R11, R6, !P2 ;  /* 0x000000060b02b207 */ /* 0x000fe40005000000 */
[----:B------:R-:W-:-:S02]  /*4e20*/  @!P3 SEL R3, R14, R7, !P2 ;  /* 0x000000070e03b207 */ /* 0x000fc40005000000 */
[----:B---3--:R-:W-:Y:S02]  /*4e30*/  ISETP.LT.AND P3, PT, R17, R18, P4 ;  /* 0x000000121100720c */ /* 0x008fe40002761270 */
[----:B------:R-:W-:Y:S02]  /*4e40*/  ISETP.LT.U32.AND P0, PT, R15, R2, PT ;  /* 0x000000020f00720c */ /* 0x000fe40003f01070 */
[----:B------:R-:W-:Y:S02]  /*4e50*/  ISETP.GE.AND P2, PT, R17, R18, PT ;  /* 0x000000121100720c */ /* 0x000fe40003f46270 */
[----:B------:R-:W-:Y:S02]  /*4e60*/  ISETP.LT.AND.EX P0, PT, R4, R3, PT, P0 ;  /* 0x000000030400720c */ /* 0x000fe40003f01300 */
[----:B------:R-:W-:Y:S02]  /*4e70*/  @!P4 SEL R8, RZ, 0x1, P2 ;  /* 0x00000001ff08c807 */ /* 0x000fe40001000000 */
[----:B------:R-:W-:-:S02]  /*4e80*/  SEL R6, R15, R2, P0 ;  /* 0x000000020f067207 */ /* 0x000fc40000000000 */
[-C--:B------:R-:W-:Y:S02]  /*4e90*/  SEL R7, R4, R3.reuse, P0 ;  /* 0x0000000304077207 */ /* 0x080fe40000000000 */
[----:B------:R-:W-:Y:S02]  /*4ea0*/  SEL R8, R8, 0x1, !P3 ;  /* 0x0000000108087807 */ /* 0x000fe40005800000 */
[----:B------:R-:W-:Y:S02]  /*4eb0*/  @!P3 SEL R6, R15, R2, !P4 ;  /* 0x000000020f06b207 */ /* 0x000fe40006000000 */
[----:B------:R-:W-:-:S07]  /*4ec0*/  @!P3 SEL R7, R4, R3, !P4 ;  /* 0x000000030407b207 */ /* 0x000fce0006000000 */
.L_x_340:
[----:B------:R-:W-:Y:S05]  /*4ed0*/  BSYNC.RECONVERGENT B2 ;  /* 0x0000000000027941 */ /* 0x000fea0003800200 */
.L_x_339:
[----:B------:R-:W-:Y:S05]  /*4ee0*/  @P1 BRA `(.L_x_333) ;  /* 0x0000000000641947 */ /* 0x000fea0003800000 */
        /* <DEDUP_REMOVED lines=9> */
[----:B------:R-:W2:Y:S01]  /*4f80*/  LDG.E R5, desc[UR12][R4.64] ;  /* 0x0000000c04057981 */ /* 0x000ea2000c1e1900 */
[----:B------:R-:W-:Y:S02]  /*4f90*/  LOP3.LUT P3, RZ, R8, 0xff, RZ, 0xc0, !PT ;  /* 0x000000ff08ff7812 */ /* 0x000fe4000786c0ff */
[----:B------:R-:W-:-:S05]  /*4fa0*/  IADD3 R11, P0, PT, R10, UR6, RZ ;  /* 0x000000060a0b7c10 */ /* 0x000fca000ff1e0ff */
[----:B------:R-:W-:Y:S01]  /*4fb0*/  IMAD.X R12, R12, 0x1, R9, P0 ;  /* 0x000000010c0c7824 */ /* 0x000fe200000e0609 */
[----:B------:R-:W-:-:S04]  /*4fc0*/  ISETP.LT.U32.AND P0, PT, R11, R6, PT ;  /* 0x000000060b00720c */ /* 0x000fc80003f01070 */
[----:B------:R-:W-:-:S04]  /*4fd0*/  ISETP.LT.AND.EX P0, PT, R12, R7, PT, P0 ;  /* 0x000000070c00720c */ /* 0x000fc80003f01300 */
[----:B------:R-:W-:Y:S02]  /*4fe0*/  SEL R9, R11, R6, P0 ;  /* 0x000000060b097207 */ /* 0x000fe40000000000 */
[----:B------:R-:W-:Y:S02]  /*4ff0*/  SEL R10, R12, R7, P0 ;  /* 0x000000070c0a7207 */ /* 0x000fe40000000000 */
[CC--:B--2---:R-:W-:Y:S02]  /*5000*/  ISETP.LT.AND P1, PT, R2.reuse, R5.reuse, P3 ;  /* 0x000000050200720c */ /* 0x0c4fe40001f21270 */
[----:B------:R-:W-:-:S04]  /*5010*/  ISETP.GE.AND P2, PT, R2, R5, PT ;  /* 0x000000050200720c */ /* 0x000fc80003f46270 */
[----:B------:R-:W-:-:S04]  /*5020*/  @!P3 SEL R8, RZ, 0x1, P2 ;  /* 0x00000001ff08b807 */ /* 0x000fc80001000000 */
[----:B------:R-:W-:-:S03]  /*5030*/  SEL R8, R8, 0x1, !P1 ;  /* 0x0000000108087807 */ /* 0x000fc60004800000 */
[----:B------:R-:W-:Y:S02]  /*5040*/  @!P1 SEL R9, R11, R6, !P3 ;  /* 0x000000060b099207 */ /* 0x000fe40005800000 */
[----:B------:R-:W-:-:S03]  /*5050*/  @!P1 SEL R10, R12, R7, !P3 ;  /* 0x000000070c0a9207 */ /* 0x000fc60005800000 */
[----:B------:R-:W-:Y:S02]  /*5060*/  IMAD.MOV.U32 R6, RZ, RZ, R9 ;  /* 0x000000ffff067224 */ /* 0x000fe400078e0009 */
[----:B------:R-:W-:-:S07]  /*5070*/  IMAD.MOV.U32 R7, RZ, RZ, R10 ;  /* 0x000000ffff077224 */ /* 0x000fce00078e000a */
.L_x_333:
[----:B------:R-:W-:Y:S05]  /*5080*/  BSYNC.RECONVERGENT B1 ;  /* 0x0000000000017941 */ /* 0x000fea0003800200 */
.L_x_330:
[----:B------:R-:W0:Y:S01]  /*5090*/  S2R R10, SR_LANEID ;  /* 0x00000000000a7919 */ /* 0x000e220000000000 */
[----:B------:R-:W-:Y:S01]  /*50a0*/  LOP3.LUT R3, R8, 0xff, RZ, 0xc0, !PT ;  /* 0x000000ff08037812 */ /* 0x000fe200078ec0ff */
[----:B------:R-:W-:Y:S01]  /*50b0*/  BSSY.RECONVERGENT B1, `(.L_x_341) ;  /* 0x0000016000017945 */ /* 0x000fe20003800200 */
[----:B------:R-:W1:Y:S01]  /*50c0*/  S2R R9, SR_TID.X ;  /* 0x0000000000097919 */ /* 0x000e620000002100 */
[----:B------:R2:W3:Y:S04]  /*50d0*/  SHFL.DOWN PT, R5, R6, 0x1, 0x1f ;  /* 0x08201f0006057f89 */ /* 0x0004e800000e0000 */
[----:B------:R2:W4:Y:S04]  /*50e0*/  SHFL.DOWN PT, R4, R7, 0x1, 0x1f ;  /* 0x08201f0007047f89 */ /* 0x00052800000e0000 */
[----:B------:R-:W1:Y:S01]  /*50f0*/  SHFL.DOWN PT, R3, R3, 0x1, 0x1f ;  /* 0x08201f0003037f89 */ /* 0x000e6200000e0000 */
[----:B0-----:R-:W-:-:S02]  /*5100*/  ISETP.GT.AND P0, PT, R10, 0x1e, PT ;  /* 0x0000001e0a00780c */ /* 0x001fc40003f04270 */
[----:B------:R-:W-:-:S11]  /*5110*/  ISETP.GT.AND P4, PT, R10, 0x1d, PT ;  /* 0x0000001d0a00780c */ /* 0x000fd60003f84270 */
        /* <DEDUP_REMOVED lines=15> */
.L_x_342:
[----:B------:R-:W-:Y:S05]  /*5210*/  BSYNC.RECONVERGENT B1 ;  /* 0x0000000000017941 */ /* 0x000fea0003800200 */
.L_x_341:
[----:B------:R-:W-:Y:S01]  /*5220*/  LOP3.LUT R3, R8, 0xff, RZ, 0xc0, !PT ;  /* 0x000000ff08037812 */ /* 0x000fe200078ec0ff */
[----:B------:R0:W1:Y:S01]  /*5230*/  SHFL.DOWN PT, R5, R6, 0x2, 0x1f ;  /* 0x08401f0006057f89 */ /* 0x00006200000e0000 */
[----:B------:R-:W-:Y:S01]  /*5240*/  BSSY.RECONVERGENT B1, `(.L_x_343) ;  /* 0x0000016000017945 */ /* 0x000fe20003800200 */
[C---:B------:R-:W-:Y:S02]  /*5250*/  ISETP.GT.AND P5, PT, R10.reuse, 0x1b, PT ;  /* 0x0000001b0a00780c */ /* 0x040fe40003fa4270 */
[----:B------:R0:W2:Y:S01]  /*5260*/  SHFL.DOWN PT, R4, R7, 0x2, 0x1f ;  /* 0x08401f0007047f89 */ /* 0x0000a200000e0000 */
[C---:B------:R-:W-:Y:S02]  /*5270*/  ISETP.GT.AND P3, PT, R10.reuse, 0x17, PT ;  /* 0x000000170a00780c */ /* 0x040fe40003f64270 */
[C---:B------:R-:W-:Y:S01]  /*5280*/  ISETP.GT.AND P2, PT, R10.reuse, 0xf, PT ;  /* 0x0000000f0a00780c */ /* 0x040fe20003f44270 */
[----:B------:R-:W3:Y:S01]  /*5290*/  SHFL.DOWN PT, R3, R3, 0x2, 0x1f ;  /* 0x08401f0003037f89 */ /* 0x000ee200000e0000 */
[----:B------:R-:W-:Y:S01]  /*52a0*/  ISETP.NE.AND P1, PT, R10, RZ, PT ;  /* 0x000000ff0a00720c */ /* 0x000fe20003f25270 */
[----:B------:R-:W-:-:S12]  /*52b0*/  @P4 BRA `(.L_x_344) ;  /* 0x0000000000384947 */ /* 0x000fd80003800000 */
        /* <DEDUP_REMOVED lines=14> */
.L_x_344:
[----:B------:R-:W-:Y:S05]  /*53a0*/  BSYNC.RECONVERGENT B1 ;  /* 0x0000000000017941 */ /* 0x000fea0003800200 */
.L_x_343:
        /* <DEDUP_REMOVED lines=20> */
.L_x_346:
[----:B------:R-:W-:Y:S05]  /*54f0*/  BSYNC.RECONVERGENT B1 ;  /* 0x0000000000017941 */ /* 0x000fea0003800200 */
.L_x_345:
        /* <DEDUP_REMOVED lines=20> */
.L_x_348:
[----:B------:R-:W-:Y:S05]  /*5640*/  BSYNC.RECONVERGENT B1 ;  /* 0x0000000000017941 */ /* 0x000fea0003800200 */
.L_x_347:
        /* <DEDUP_REMOVED lines=20> */
.L_x_350:
[----:B------:R-:W-:Y:S05]  /*5790*/  BSYNC.RECONVERGENT B1 ;  /* 0x0000000000017941 */ /* 0x000fea0003800200 */
.L_x_349:
        /* <DEDUP_REMOVED lines=10> */
.L_x_352:
[----:B------:R-:W-:Y:S05]  /*5840*/  BSYNC.RECONVERGENT B1 ;  /* 0x0000000000017941 */ /* 0x000fea0003800200 */
.L_x_351:
        /* <DEDUP_REMOVED lines=84> */
.L_x_311:
[----:B------:R-:W-:Y:S05]  /*5d90*/  BSYNC.RECONVERGENT B0 ;  /* 0x0000000000007941 */ /* 0x000fea0003800200 */
.L_x_286:
[----:B------:R-:W-:Y:S05]  /*5da0*/  @P1 EXIT ;  /* 0x000000000000194d */ /* 0x000fea0003800000 */
[----:B012---:R-:W0:Y:S02]  /*5db0*/  LDC.64 R2, c[0x0][0x3a0] ;  /* 0x0000e800ff027b82 */ /* 0x007e240000000a00 */
[----:B0-----:R-:W-:-:S05]  /*5dc0*/  IMAD.WIDE.U32 R2, R0, 0x10, R2 ;  /* 0x0000001000027825 */ /* 0x001fca00078e0002 */
[----:B------:R-:W-:Y:S04]  /*5dd0*/  STG.E.64 desc[UR12][R2.64+0x8], R6 ;  /* 0x0000080602007986 */ /* 0x000fe8000c101b0c */
[----:B------:R-:W-:Y:S01]  /*5de0*/  STG.E.U8 desc[UR12][R2.64], R8 ;  /* 0x0000000802007986 */ /* 0x000fe2000c10110c */
[----:B------:R-:W-:Y:S05]  /*5df0*/  EXIT ;  /* 0x000000000000794d */ /* 0x000fea0003800000 */
.L_x_353:
        /* <DEDUP_REMOVED lines=16> */
.L_x_642:


//--------------------- .text._ZN3cub18CUB_300001_SM_10006detail6reduce28DeviceReduceSingleTileKernelINS2_10policy_hubIN4cuda3std3__45tupleIJblEEEyN6thrust24THRUST_300001_SM_1000_NS8cuda_cub9__find_if7functorIS9_EEE10Policy1000ENSB_12zip_iteratorINS8_IJNSD_26transform_input_iterator_tIbNSI_INS8_IJNSB_6detail15normal_iteratorINSB_10device_ptrIiEEEESO_EEEEENSK_22tuple_binary_predicateINS7_4lessIiEEEEEENSB_17counting_iteratorIlNSB_11use_defaultESX_SX_EEEEEEEPS9_ySF_S9_S9_NS7_10__identityEEEvT0_T1_T2_T3_T4_T6_ --------------------------
	.section	.text._ZN3cub18CUB_300001_SM_10006detail6reduce28DeviceReduceSingleTileKernelINS2_10policy_hubIN4cuda3std3__45tupleIJblEEEyN6thrust24THRUST_300001_SM_1000_NS8cuda_cub9__find_if7functorIS9_EEE10Policy1000ENSB_12zip_iteratorINS8_IJNSD_26transform_input_iterator_tIbNSI_INS8_IJNSB_6detail15normal_iteratorINSB_10device_ptrIiEEEESO_EEEEENSK_22tuple_binary_predicateINS7_4lessIiEEEEEENSB_17counting_iteratorIlNSB_11use_defaultESX_SX_EEEEEEEPS9_ySF_S9_S9_NS7_10__identityEEEvT0_T1_T2_T3_T4_T6_,"ax",@progbits
	.align	128
        .global         _ZN3cub18CUB_300001_SM_10006detail6reduce28DeviceReduceSingleTileKernelINS2_10policy_hubIN4cuda3std3__45tupleIJblEEEyN6thrust24THRUST_300001_SM_1000_NS8cuda_cub9__find_if7functorIS9_EEE10Policy1000ENSB_12zip_iteratorINS8_IJNSD_26transform_input_iterator_tIbNSI_INS8_IJNSB_6detail15normal_iteratorINSB_10device_ptrIiEEEESO_EEEEENSK_22tuple_binary_predicateINS7_4lessIiEEEEEENSB_17counting_iteratorIlNSB_11use_defaultESX_SX_EEEEEEEPS9_ySF_S9_S9_NS7_10__identityEEEvT0_T1_T2_T3_T4_T6_
        .type           _ZN3cub18CUB_300001_SM_10006detail6reduce28DeviceReduceSingleTileKernelINS2_10policy_hubIN4cuda3std3__45tupleIJblEEEyN6thrust24THRUST_300001_SM_1000_NS8cuda_cub9__find_if7functorIS9_EEE10Policy1000ENSB_12zip_iteratorINS8_IJNSD_26transform_input_iterator_tIbNSI_INS8_IJNSB_6detail15normal_iteratorINSB_10device_ptrIiEEEESO_EEEEENSK_22tuple_binary_predicateINS7_4lessIiEEEEEENSB_17counting_iteratorIlNSB_11use_defaultESX_SX_EEEEEEEPS9_ySF_S9_S9_NS7_10__identityEEEvT0_T1_T2_T3_T4_T6_,@function
        .size           _ZN3cub18CUB_300001_SM_10006detail6reduce28DeviceReduceSingleTileKernelINS2_10policy_hubIN4cuda3std3__45tupleIJblEEEyN6thrust24THRUST_300001_SM_1000_NS8cuda_cub9__find_if7functorIS9_EEE10Policy1000ENSB_12zip_iteratorINS8_IJNSD_26transform_input_iterator_tIbNSI_INS8_IJNSB_6detail15normal_iteratorINSB_10device_ptrIiEEEESO_EEEEENSK_22tuple_binary_predicateINS7_4lessIiEEEEEENSB_17counting_iteratorIlNSB_11use_defaultESX_SX_EEEEEEEPS9_ySF_S9_S9_NS7_10__identityEEEvT0_T1_T2_T3_T4_T6_,(.L_x_643 - _ZN3cub18CUB_300001_SM_10006detail6reduce28DeviceReduceSingleTileKernelINS2_10policy_hubIN4cuda3std3__45tupleIJblEEEyN6thrust24THRUST_300001_SM_1000_NS8cuda_cub9__find_if7functorIS9_EEE10Policy1000ENSB_12zip_iteratorINS8_IJNSD_26transform_input_iterator_tIbNSI_INS8_IJNSB_6detail15normal_iteratorINSB_10device_ptrIiEEEESO_EEEEENSK_22tuple_binary_predicateINS7_4lessIiEEEEEENSB_17counting_iteratorIlNSB_11use_defaultESX_SX_EEEEEEEPS9_ySF_S9_S9_NS7_10__identityEEEvT0_T1_T2_T3_T4_T6_)
        .other          _ZN3cub18CUB_300001_SM_10006detail6reduce28DeviceReduceSingleTileKernelINS2_10policy_hubIN4cuda3std3__45tupleIJblEEEyN6thrust24THRUST_300001_SM_1000_NS8cuda_cub9__find_if7functorIS9_EEE10Policy1000ENSB_12zip_iteratorINS8_IJNSD_26transform_input_iterator_tIbNSI_INS8_IJNSB_6detail15normal_iteratorINSB_10device_ptrIiEEEESO_EEEEENSK_22tuple_binary_predicateINS7_4lessIiEEEEEENSB_17counting_iteratorIlNSB_11use_defaultESX_SX_EEEEEEEPS9_ySF_S9_S9_NS7_10__identityEEEvT0_T1_T2_T3_T4_T6_,@"STO_CUDA_ENTRY STV_DEFAULT"
_ZN3cub18CUB_300001_SM_10006detail6reduce28DeviceReduceSingleTileKernelINS2_10policy_hubIN4cuda3std3__45tupleIJblEEEyN6thrust24THRUST_300001_SM_1000_NS8cuda_cub9__find_if7functorIS9_EEE10Policy1000ENSB_12zip_iteratorINS8_IJNSD_26transform_input_iterator_tIbNSI_INS8_IJNSB_6detail15normal_iteratorINSB_10device_ptrIiEEEESO_EEEEENSK_22tuple_binary_predicateINS7_4lessIiEEEEEENSB_17counting_iteratorIlNSB_11use_defaultESX_SX_EEEEEEEPS9_ySF_S9_S9_NS7_10__identityEEEvT0_T1_T2_T3_T4_T6_:
.text._ZN3cub18CUB_300001_SM_10006detail6reduce28DeviceReduceSingleTileKernelINS2_10policy_hubIN4cuda3std3__45tupleIJblEEEyN6thrust24THRUST_300001_SM_1000_NS8cuda_cub9__find_if7functorIS9_EEE10Policy1000ENSB_12zip_iteratorINS8_IJNSD_26transform_input_iterator_tIbNSI_INS8_IJNSB_6detail15normal_iteratorINSB_10device_ptrIiEEEESO_EEEEENSK_22tuple_binary_predicateINS7_4lessIiEEEEEENSB_17counting_iteratorIlNSB_11use_defaultESX_SX_EEEEEEEPS9_ySF_S9_S9_NS7_10__identityEEEvT0_T1_T2_T3_T4_T6_:
[----:B------:R-:W-:Y:S01]  /*0000*/  LDC R1, c[0x0][0x37c] ;  /* 0x0000df00ff017b82 */ /* 0x000fe20000000800 */
[----:B------:R-:W0:Y:S07]  /*0010*/  LDCU.64 UR4, c[0x0][0x3a8] ;  /* 0x00007500ff0477ac */ /* 0x000e2e0008000a00 */
[----:B------:R-:W1:Y:S01]  /*0020*/  LDC.U8 R0, c[0x0][0x3b8] ;  /* 0x0000ee00ff007b82 */ /* 0x000e620000000000 */
[----:B------:R-:W2:Y:S01]  /*0030*/  LDCU.64 UR8, c[0x0][0x358] ;  /* 0x00006b00ff0877ac */ /* 0x000ea20008000a00 */
[----:B0-----:R-:W-:-:S04]  /*0040*/  UISETP.NE.U32.AND UP0, UPT, UR4, URZ, UPT ;  /* 0x000000ff0400728c */ /* 0x001fc8000bf05070 */
[----:B------:R-:W-:-:S09]  /*0050*/  UISETP.NE.AND.EX UP0, UPT, UR5, URZ, UPT, UP0 ;  /* 0x000000ff0500728c */ /* 0x000fd2000bf05300 */
        /* <DEDUP_REMOVED lines=9> */
.L_x_354:
[----:B------:R-:W-:Y:S01]  /*00f0*/  UISETP.GT.U32.AND UP0, UPT, UR4, 0x3ff, UPT ;  /* 0x000003ff0400788c */ /* 0x000fe2000bf04070 */
[----:B------:R-:W-:Y:S03]  /*0100*/  BSSY.RECONVERGENT B0, `(.L_x_355) ;  /* 0x000058d000007945 */ /* 0x000fe60003800200 */
[----:B------:R-:W-:-:S09]  /*0110*/  UISETP.GT.U32.AND.EX UP0, UPT, UR5, URZ, UPT, UP0 ;  /* 0x000000ff0500728c */ /* 0x000fd2000bf04100 */
[----:B------:R-:W-:Y:S05]  /*0120*/  BRA.U UP0, `(.L_x_356) ;  /* 0x0000003100247547 */ /* 0x000fea000b800000 */
[----:B------:R-:W0:Y:S01]  /*0130*/  S2R R13, SR_TID.X ;  /* 0x00000000000d7919 */ /* 0x000e220000002100 */
[----:B------:R-:W2:Y:S08]  /*0140*/  LDC.64 R2, c[0x0][0x380] ;  /* 0x0000e000ff027b82 */ /* 0x000eb00000000a00 */
[----:B------:R-:W3:Y:S01]  /*0150*/  LDC.64 R4, c[0x0][0x388] ;  /* 0x0000e200ff047b82 */ /* 0x000ee20000000a00 */
[----:B------:R-:W-:Y:S01]  /*0160*/  CS2R R10, SRZ ;  /* 0x00000000000a7805 */ /* 0x000fe2000001ff00 */
[----:B------:R-:W4:Y:S01]  /*0170*/  LDCU.64 UR6, c[0x0][0x398] ;  /* 0x00007300ff0677ac */ /* 0x000f220008000a00 */
[----:B0-----:R-:W-:-:S13]  /*0180*/  ISETP.GE.U32.AND P0, PT, R13, UR4, PT ;  /* 0x000000040d007c0c */ /* 0x001fda000bf06070 */
[C---:B--2---:R-:W-:Y:S01]  /*0190*/  @!P0 IMAD.WIDE.U32 R2, R13.reuse, 0x4, R2 ;  /* 0x000000040d028825 */ /* 0x044fe200078e0002 */
[----:B------:R-:W0:Y:S03]  /*01a0*/  @!P0 LDC.64 R6, c[0x0][0x398] ;  /* 0x0000e600ff068b82 */ /* 0x000e260000000a00 */
[C---:B---3--:R-:W-:Y:S02]  /*01b0*/  @!P0 IMAD.WIDE.U32 R4, R13.reuse, 0x4, R4 ;  /* 0x000000040d048825 */ /* 0x048fe400078e0004 */
[----:B------:R-:W2:Y:S04]  /*01c0*/  @!P0 LDG.E R2, desc[UR8][R2.64] ;  /* 0x0000000802028981 */ /* 0x000ea8000c1e1900 */
[----:B------:R-:W2:Y:S01]  /*01d0*/  @!P0 LDG.E R5, desc[UR8][R4.64] ;  /* 0x0000000804058981 */ /* 0x000ea2000c1e1900 */
[----:B------:R-:W-:Y:S01]  /*01e0*/  IMAD.MOV.U32 R15, RZ, RZ, R13 ;  /* 0x000000ffff0f7224 */ /* 0x000fe200078e000d */
[----:B------:R-:W-:Y:S01]  /*01f0*/  PRMT R12, RZ, 0x7610, R12 ;  /* 0x00007610ff0c7816 */ /* 0x000fe2000000000c */
[----:B------:R-:W-:Y:S01]  /*0200*/  @!P0 VIADD R15, R13, 0x100 ;  /* 0x000001000d0f8836 */ /* 0x000fe20000000000 */
[----:B------:R-:W-:Y:S04]  /*0210*/  BSSY.RECONVERGENT B1, `(.L_x_357) ;  /* 0x0000121000017945 */ /* 0x000fe80003800200 */
[----:B------:R-:W-:-:S02]  /*0220*/  ISETP.GE.U32.AND P2, PT, R15, UR4, PT ;  /* 0x000000040f007c0c */ /* 0x000fc4000bf46070 */
[----:B0-----:R-:W-:-:S05]  /*0230*/  @!P0 IADD3 R10, P3, PT, R13, R6, RZ ;  /* 0x000000060d0a8210 */ /* 0x001fca0007f7e0ff */
[----:B------:R-:W-:Y:S01]  /*0240*/  @!P0 IMAD.X R11, RZ, RZ, R7, P3 ;  /* 0x000000ffff0b8224 */ /* 0x000fe200018e0607 */
[----:B--2---:R-:W-:-:S04]  /*0250*/  @!P0 ISETP.GE.AND P1, PT, R2, R5, PT ;  /* 0x000000050200820c */ /* 0x004fc80003f26270 */
[----:B------:R-:W-:-:S04]  /*0260*/  @!P0 SEL R2, RZ, 0x1, P1 ;  /* 0x00000001ff028807 */ /* 0x000fc80000800000 */
[----:B------:R-:W-:Y:S01]  /*0270*/  @!P0 PRMT R12, R2, 0x7610, R12 ;  /* 0x00007610020c8816 */ /* 0x000fe2000000000c */
[----:B----4-:R-:W-:Y:S06]  /*0280*/  @P2 BRA `(.L_x_358) ;  /* 0x0000001000642947 */ /* 0x010fec0003800000 */
[----:B------:R-:W-:Y:S01]  /*0290*/  LOP3.LUT R14, RZ, R15, RZ, 0x33, !PT ;  /* 0x0000000fff0e7212 */ /* 0x000fe200078e33ff */
[----:B------:R-:W-:Y:S04]  /*02a0*/  BSSY.RECONVERGENT B2, `(.L_x_359) ;  /* 0x000008a000027945 */ /* 0x000fe80003800200 */
[----:B------:R-:W-:-:S05]  /*02b0*/  VIADD R14, R14, UR4 ;  /* 0x000000040e0e7c36 */ /* 0x000fca0008000000 */
[C---:B------:R-:W-:Y:S02]  /*02c0*/  ISETP.GE.U32.AND P0, PT, R14.reuse, 0x700, PT ;  /* 0x000007000e00780c */ /* 0x040fe40003f06070 */
[----:B------:R-:W-:-:S04]  /*02d0*/  LEA.HI R16, R14, 0x1, RZ, 0x18 ;  /* 0x000000010e107811 */ /* 0x000fc800078fc0ff */
[----:B------:R-:W-:-:S04]  /*02e0*/  LOP3.LUT R35, R16, 0x7, RZ, 0xc0, !PT ;  /* 0x0000000710237812 */ /* 0x000fc800078ec0ff */
[----:B------:R-:W-:-:S03]  /*02f0*/  ISETP.NE.AND P1, PT, R35, RZ, PT ;  /* 0x000000ff2300720c */ /* 0x000fc60003f25270 */
[----:B------:R-:W-:Y:S10]  /*0300*/  @!P0 BRA `(.L_x_360) ;  /* 0x00000008000c8947 */ /* 0x000ff40003800000 */
[----:B------:R-:W0:Y:S01]  /*0310*/  LDC.64 R2, c[0x0][0x380] ;  /* 0x0000e000ff027b82 */ /* 0x000e220000000a00 */
[----:B------:R-:W-:-:S05]  /*0320*/  LOP3.LUT R18, R16, 0x1fffff8, RZ, 0xc0, !PT ;  /* 0x01fffff810127812 */ /* 0x000fca00078ec0ff */
[----:B------:R-:W-:Y:S02]  /*0330*/  IMAD.MOV R18, RZ, RZ, -R18 ;  /* 0x000000ffff127224 */ /* 0x000fe400078e0a12 */
[----:B------:R-:W2:Y:S05]  /*0340*/  LDC.64 R4, c[0x0][0x388] ;  /* 0x0000e200ff047b82 */ /* 0x000eaa0000000a00 */
.L_x_361:
[----:B0-----:R-:W-:-:S04]  /*0350*/  IMAD.WIDE.U32 R8, R15, 0x4, R2 ;  /* 0x000000040f087825 */ /* 0x001fc800078e0002 */
[C---:B--2---:R-:W-:Y:S01]  /*0360*/  IMAD.WIDE.U32 R6, R15.reuse, 0x4, R4 ;  /* 0x000000040f067825 */ /* 0x044fe200078e0004 */
[----:B------:R-:W2:Y:S04]  /*0370*/  LDG.E R33, desc[UR8][R8.64] ;  /* 0x0000000808217981 */ /* 0x000ea8000c1e1900 */
[----:B------:R-:W2:Y:S04]  /*0380*/  LDG.E R34, desc[UR8][R6.64] ;  /* 0x0000000806227981 */ /* 0x000ea8000c1e1900 */
[----:B------:R-:W3:Y:S04]  /*0390*/  LDG.E R32, desc[UR8][R8.64+0x400] ;  /* 0x0004000808207981 */ /* 0x000ee8000c1e1900 */
[----:B------:R-:W3:Y:S04]  /*03a0*/  LDG.E R31, desc[UR8][R6.64+0x400] ;  /* 0x00040008061f7981 */ /* 0x000ee8000c1e1900 */
[----:B------:R-:W4:Y:S04]  /*03b0*/  LDG.E R28, desc[UR8][R8.64+0x800] ;  /* 0x00080008081c7981 */ /* 0x000f28000c1e1900 */
[----:B------:R-:W4:Y:S04]  /*03c0*/  LDG.E R25, desc[UR8][R6.64+0x800] ;  /* 0x0008000806197981 */ /* 0x000f28000c1e1900 */
[----:B------:R-:W5:Y:S04]  /*03d0*/  LDG.E R26, desc[UR8][R8.64+0xc00] ;  /* 0x000c0008081a7981 */ /* 0x000f68000c1e1900 */
[----:B------:R-:W5:Y:S04]  /*03e0*/  LDG.E R19, desc[UR8][R6.64+0xc00] ;  /* 0x000c000806137981 */ /* 0x000f68000c1e1900 */
[----:B------:R-:W5:Y:S04]  /*03f0*/  LDG.E R20, desc[UR8][R8.64+0x1000] ;  /* 0x0010000808147981 */ /* 0x000f68000c1e1900 */
[----:B------:R-:W5:Y:S04]  /*0400*/  LDG.E R17, desc[UR8][R6.64+0x1000] ;  /* 0x0010000806117981 */ /* 0x000f68000c1e1900 */
[----:B------:R-:W5:Y:S04]  /*0410*/  LDG.E R23, desc[UR8][R8.64+0x1400] ;  /* 0x0014000808177981 */ /* 0x000f68000c1e1900 */
[----:B------:R-:W5:Y:S04]  /*0420*/  LDG.E R24, desc[UR8][R6.64+0x1400] ;  /* 0x0014000806187981 */ /* 0x000f68000c1e1900 */
[----:B------:R-:W5:Y:S04]  /*0430*/  LDG.E R21, desc[UR8][R8.64+0x1800] ;  /* 0x0018000808157981 */ /* 0x000f68000c1e1900 */
[----:B------:R-:W5:Y:S04]  /*0440*/  LDG.E R22, desc[UR8][R6.64+0x1800] ;  /* 0x0018000806167981 */ /* 0x000f68000c1e1900 */
[----:B------:R0:W5:Y:S04]  /*0450*/  LDG.E R27, desc[UR8][R8.64+0x1c00] ;  /* 0x001c0008081b7981 */ /* 0x000168000c1e1900 */
[----:B------:R1:W5:Y:S01]  /*0460*/  LDG.E R30, desc[UR8][R6.64+0x1c00] ;  /* 0x001c0008061e7981 */ /* 0x000362000c1e1900 */
[----:B------:R-:W-:Y:S01]  /*0470*/  PRMT R36, R12, 0x7610, R36 ;  /* 0x000076100c247816 */ /* 0x000fe20000000024 */
[----:B------:R-:W-:Y:S01]  /*0480*/  VIADD R18, R18, 0x8 ;  /* 0x0000000812127836 */ /* 0x000fe20000000000 */
[C---:B------:R-:W-:Y:S01]  /*0490*/  IADD3 R29, P3, PT, R15.reuse, UR6, RZ ;  /* 0x000000060f1d7c10 */ /* 0x040fe2000ff7e0ff */
[----:B------:R-:W-:Y:S01]  /*04a0*/  VIADD R15, R15, 0x800 ;  /* 0x000008000f0f7836 */ /* 0x000fe20000000000 */
[----:B------:R-:W-:-:S03]  /*04b0*/  LOP3.LUT P5, RZ, R36, 0xff, RZ, 0xc0, !PT ;  /* 0x000000ff24ff7812 */ /* 0x000fc600078ac0ff */
[----:B------:R-:W-:Y:S01]  /*04c0*/  IMAD.X R12, RZ, RZ, UR7, P3 ;  /* 0x00000007ff0c7e24 */ /* 0x000fe200098e06ff */
[CC--:B--2---:R-:W-:Y:S02]  /*04d0*/  ISETP.GE.AND P0, PT, R33.reuse, R34.reuse, PT ;  /* 0x000000222100720c */ /* 0x0c4fe40003f06270 */
[----:B------:R-:W-:-:S07]  /*04e0*/  ISETP.LT.AND P2, PT, R33, R34, P5 ;  /* 0x000000222100720c */ /* 0x000fce0002f41270 */
[----:B------:R-:W-:Y:S02]  /*04f0*/  @!P5 SEL R36, RZ, 0x1, P0 ;  /* 0x00000001ff24d807 */ /* 0x000fe40000000000 */
[----:B------:R-:W-:Y:S02]  /*0500*/  ISETP.LT.U32.AND P0, PT, R29, R10, PT ;  /* 0x0000000a1d00720c */ /* 0x000fe40003f01070 */
[----:B------:R-:W-:Y:S02]  /*0510*/  SEL R33, R36, 0x1, !P2 ;  /* 0x0000000124217807 */ /* 0x000fe40005000000 */
[----:B---3--:R-:W-:Y:S02]  /*0520*/  ISETP.GE.AND P6, PT, R32, R31, PT ;  /* 0x0000001f2000720c */ /* 0x008fe40003fc6270 */
[----:B------:R-:W-:Y:S02]  /*0530*/  LOP3.LUT P3, RZ, R33, 0xff, RZ, 0xc0, !PT ;  /* 0x000000ff21ff7812 */ /* 0x000fe4000786c0ff */
[----:B------:R-:W-:-:S02]  /*0540*/  ISETP.LT.AND.EX P0, PT, R12, R11, PT, P0 ;  /* 0x0000000b0c00720c */ /* 0x000fc40003f01300 */
[----:B------:R-:W-:Y:S02]  /*0550*/  ISETP.LT.AND P4, PT, R32, R31, P3 ;  /* 0x0000001f2000720c */ /* 0x000fe40001f81270 */
[CC--:B0-----:R-:W-:Y:S02]  /*0560*/  SEL R9, R29.reuse, R10.reuse, P0 ;  /* 0x0000000a1d097207 */ /* 0x0c1fe40000000000 */
[CC--:B------:R-:W-:Y:S02]  /*0570*/  SEL R8, R12.reuse, R11.reuse, P0 ;  /* 0x0000000b0c087207 */ /* 0x0c0fe40000000000 */
[----:B------:R-:W-:Y:S02]  /*0580*/  @!P2 SEL R9, R29, R10, !P5 ;  /* 0x0000000a1d09a207 */ /* 0x000fe40006800000 */
[----:B------:R-:W-:Y:S02]  /*0590*/  @!P2 SEL R8, R12, R11, !P5 ;  /* 0x0000000b0c08a207 */ /* 0x000fe40006800000 */
[----:B------:R-:W-:-:S02]  /*05a0*/  @!P3 SEL R33, RZ, 0x1, P6 ;  /* 0x00000001ff21b807 */ /* 0x000fc40003000000 */
[----:B-1----:R-:W-:Y:S02]  /*05b0*/  IADD3 R6, P0, PT, R29, 0x100, RZ ;  /* 0x000001001d067810 */ /* 0x002fe40007f1e0ff */
[----:B------:R-:W-:Y:S02]  /*05c0*/  SEL R33, R33, 0x1, !P4 ;  /* 0x0000000121217807 */ /* 0x000fe40006000000 */
[----:B----4-:R-:W-:Y:S01]  /*05d0*/  ISETP.GE.AND P6, PT, R28, R25, PT ;  /* 0x000000191c00720c */ /* 0x010fe20003fc6270 */
[----:B------:R-:W-:Y:S01]  /*05e0*/  IMAD.X R7, RZ, RZ, R12, P0 ;  /* 0x000000ffff077224 */ /* 0x000fe200000e060c */
[----:B------:R-:W-:Y:S02]  /*05f0*/  LOP3.LUT P2, RZ, R33, 0xff, RZ, 0xc0, !PT ;  /* 0x000000ff21ff7812 */ /* 0x000fe4000784c0ff */
[----:B------:R-:W-:Y:S02]  /*0600*/  ISETP.LT.U32.AND P0, PT, R6, R9, PT ;  /* 0x000000090600720c */ /* 0x000fe40003f01070 */
[----:B------:R-:W-:-:S02]  /*0610*/  ISETP.LT.AND P5, PT, R28, R25, P2 ;  /* 0x000000191c00720c */ /* 0x000fc400017a1270 */
[----:B------:R-:W-:-:S04]  /*0620*/  ISETP.LT.AND.EX P0, PT, R7, R8, PT, P0 ;  /* 0x000000080700720c */ /* 0x000fc80003f01300 */
[CC--:B------:R-:W-:Y:S02]  /*0630*/  SEL R11, R6.reuse, R9.reuse, P0 ;  /* 0x00000009060b7207 */ /* 0x0c0fe40000000000 */
[-C--:B------:R-:W-:Y:S02]  /*0640*/  SEL R10, R7, R8.reuse, P0 ;  /* 0x00000008070a7207 */ /* 0x080fe40000000000 */
[----:B------:R-:W-:Y:S02]  /*0650*/  @!P2 SEL R33, RZ, 0x1, P6 ;  /* 0x00000001ff21a807 */ /* 0x000fe40003000000 */
[----:B------:R-:W-:Y:S02]  /*0660*/  @!P4 SEL R11, R6, R9, !P3 ;  /* 0x00000009060bc207 */ /* 0x000fe40005800000 */
[----:B------:R-:W-:Y:S02]  /*0670*/  SEL R33, R33, 0x1, !P5 ;  /* 0x0000000121217807 */ /* 0x000fe40006800000 */
[----:B------:R-:W-:-:S02]  /*0680*/  @!P4 SEL R10, R7, R8, !P3 ;  /* 0x00000008070ac207 */ /* 0x000fc40005800000 */
[----:B------:R-:W-:Y:S02]  /*0690*/  LOP3.LUT P3, RZ, R33, 0xff, RZ, 0xc0, !PT ;  /* 0x000000ff21ff7812 */ /* 0x000fe4000786c0ff */
[----:B------:R-:W-:Y:S02]  /*06a0*/  IADD3 R6, P0, PT, R29, 0x200, RZ ;  /* 0x000002001d067810 */ /* 0x000fe40007f1e0ff */
[CC--:B-----5:R-:W-:Y:S02]  /*06b0*/  ISETP.GE.AND P6, PT, R26.reuse, R19.reuse, PT ;  /* 0x000000131a00720c */ /* 0x0e0fe40003fc6270 */
[----:B------:R-:W-:Y:S01]  /*06c0*/  ISETP.LT.AND P4, PT, R26, R19, P3 ;  /* 0x000000131a00720c */ /* 0x000fe20001f81270 */
[----:B------:R-:W-:Y:S01]  /*06d0*/  IMAD.X R7, RZ, RZ, R12, P0 ;  /* 0x000000ffff077224 */ /* 0x000fe200000e060c */
[----:B------:R-:W-:-:S04]  /*06e0*/  ISETP.LT.U32.AND P0, PT, R6, R11, PT ;  /* 0x0000000b0600720c */ /* 0x000fc80003f01070 */
[-C--:B------:R-:W-:Y:S02]  /*06f0*/  ISETP.LT.AND.EX P0, PT, R7, R10.reuse, PT, P0 ;  /* 0x0000000a0700720c */ /* 0x080fe40003f01300 */
[----:B------:R-:W-:Y:S02]  /*0700*/  @!P3 SEL R33, RZ, 0x1, P6 ;  /* 0x00000001ff21b807 */ /* 0x000fe40003000000 */
[CC--:B------:R-:W-:Y:S02]  /*0710*/  SEL R9, R6.reuse, R11.reuse, P0 ;  /* 0x0000000b06097207 */ /* 0x0c0fe40000000000 */
[----:B------:R-:W-:Y:S02]  /*0720*/  SEL R33, R33, 0x1, !P4 ;  /* 0x0000000121217807 */ /* 0x000fe40006000000 */
[----:B------:R-:W-:Y:S02]  /*0730*/  @!P5 SEL R9, R6, R11, !P2 ;  /* 0x0000000b0609d207 */ /* 0x000fe40005000000 */
[----:B------:R-:W-:-:S02]  /*0740*/  SEL R8, R7, R10, P0 ;  /* 0x0000000a07087207 */ /* 0x000fc40000000000 */
[----:B------:R-:W-:Y:S02]  /*0750*/  IADD3 R6, P0, PT, R29, 0x300, RZ ;  /* 0x000003001d067810 */ /* 0x000fe40007f1e0ff */
[----:B------:R-:W-:Y:S02]  /*0760*/  @!P5 SEL R8, R7, R10, !P2 ;  /* 0x0000000a0708d207 */ /* 0x000fe40005000000 */
[----:B------:R-:W-:Y:S01]  /*0770*/  LOP3.LUT P2, RZ, R33, 0xff, RZ, 0xc0, !PT ;  /* 0x000000ff21ff7812 */ /* 0x000fe2000784c0ff */
[----:B------:R-:W-:Y:S01]  /*0780*/  IMAD.X R7, RZ, RZ, R12, P0 ;  /* 0x000000ffff077224 */ /* 0x000fe200000e060c */
[----:B------:R-:W-:Y:S02]  /*0790*/  ISETP.LT.U32.AND P0, PT, R6, R9, PT ;  /* 0x000000090600720c */ /* 0x000fe40003f01070 */
[----:B------:R-:W-:Y:S02]  /*07a0*/  ISETP.GE.AND P6, PT, R20, R17, PT ;  /* 0x000000111400720c */ /* 0x000fe40003fc6270 */
[----:B------:R-:W-:-:S02]  /*07b0*/  ISETP.LT.AND.EX P0, PT, R7, R8, PT, P0 ;  /* 0x000000080700720c */ /* 0x000fc40003f01300 */
[----:B------:R-:W-:Y:S02]  /*07c0*/  ISETP.LT.AND P5, PT, R20, R17, P2 ;  /* 0x000000111400720c */ /* 0x000fe400017a1270 */
[CC--:B------:R-:W-:Y:S02]  /*07d0*/  SEL R11, R6.reuse, R9.reuse, P0 ;  /* 0x00000009060b7207 */ /* 0x0c0fe40000000000 */
[----:B------:R-:W-:Y:S02]  /*07e0*/  @!P4 SEL R11, R6, R9, !P3 ;  /* 0x00000009060bc207 */ /* 0x000fe40005800000 */
[----:B------:R-:W-:Y:S02]  /*07f0*/  @!P2 SEL R33, RZ, 0x1, P6 ;  /* 0x00000001ff21a807 */ /* 0x000fe40003000000 */
[----:B------:R-:W-:Y:S02]  /*0800*/  SEL R10, R7, R8, P0 ;  /* 0x00000008070a7207 */ /* 0x000fe40000000000 */
[----:B------:R-:W-:-:S02]  /*0810*/  IADD3 R6, P0, PT, R29, 0x400, RZ ;  /* 0x000004001d067810 */ /* 0x000fc40007f1e0ff */
[----:B------:R-:W-:Y:S02]  /*0820*/  SEL R33, R33, 0x1, !P5 ;  /* 0x0000000121217807 */ /* 0x000fe40006800000 */
[----:B------:R-:W-:Y:S01]  /*0830*/  @!P4 SEL R10, R7, R8, !P3 ;  /* 0x00000008070ac207 */ /* 0x000fe20005800000 */
[----:B------:R-:W-:Y:S01]  /*0840*/  IMAD.X R7, RZ, RZ, R12, P0 ;  /* 0x000000ffff077224 */ /* 0x000fe200000e060c */
[----:B------:R-:W-:Y:S02]  /*0850*/  ISETP.LT.U32.AND P0, PT, R6, R11, PT ;  /* 0x0000000b0600720c */ /* 0x000fe40003f01070 */
[----:B------:R-:W-:Y:S02]  /*0860*/  LOP3.LUT P3, RZ, R33, 0xff, RZ, 0xc0, !PT ;  /* 0x000000ff21ff7812 */ /* 0x000fe4000786c0ff */
[----:B------:R-:W-:Y:S02]  /*0870*/  ISETP.LT.AND.EX P0, PT, R7, R10, PT, P0 ;  /* 0x0000000a0700720c */ /* 0x000fe40003f01300 */
[----:B------:R-:W-:-:S02]  /*0880*/  ISETP.LT.AND P4, PT, R23, R24, P3 ;  /* 0x000000181700720c */ /* 0x000fc40001f81270 */
[CC--:B------:R-:W-:Y:S02]  /*0890*/  SEL R9, R6.reuse, R11.reuse, P0 ;  /* 0x0000000b06097207 */ /* 0x0c0fe40000000000 */
[----:B------:R-:W-:Y:S02]  /*08a0*/  SEL R8, R7, R10, P0 ;  /* 0x0000000a07087207 */ /* 0x000fe40000000000 */
[----:B------:R-:W-:Y:S02]  /*08b0*/  ISETP.GE.AND P0, PT, R23, R24, PT ;  /* 0x000000181700720c */ /* 0x000fe40003f06270 */
[----:B------:R-:W-:Y:S02]  /*08c0*/  @!P5 SEL R9, R6, R11, !P2 ;  /* 0x0000000b0609d207 */ /* 0x000fe40005000000 */
[----:B------:R-:W-:Y:S02]  /*08d0*/  IADD3 R6, P6, PT, R29, 0x500, RZ ;  /* 0x000005001d067810 */ /* 0x000fe40007fde0ff */
[----:B------:R-:W-:-:S02]  /*08e0*/  @!P3 SEL R33, RZ, 0x1, P0 ;  /* 0x00000001ff21b807 */ /* 0x000fc40000000000 */
[----:B------:R-:W-:Y:S01]  /*08f0*/  @!P5 SEL R8, R7, R10, !P2 ;  /* 0x0000000a0708d207 */ /* 0x000fe20005000000 */
[----:B------:R-:W-:Y:S01]  /*0900*/  IMAD.X R7, RZ, RZ, R12, P6 ;  /* 0x000000ffff077224 */ /* 0x000fe200030e060c */
[CC--:B------:R-:W-:Y:S02]  /*0910*/  ISETP.LT.U32.AND P0, PT, R6.reuse, R9.reuse, PT ;  /* 0x000000090600720c */ /* 0x0c0fe40003f01070 */
[----:B------:R-:W-:Y:S02]  /*0920*/  SEL R33, R33, 0x1, !P4 ;  /* 0x0000000121217807 */ /* 0x000fe40006000000 */
[----:B------:R-:W-:Y:S02]  /*0930*/  ISETP.LT.AND.EX P0, PT, R7, R8, PT, P0 ;  /* 0x000000080700720c */ /* 0x000fe40003f01300 */
[----:B------:R-:W-:Y:S02]  /*0940*/  LOP3.LUT P2, RZ, R33, 0xff, RZ, 0xc0, !PT ;  /* 0x000000ff21ff7812 */ /* 0x000fe4000784c0ff */
[----:B------:R-:W-:-:S02]  /*0950*/  SEL R11, R6, R9, P0 ;  /* 0x00000009060b7207 */ /* 0x000fc40000000000 */
[-C--:B------:R-:W-:Y:S02]  /*0960*/  SEL R10, R7, R8.reuse, P0 ;  /* 0x00000008070a7207 */ /* 0x080fe40000000000 */
[----:B------:R-:W-:Y:S02]  /*0970*/  @!P4 SEL R11, R6, R9, !P3 ;  /* 0x00000009060bc207 */ /* 0x000fe40005800000 */
[----:B------:R-:W-:Y:S02]  /*0980*/  IADD3 R6, P0, PT, R29, 0x600, RZ ;  /* 0x000006001d067810 */ /* 0x000fe40007f1e0ff */
[----:B------:R-:W-:Y:S02]  /*0990*/  @!P4 SEL R10, R7, R8, !P3 ;  /* 0x00000008070ac207 */ /* 0x000fe40005800000 */
[CC--:B------:R-:W-:Y:S01]  /*09a0*/  ISETP.LT.AND P4, PT, R21.reuse, R22.reuse, P2 ;  /* 0x000000161500720c */ /* 0x0c0fe20001781270 */
[----:B------:R-:W-:Y:S01]  /*09b0*/  IMAD.X R9, RZ, RZ, R12, P0 ;  /* 0x000000ffff097224 */ /* 0x000fe200000e060c */
[----:B------:R-:W-:-:S02]  /*09c0*/  ISETP.GE.AND P3, PT, R21, R22, PT ;  /* 0x000000161500720c */ /* 0x000fc40003f66270 */
[CC--:B------:R-:W-:Y:S02]  /*09d0*/  ISETP.LT.U32.AND P0, PT, R6.reuse, R11.reuse, PT ;  /* 0x0000000b0600720c */ /* 0x0c0fe40003f01070 */
[----:B------:R-:W-:Y:S02]  /*09e0*/  @!P2 SEL R33, RZ, 0x1, P3 ;  /* 0x00000001ff21a807 */ /* 0x000fe40001800000 */
[----:B------:R-:W-:Y:S02]  /*09f0*/  ISETP.LT.AND.EX P0, PT, R9, R10, PT, P0 ;  /* 0x0000000a0900720c */ /* 0x000fe40003f01300 */
[----:B------:R-:W-:Y:S02]  /*0a00*/  SEL R33, R33, 0x1, !P4 ;  /* 0x0000000121217807 */ /* 0x000fe40006000000 */
[----:B------:R-:W-:Y:S02]  /*0a10*/  IADD3 R29, P5, PT, R29, 0x700, RZ ;  /* 0x000007001d1d7810 */ /* 0x000fe40007fbe0ff */
[----:B------:R-:W-:-:S02]  /*0a20*/  SEL R8, R6, R11, P0 ;  /* 0x0000000b06087207 */ /* 0x000fc40000000000 */
[----:B------:R-:W-:Y:S02]  /*0a30*/  LOP3.LUT P3, RZ, R33, 0xff, RZ, 0xc0, !PT ;  /* 0x000000ff21ff7812 */ /* 0x000fe4000786c0ff */
[----:B------:R-:W-:Y:S01]  /*0a40*/  @!P4 SEL R8, R6, R11, !P2 ;  /* 0x0000000b0608c207 */ /* 0x000fe20005000000 */
[----:B------:R-:W-:Y:S01]  /*0a50*/  IMAD.X R6, RZ, RZ, R12, P5 ;  /* 0x000000ffff067224 */ /* 0x000fe200028e060c */
[CC--:B------:R-:W-:Y:S02]  /*0a60*/  SEL R7, R9.reuse, R10.reuse, P0 ;  /* 0x0000000a09077207 */ /* 0x0c0fe40000000000 */
[----:B------:R-:W-:Y:S02]  /*0a70*/  ISETP.NE.AND P5, PT, R18, RZ, PT ;  /* 0x000000ff1200720c */ /* 0x000fe40003fa5270 */
[----:B------:R-:W-:Y:S02]  /*0a80*/  @!P4 SEL R7, R9, R10, !P2 ;  /* 0x0000000a0907c207 */ /* 0x000fe40005000000 */
[----:B------:R-:W-:-:S02]  /*0a90*/  ISETP.LT.AND P2, PT, R27, R30, P3 ;  /* 0x0000001e1b00720c */ /* 0x000fc40001f41270 */
[----:B------:R-:W-:Y:S02]  /*0aa0*/  ISETP.LT.U32.AND P0, PT, R29, R8, PT ;  /* 0x000000081d00720c */ /* 0x000fe40003f01070 */
[----:B------:R-:W-:Y:S02]  /*0ab0*/  ISETP.GE.AND P4, PT, R27, R30, PT ;  /* 0x0000001e1b00720c */ /* 0x000fe40003f86270 */
[CC--:B------:R-:W-:Y:S02]  /*0ac0*/  ISETP.LT.AND.EX P0, PT, R6.reuse, R7.reuse, PT, P0 ;  /* 0x000000070600720c */ /* 0x0c0fe40003f01300 */
[----:B------:R-:W-:Y:S02]  /*0ad0*/  @!P3 SEL R33, RZ, 0x1, P4 ;  /* 0x00000001ff21b807 */ /* 0x000fe40002000000 */
[----:B------:R-:W-:Y:S02]  /*0ae0*/  SEL R10, R29, R8, P0 ;  /* 0x000000081d0a7207 */ /* 0x000fe40000000000 */
[----:B------:R-:W-:-:S02]  /*0af0*/  SEL R11, R6, R7, P0 ;  /* 0x00000007060b7207 */ /* 0x000fc40000000000 */
[----:B------:R-:W-:Y:S02]  /*0b00*/  SEL R12, R33, 0x1, !P2 ;  /* 0x00000001210c7807 */ /* 0x000fe40005000000 */
[----:B------:R-:W-:Y:S02]  /*0b10*/  @!P2 SEL R10, R29, R8, !P3 ;  /* 0x000000081d0aa207 */ /* 0x000fe40005800000 */
[----:B------:R-:W-:Y:S01]  /*0b20*/  @!P2 SEL R11, R6, R7, !P3 ;  /* 0x00000007060ba207 */ /* 0x000fe20005800000 */
[----:B------:R-:W-:Y:S06]  /*0b30*/  @P5 BRA `(.L_x_361) ;  /* 0xfffffff800045947 */ /* 0x000fec000383ffff */
.L_x_360:
[----:B------:R-:W-:Y:S05]  /*0b40*/  BSYNC.RECONVERGENT B2 ;  /* 0x0000000000027941 */ /* 0x000fea0003800200 */
.L_x_359:
[----:B------:R-:W-:Y:S05]  /*0b50*/  @!P1 BRA `(.L_x_358) ;  /* 0x0000000800309947 */ /* 0x000fea0003800000 */
[----:B------:R-:W-:Y:S01]  /*0b60*/  ISETP.GE.U32.AND P0, PT, R35, 0x4, PT ;  /* 0x000000042300780c */ /* 0x000fe20003f06070 */
[----:B------:R-:W-:Y:S01]  /*0b70*/  BSSY.RECONVERGENT B2, `(.L_x_362) ;  /* 0x0000048000027945 */ /* 0x000fe20003800200 */
[----:B------:R-:W-:-:S11]  /*0b80*/  LOP3.LUT P1, R16, R16, 0x3, RZ, 0xc0, !PT ;  /* 0x0000000310107812 */ /* 0x000fd6000782c0ff */
[----:B------:R-:W-:Y:S05]  /*0b90*/  @!P0 BRA `(.L_x_363) ;  /* 0x0000000400148947 */ /* 0x000fea0003800000 */
[----:B------:R-:W0:Y:S01]  /*0ba0*/  LDC.64 R4, c[0x0][0x380] ;  /* 0x0000e000ff047b82 */ /* 0x000e220000000a00 */
[----:B------:R-:W2:Y:S07]  /*0bb0*/  LDCU.64 UR10, c[0x0][0x398] ;  /* 0x00007300ff0a77ac */ /* 0x000eae0008000a00 */
[----:B------:R-:W3:Y:S01]  /*0bc0*/  LDC.64 R6, c[0x0][0x388] ;  /* 0x0000e200ff067b82 */ /* 0x000ee20000000a00 */
[----:B0-----:R-:W-:-:S05]  /*0bd0*/  IMAD.WIDE.U32 R4, R15, 0x4, R4 ;  /* 0x000000040f047825 */ /* 0x001fca00078e0004 */
[----:B------:R-:W4:Y:S01]  /*0be0*/  LDG.E R3, desc[UR8][R4.64] ;  /* 0x0000000804037981 */ /* 0x000f22000c1e1900 */
[----:B---3--:R-:W-:-:S03]  /*0bf0*/  IMAD.WIDE.U32 R6, R15, 0x4, R6 ;  /* 0x000000040f067825 */ /* 0x008fc600078e0006 */
[----:B------:R-:W3:Y:S04]  /*0c00*/  LDG.E R9, desc[UR8][R4.64+0x400] ;  /* 0x0004000804097981 */ /* 0x000ee8000c1e1900 */
[----:B------:R-:W4:Y:S04]  /*0c10*/  LDG.E R8, desc[UR8][R6.64] ;  /* 0x0000000806087981 */ /* 0x000f28000c1e1900 */
[----:B------:R-:W3:Y:S04]  /*0c20*/  LDG.E R18, desc[UR8][R6.64+0x400] ;  /* 0x0004000806127981 */ /* 0x000ee8000c1e1900 */
[----:B------:R-:W5:Y:S04]  /*0c30*/  LDG.E R17, desc[UR8][R4.64+0x800] ;  /* 0x0008000804117981 */ /* 0x000f68000c1e1900 */
[----:B------:R-:W5:Y:S04]  /*0c40*/  LDG.E R20, desc[UR8][R6.64+0x800] ;  /* 0x0008000806147981 */ /* 0x000f68000c1e1900 */
[----:B------:R-:W5:Y:S04]  /*0c50*/  LDG.E R2, desc[UR8][R4.64+0xc00] ;  /* 0x000c000804027981 */ /* 0x000f68000c1e1900 */
[----:B------:R0:W5:Y:S01]  /*0c60*/  LDG.E R19, desc[UR8][R6.64+0xc00] ;  /* 0x000c000806137981 */ /* 0x000162000c1e1900 */
[----:B------:R-:W-:-:S02]  /*0c70*/  LOP3.LUT P3, RZ, R12, 0xff, RZ, 0xc0, !PT ;  /* 0x000000ff0cff7812 */ /* 0x000fc4000786c0ff */
[----:B--2---:R-:W-:Y:S02]  /*0c80*/  IADD3 R21, P2, PT, R15, UR10, RZ ;  /* 0x0000000a0f157c10 */ /* 0x004fe4000ff5e0ff */
[CC--:B----4-:R-:W-:Y:S02]  /*0c90*/  ISETP.GE.AND P0, PT, R3.reuse, R8.reuse, PT ;  /* 0x000000080300720c */ /* 0x0d0fe40003f06270 */
[----:B------:R-:W-:-:S07]  /*0ca0*/  ISETP.LT.AND P4, PT, R3, R8, P3 ;  /* 0x000000080300720c */ /* 0x000fce0001f81270 */
[----:B------:R-:W-:Y:S01]  /*0cb0*/  @!P3 SEL R12, RZ, 0x1, P0 ;  /* 0x00000001ff0cb807 */ /* 0x000fe20000000000 */
[----:B------:R-:W-:-:S03]  /*0cc0*/  IMAD.X R8, RZ, RZ, UR11, P2 ;  /* 0x0000000bff087e24 */ /* 0x000fc600090e06ff */
[----:B------:R-:W-:Y:S02]  /*0cd0*/  SEL R12, R12, 0x1, !P4 ;  /* 0x000000010c0c7807 */ /* 0x000fe40006000000 */
[----:B------:R-:W-:Y:S02]  /*0ce0*/  ISETP.LT.U32.AND P0, PT, R21, R10, PT ;  /* 0x0000000a1500720c */ /* 0x000fe40003f01070 */
[----:B------:R-:W-:Y:S02]  /*0cf0*/  LOP3.LUT P2, RZ, R12, 0xff, RZ, 0xc0, !PT ;  /* 0x000000ff0cff7812 */ /* 0x000fe4000784c0ff */
[----:B------:R-:W-:Y:S01]  /*0d00*/  ISETP.LT.AND.EX P0, PT, R8, R11, PT, P0 ;  /* 0x0000000b0800720c */ /* 0x000fe20003f01300 */
[----:B------:R-:W-:-:S03]  /*0d10*/  VIADD R3, R15, 0x100 ;  /* 0x000001000f037836 */ /* 0x000fc60000000000 */
[----:B0-----:R-:W-:Y:S02]  /*0d20*/  SEL R7, R21, R10, P0 ;  /* 0x0000000a15077207 */ /* 0x001fe40000000000 */
[CC--:B------:R-:W-:Y:S02]  /*0d30*/  SEL R6, R8.reuse, R11.reuse, P0 ;  /* 0x0000000b08067207 */ /* 0x0c0fe40000000000 */
[----:B---3--:R-:W-:Y:S02]  /*0d40*/  ISETP.GE.AND P0, PT, R9, R18, PT ;  /* 0x000000120900720c */ /* 0x008fe40003f06270 */
[----:B------:R-:W-:Y:S02]  /*0d50*/  @!P4 SEL R7, R21, R10, !P3 ;  /* 0x0000000a1507c207 */ /* 0x000fe40005800000 */
[----:B------:R-:W-:Y:S02]  /*0d60*/  @!P4 SEL R6, R8, R11, !P3 ;  /* 0x0000000b0806c207 */ /* 0x000fe40005800000 */
[----:B------:R-:W-:-:S02]  /*0d70*/  ISETP.LT.AND P4, PT, R9, R18, P2 ;  /* 0x000000120900720c */ /* 0x000fc40001781270 */
[----:B------:R-:W-:Y:S02]  /*0d80*/  @!P2 SEL R12, RZ, 0x1, P0 ;  /* 0x00000001ff0ca807 */ /* 0x000fe40000000000 */
[----:B------:R-:W-:Y:S02]  /*0d90*/  IADD3 R4, P5, PT, R3, UR10, RZ ;  /* 0x0000000a03047c10 */ /* 0x000fe4000ffbe0ff */
[----:B------:R-:W-:Y:S02]  /*0da0*/  SEL R12, R12, 0x1, !P4 ;  /* 0x000000010c0c7807 */ /* 0x000fe40006000000 */
[----:B------:R-:W-:Y:S01]  /*0db0*/  ISETP.LT.U32.AND P0, PT, R4, R7, PT ;  /* 0x000000070400720c */ /* 0x000fe20003f01070 */
[----:B------:R-:W-:Y:S01]  /*0dc0*/  IMAD.X R5, RZ, RZ, UR11, P5 ;  /* 0x0000000bff057e24 */ /* 0x000fe2000a8e06ff */
[----:B------:R-:W-:Y:S01]  /*0dd0*/  LOP3.LUT P3, RZ, R12, 0xff, RZ, 0xc0, !PT ;  /* 0x000000ff0cff7812 */ /* 0x000fe2000786c0ff */
[----:B------:R-:W-:-:S03]  /*0de0*/  VIADD R3, R15, 0x200 ;  /* 0x000002000f037836 */ /* 0x000fc60000000000 */
[----:B------:R-:W-:-:S04]  /*0df0*/  ISETP.LT.AND.EX P0, PT, R5, R6, PT, P0 ;  /* 0x000000060500720c */ /* 0x000fc80003f01300 */
[CC--:B------:R-:W-:Y:S02]  /*0e00*/  SEL R9, R4.reuse, R7.reuse, P0 ;  /* 0x0000000704097207 */ /* 0x0c0fe40000000000 */
[CC--:B------:R-:W-:Y:S02]  /*0e10*/  SEL R8, R5.reuse, R6.reuse, P0 ;  /* 0x0000000605087207 */ /* 0x0c0fe40000000000 */
[----:B------:R-:W-:Y:S02]  /*0e20*/  @!P4 SEL R9, R4, R7, !P2 ;  /* 0x000000070409c207 */ /* 0x000fe40005000000 */
[----:B------:R-:W-:Y:S02]  /*0e30*/  @!P4 SEL R8, R5, R6, !P2 ;  /* 0x000000060508c207 */ /* 0x000fe40005000000 */
[----:B------:R-:W-:Y:S02]  /*0e40*/  IADD3 R4, P0, PT, R3, UR10, RZ ;  /* 0x0000000a03047c10 */ /* 0x000fe4000ff1e0ff */
[----:B-----5:R-:W-:-:S02]  /*0e50*/  ISETP.GE.AND P2, PT, R17, R20, PT ;  /* 0x000000141100720c */ /* 0x020fc40003f46270 */
[----:B------:R-:W-:Y:S01]  /*0e60*/  ISETP.LT.AND P4, PT, R17, R20, P3 ;  /* 0x000000141100720c */ /* 0x000fe20001f81270 */
[----:B------:R-:W-:Y:S01]  /*0e70*/  IMAD.X R7, RZ, RZ, UR11, P0 ;  /* 0x0000000bff077e24 */ /* 0x000fe200080e06ff */
[----:B------:R-:W-:Y:S02]  /*0e80*/  @!P3 SEL R12, RZ, 0x1, P2 ;  /* 0x00000001ff0cb807 */ /* 0x000fe40001000000 */
[----:B------:R-:W-:Y:S01]  /*0e90*/  ISETP.LT.U32.AND P0, PT, R4, R9, PT ;  /* 0x000000090400720c */ /* 0x000fe20003f01070 */
[----:B------:R-:W-:Y:S01]  /*0ea0*/  VIADD R3, R15, 0x300 ;  /* 0x000003000f037836 */ /* 0x000fe20000000000 */
[----:B------:R-:W-:Y:S02]  /*0eb0*/  SEL R12, R12, 0x1, !P4 ;  /* 0x000000010c0c7807 */ /* 0x000fe40006000000 */
[----:B------:R-:W-:Y:S02]  /*0ec0*/  ISETP.LT.AND.EX P0, PT, R7, R8, PT, P0 ;  /* 0x000000080700720c */ /* 0x000fe40003f01300 */
[----:B------:R-:W-:-:S02]  /*0ed0*/  LOP3.LUT P2, RZ, R12, 0xff, RZ, 0xc0, !PT ;  /* 0x000000ff0cff7812 */ /* 0x000fc4000784c0ff */
[----:B------:R-:W-:Y:S02]  /*0ee0*/  IADD3 R3, P5, PT, R3, UR10, RZ ;  /* 0x0000000a03037c10 */ /* 0x000fe4000ffbe0ff */
[CC--:B------:R-:W-:Y:S02]  /*0ef0*/  SEL R6, R4.reuse, R9.reuse, P0 ;  /* 0x0000000904067207 */ /* 0x0c0fe40000000000 */
[CC--:B------:R-:W-:Y:S02]  /*0f00*/  SEL R5, R7.reuse, R8.reuse, P0 ;  /* 0x0000000807057207 */ /* 0x0c0fe40000000000 */
[----:B------:R-:W-:Y:S02]  /*0f10*/  @!P4 SEL R6, R4, R9, !P3 ;  /* 0x000000090406c207 */ /* 0x000fe40005800000 */
[----:B------:R-:W-:Y:S02]  /*0f20*/  @!P4 SEL R5, R7, R8, !P3 ;  /* 0x000000080705c207 */ /* 0x000fe40005800000 */
[----:B------:R-:W-:Y:S01]  /*0f30*/  ISETP.LT.AND P3, PT, R2, R19, P2 ;  /* 0x000000130200720c */ /* 0x000fe20001761270 */
[----:B------:R-:W-:Y:S01]  /*0f40*/  IMAD.X R4, RZ, RZ, UR11, P5 ;  /* 0x0000000bff047e24 */ /* 0x000fe2000a8e06ff */
        /* <DEDUP_REMOVED lines=9> */
[----:B------:R-:W-:-:S07]  /*0fe0*/  @!P3 SEL R11, R4, R5, !P2 ;  /* 0x00000005040bb207 */ /* 0x000fce0005000000 */
.L_x_363:
[----:B------:R-:W-:Y:S05]  /*0ff0*/  BSYNC.RECONVERGENT B2 ;  /* 0x0000000000027941 */ /* 0x000fea0003800200 */
.L_x_362:
[----:B------:R-:W-:Y:S05]  /*1000*/  @!P1 BRA `(.L_x_358) ;  /* 0x0000000400049947 */ /* 0x000fea0003800000 */
[----:B------:R-:W-:Y:S01]  /*1010*/  ISETP.NE.AND P0, PT, R16, 0x1, PT ;  /* 0x000000011000780c */ /* 0x000fe20003f05270 */
[----:B------:R-:W-:Y:S01]  /*1020*/  BSSY.RECONVERGENT B2, `(.L_x_364) ;  /* 0x0000028000027945 */ /* 0x000fe20003800200 */
[----:B------:R-:W-:-:S11]  /*1030*/  LOP3.LUT P1, RZ, R14, 0x100, RZ, 0xc0, !PT ;  /* 0x000001000eff7812 */ /* 0x000fd6000782c0ff */
        /* <DEDUP_REMOVED lines=9> */
[----:B------:R0:W3:Y:S01]  /*10d0*/  LDG.E R17, desc[UR8][R4.64+0x400] ;  /* 0x0004000804117981 */ /* 0x0000e2000c1e1900 */
[----:B------:R-:W-:Y:S02]  /*10e0*/  LOP3.LUT P2, RZ, R12, 0xff, RZ, 0xc0, !PT ;  /* 0x000000ff0cff7812 */ /* 0x000fe4000784c0ff */
[C---:B--2---:R-:W-:Y:S01]  /*10f0*/  IADD3 R7, P4, PT, R15.reuse, UR10, RZ ;  /* 0x0000000a0f077c10 */ /* 0x044fe2000ff9e0ff */
[----:B------:R-:W-:-:S03]  /*1100*/  VIADD R8, R15, 0x100 ;  /* 0x000001000f087836 */ /* 0x000fc60000000000 */
[----:B------:R-:W-:Y:S01]  /*1110*/  ISETP.LT.U32.AND P0, PT, R7, R10, PT ;  /* 0x0000000a0700720c */ /* 0x000fe20003f01070 */
[----:B------:R-:W-:Y:S01]  /*1120*/  VIADD R15, R15, 0x200 ;  /* 0x000002000f0f7836 */ /* 0x000fe20000000000 */
[CC--:B----4-:R-:W-:Y:S02]  /*1130*/  ISETP.GE.AND P5, PT, R6.reuse, R9.reuse, PT ;  /* 0x000000090600720c */ /* 0x0d0fe40003fa6270 */
[----:B------:R-:W-:Y:S01]  /*1140*/  ISETP.LT.AND P3, PT, R6, R9, P2 ;  /* 0x000000090600720c */ /* 0x000fe20001761270 */
[----:B------:R-:W-:Y:S02]  /*1150*/  IMAD.X R6, RZ, RZ, UR11, P4 ;  /* 0x0000000bff067e24 */ /* 0x000fe4000a0e06ff */
[----:B------:R-:W-:-:S04]  /*1160*/  @!P2 SEL R12, RZ, 0x1, P5 ;  /* 0x00000001ff0ca807 */ /* 0x000fc80002800000 */
[----:B------:R-:W-:Y:S02]  /*1170*/  SEL R12, R12, 0x1, !P3 ;  /* 0x000000010c0c7807 */ /* 0x000fe40005800000 */
[-C--:B------:R-:W-:Y:S02]  /*1180*/  ISETP.LT.AND.EX P0, PT, R6, R11.reuse, PT, P0 ;  /* 0x0000000b0600720c */ /* 0x080fe40003f01300 */
[----:B------:R-:W-:Y:S02]  /*1190*/  LOP3.LUT P4, RZ, R12, 0xff, RZ, 0xc0, !PT ;  /* 0x000000ff0cff7812 */ /* 0x000fe4000788c0ff */
[----:B0-----:R-:W-:Y:S02]  /*11a0*/  IADD3 R5, P5, PT, R8, UR10, RZ ;  /* 0x0000000a08057c10 */ /* 0x001fe4000ffbe0ff */
[----:B------:R-:W-:Y:S02]  /*11b0*/  SEL R2, R7, R10, P0 ;  /* 0x0000000a07027207 */ /* 0x000fe40000000000 */
[----:B------:R-:W-:-:S02]  /*11c0*/  SEL R3, R6, R11, P0 ;  /* 0x0000000b06037207 */ /* 0x000fc40000000000 */
[----:B------:R-:W-:Y:S02]  /*11d0*/  @!P3 SEL R2, R7, R10, !P2 ;  /* 0x0000000a0702b207 */ /* 0x000fe40005000000 */
[----:B------:R-:W-:Y:S02]  /*11e0*/  @!P3 SEL R3, R6, R11, !P2 ;  /* 0x0000000b0603b207 */ /* 0x000fe40005000000 */
[CC--:B---3--:R-:W-:Y:S01]  /*11f0*/  ISETP.LT.AND P3, PT, R14.reuse, R17.reuse, P4 ;  /* 0x000000110e00720c */ /* 0x0c8fe20002761270 */
[----:B------:R-:W-:Y:S01]  /*1200*/  IMAD.X R4, RZ, RZ, UR11, P5 ;  /* 0x0000000bff047e24 */ /* 0x000fe2000a8e06ff */
        /* <DEDUP_REMOVED lines=9> */
.L_x_365:
[----:B------:R-:W-:Y:S05]  /*12a0*/  BSYNC.RECONVERGENT B2 ;  /* 0x0000000000027941 */ /* 0x000fea0003800200 */
.L_x_364:
[----:B------:R-:W-:Y:S05]  /*12b0*/  @P1 BRA `(.L_x_358) ;  /* 0x0000000000581947 */ /* 0x000fea0003800000 */
[----:B------:R-:W0:Y:S01]  /*12c0*/  LDC.64 R2, c[0x0][0x380] ;  /* 0x0000e000ff027b82 */ /* 0x000e220000000a00 */
[----:B------:R-:W2:Y:S07]  /*12d0*/  LDCU.64 UR10, c[0x0][0x398] ;  /* 0x00007300ff0a77ac */ /* 0x000eae0008000a00 */
[----:B------:R-:W3:Y:S01]  /*12e0*/  LDC.64 R4, c[0x0][0x388] ;  /* 0x0000e200ff047b82 */ /* 0x000ee20000000a00 */
[----:B0-----:R-:W-:-:S06]  /*12f0*/  IMAD.WIDE.U32 R2, R15, 0x4, R2 ;  /* 0x000000040f027825 */ /* 0x001fcc00078e0002 */
[----:B------:R-:W4:Y:S01]  /*1300*/  LDG.E R2, desc[UR8][R2.64] ;  /* 0x0000000802027981 */ /* 0x000f22000c1e1900 */
[----:B---3--:R-:W-:-:S06]  /*1310*/  IMAD.WIDE.U32 R4, R15, 0x4, R4 ;  /* 0x000000040f047825 */ /* 0x008fcc00078e0004 */
[----:B------:R-:W4:Y:S01]  /*1320*/  LDG.E R5, desc[UR8][R4.64] ;  /* 0x0000000804057981 */ /* 0x000f22000c1e1900 */
[----:B------:R-:W-:Y:S02]  /*1330*/  LOP3.LUT P3, RZ, R12, 0xff, RZ, 0xc0, !PT ;  /* 0x000000ff0cff7812 */ /* 0x000fe4000786c0ff */
[----:B--2---:R-:W-:-:S05]  /*1340*/  IADD3 R7, P0, PT, R15, UR10, RZ ;  /* 0x0000000a0f077c10 */ /* 0x004fca000ff1e0ff */
[----:B------:R-:W-:Y:S01]  /*1350*/  IMAD.X R8, RZ, RZ, UR11, P0 ;  /* 0x0000000bff087e24 */ /* 0x000fe200080e06ff */
[----:B------:R-:W-:-:S04]  /*1360*/  ISETP.LT.U32.AND P0, PT, R7, R10, PT ;  /* 0x0000000a0700720c */ /* 0x000fc80003f01070 */
[----:B------:R-:W-:-:S04]  /*1370*/  ISETP.LT.AND.EX P0, PT, R8, R11, PT, P0 ;  /* 0x0000000b0800720c */ /* 0x000fc80003f01300 */
[----:B------:R-:W-:Y:S02]  /*1380*/  SEL R6, R7, R10, P0 ;  /* 0x0000000a07067207 */ /* 0x000fe40000000000 */
[CC--:B----4-:R-:W-:Y:S02]  /*1390*/  ISETP.LT.AND P1, PT, R2.reuse, R5.reuse, P3 ;  /* 0x000000050200720c */ /* 0x0d0fe40001f21270 */
[----:B------:R-:W-:Y:S02]  /*13a0*/  ISETP.GE.AND P2, PT, R2, R5, PT ;  /* 0x000000050200720c */ /* 0x000fe40003f46270 */
[----:B------:R-:W-:Y:S02]  /*13b0*/  SEL R2, R8, R11, P0 ;  /* 0x0000000b08027207 */ /* 0x000fe40000000000 */
[----:B------:R-:W-:-:S07]  /*13c0*/  @!P3 SEL R12, RZ, 0x1, P2 ;  /* 0x00000001ff0cb807 */ /* 0x000fce0001000000 */
[----:B------:R-:W-:Y:S02]  /*13d0*/  @!P1 SEL R6, R7, R10, !P3 ;  /* 0x0000000a07069207 */ /* 0x000fe40005800000 */
[----:B------:R-:W-:Y:S02]  /*13e0*/  @!P1 SEL R2, R8, R11, !P3 ;  /* 0x0000000b08029207 */ /* 0x000fe40005800000 */
[----:B------:R-:W-:Y:S01]  /*13f0*/  SEL R12, R12, 0x1, !P1 ;  /* 0x000000010c0c7807 */ /* 0x000fe20004800000 */
[----:B------:R-:W-:Y:S02]  /*1400*/  IMAD.MOV.U32 R10, RZ, RZ, R6 ;  /* 0x000000ffff0a7224 */ /* 0x000fe400078e0006 */
[----:B------:R-:W-:-:S07]  /*1410*/  IMAD.MOV.U32 R11, RZ, RZ, R2 ;  /* 0x000000ffff0b7224 */ /* 0x000fce00078e0002 */
.L_x_358:
[----:B------:R-:W-:Y:S05]  /*1420*/  BSYNC.RECONVERGENT B1 ;  /* 0x0000000000017941 */ /* 0x000fea0003800200 */
.L_x_357:
[----:B------:R-:W-:-:S04]  /*1430*/  UISETP.GE.U32.AND UP0, UPT, UR4, 0x100, UPT ;  /* 0x000001000400788c */ /* 0x000fc8000bf06070 */
[----:B------:R-:W-:-:S09]  /*1440*/  UISETP.GE.U32.AND.EX UP0, UPT, UR5, URZ, UPT, UP0 ;  /* 0x000000ff0500728c */ /* 0x000fd2000bf06100 */
[----:B------:R-:W-:Y:S05]  /*1450*/  BRA.U !UP0, `(.L_x_366) ;  /* 0x0000000d083c7547 */ /* 0x000fea000b800000 */
[----:B------:R-:W0:Y:S01]  /*1460*/  S2R R6, SR_LANEID ;  /* 0x0000000000067919 */ /* 0x000e220000000000 */
[----:B------:R-:W-:Y:S01]  /*1470*/  LOP3.LUT R2, R12, 0xff, RZ, 0xc0, !PT ;  /* 0x000000ff0c027812 */ /* 0x000fe200078ec0ff */
[----:B------:R-:W-:Y:S01]  /*1480*/  BSSY.RECONVERGENT B1, `(.L_x_367) ;  /* 0x0000016000017945 */ /* 0x000fe20003800200 */
[----:B------:R2:W3:Y:S04]  /*1490*/  SHFL.DOWN PT, R5, R10, 0x1, 0x1f ;  /* 0x08201f000a057f89 */ /* 0x0004e800000e0000 */
[----:B------:R2:W4:Y:S04]  /*14a0*/  SHFL.DOWN PT, R4, R11, 0x1, 0x1f ;  /* 0x08201f000b047f89 */ /* 0x00052800000e0000 */
[----:B------:R2:W1:Y:S01]  /*14b0*/  SHFL.DOWN PT, R3, R2, 0x1, 0x1f ;  /* 0x08201f0002037f89 */ /* 0x00046200000e0000 */
        /* <DEDUP_REMOVED lines=18> */
.L_x_368:
[----:B------:R-:W-:Y:S05]  /*15e0*/  BSYNC.RECONVERGENT B1 ;  /* 0x0000000000017941 */ /* 0x000fea0003800200 */
.L_x_367:
        /* <DEDUP_REMOVED lines=23> */
.L_x_370:
[----:B------:R-:W-:Y:S05]  /*1760*/  BSYNC.RECONVERGENT B1 ;  /* 0x0000000000017941 */ /* 0x000fea0003800200 */
.L_x_369:
        /* <DEDUP_REMOVED lines=20> */
.L_x_372:
[----:B------:R-:W-:Y:S05]  /*18b0*/  BSYNC.RECONVERGENT B1 ;  /* 0x0000000000017941 */ /* 0x000fea0003800200 */
.L_x_371:
        /* <DEDUP_REMOVED lines=20> */
.L_x_374:
[----:B------:R-:W-:Y:S05]  /*1a00*/  BSYNC.RECONVERGENT B1 ;  /* 0x0000000000017941 */ /* 0x000fea0003800200 */
.L_x_373:
        /* <DEDUP_REMOVED lines=20> */
.L_x_376:
[----:B------:R-:W-:Y:S05]  /*1b50*/  BSYNC.RECONVERGENT B1 ;  /* 0x0000000000017941 */ /* 0x000fea0003800200 */
.L_x_375:
        /* <DEDUP_REMOVED lines=10> */
.L_x_378:
[----:B------:R-:W-:Y:S05]  /*1c00*/  BSYNC.RECONVERGENT B1 ;  /* 0x0000000000017941 */ /* 0x000fea0003800200 */
.L_x_377:
        /* <DEDUP_REMOVED lines=8> */
[----:B--2-4-:R-:W2:Y:S04]  /*1c90*/  LDS.64 R4, [UR6+0x20] ;  /* 0x00002006ff047984 */ /* 0x014ea80008000a00 */
[----:B------:R-:W4:Y:S04]  /*1ca0*/  LDS.U8 R16, [UR6+0x28] ;  /* 0x00002806ff107984 */ /* 0x000f280008000000 */
[----:B------:R-:W1:Y:S04]  /*1cb0*/  LDS.64 R8, [UR6+0x30] ;  /* 0x00003006ff087984 */ /* 0x000e680008000a00 */
[----:B------:R-:W1:Y:S04]  /*1cc0*/  LDS.U8 R17, [UR6+0x38] ;  /* 0x00003806ff117984 */ /* 0x000e680008000000 */
[----:B------:R-:W1:Y:S04]  /*1cd0*/  LDS.64 R6, [UR6+0x40] ;  /* 0x00004006ff067984 */ /* 0x000e680008000a00 */
[----:B------:R-:W1:Y:S04]  /*1ce0*/  LDS.U8 R18, [UR6+0x48] ;  /* 0x00004806ff127984 */ /* 0x000e680008000000 */
[----:B0-----:R-:W0:Y:S01]  /*1cf0*/  LDS.64 R2, [UR6+0x50] ;  /* 0x00005006ff027984 */ /* 0x001e220008000a00 */
[----:B-----5:R-:W-:-:S02]  /*1d00*/  ISETP.NE.AND P2, PT, R14, RZ, PT ;  /* 0x000000ff0e00720c */ /* 0x020fc40003f45270 */
[----:B--2---:R-:W-:Y:S02]  /*1d10*/  ISETP.LT.U32.AND P0, PT, R4, R10, PT ;  /* 0x0000000a0400720c */ /* 0x004fe40003f01070 */
[----:B------:R-:W-:Y:S02]  /*1d20*/  @P4 SEL R14, R12, 0x1, !P2 ;  /* 0x000000010c0e4807 */ /* 0x000fe40005000000 */
[----:B------:R-:W-:Y:S01]  /*1d30*/  ISETP.LT.AND.EX P0, PT, R5, R11, PT, P0 ;  /* 0x0000000b0500720c */ /* 0x000fe20003f01300 */
[----:B------:R-:W-:Y:S01]  /*1d40*/  LDS.U8 R12, [UR6+0x78] ;  /* 0x00007806ff0c7984 */ /* 0x000fe20008000000 */
[----:B------:R-:W-:Y:S02]  /*1d50*/  LOP3.LUT P3, RZ, R14, 0xff, RZ, 0xc0, !PT ;  /* 0x000000ff0eff7812 */ /* 0x000fe4000786c0ff */
[----:B----4-:R-:W-:-:S03]  /*1d60*/  ISETP.NE.AND P5, PT, R16, RZ, PT ;  /* 0x000000ff1000720c */ /* 0x010fc60003fa5270 */
[C---:B-1-3--:R-:W-:Y:S02]  /*1d70*/  @P2 SEL R10, R4.reuse, R10, P0 ;  /* 0x0000000a040a2207 */ /* 0x04afe40000000000 */
[C---:B------:R-:W-:Y:S02]  /*1d80*/  @P2 SEL R11, R5.reuse, R11, P0 ;  /* 0x0000000b050b2207 */ /* 0x040fe40000000000 */
[----:B------:R-:W-:Y:S02]  /*1d90*/  SEL R13, R4, R10, !P4 ;  /* 0x0000000a040d7207 */ /* 0x000fe40006000000 */
[----:B------:R-:W-:Y:S01]  /*1da0*/  SEL R15, R5, R11, !P4 ;  /* 0x0000000b050f7207 */ /* 0x000fe20006000000 */
[----:B------:R-:W1:Y:S01]  /*1db0*/  LDS.U8 R10, [UR6+0x58] ;  /* 0x00005806ff0a7984 */ /* 0x000e620008000000 */
[----:B------:R-:W-:Y:S02]  /*1dc0*/  ISETP.LT.U32.AND P0, PT, R8, R13, PT ;  /* 0x0000000d0800720c */ /* 0x000fe40003f01070 */
[----:B------:R-:W-:Y:S01]  /*1dd0*/  @P3 SEL R16, R14, 0x1, !P5 ;  /* 0x000000010e103807 */ /* 0x000fe20006800000 */
[----:B------:R-:W2:Y:S01]  /*1de0*/  LDS.64 R4, [UR6+0x60] ;  /* 0x00006006ff047984 */ /* 0x000ea20008000a00 */
[----:B------:R-:W-:-:S02]  /*1df0*/  ISETP.LT.AND.EX P0, PT, R9, R15, PT, P0 ;  /* 0x0000000f0900720c */ /* 0x000fc40003f01300 */
[----:B------:R-:W-:Y:S01]  /*1e00*/  LOP3.LUT P2, RZ, R16, 0xff, RZ, 0xc0, !PT ;  /* 0x000000ff10ff7812 */ /* 0x000fe2000784c0ff */
[----:B------:R-:W3:Y:S01]  /*1e10*/  LDS.U8 R14, [UR6+0x68] ;  /* 0x00006806ff0e7984 */ /* 0x000ee20008000000 */
[C---:B------:R-:W-:Y:S02]  /*1e20*/  @P5 SEL R13, R8.reuse, R13, P0 ;  /* 0x0000000d080d5207 */ /* 0x040fe40000000000 */
[----:B------:R-:W-:Y:S02]  /*1e30*/  ISETP.NE.AND P4, PT, R17, RZ, PT ;  /* 0x000000ff1100720c */ /* 0x000fe40003f85270 */
[C---:B------:R-:W-:Y:S02]  /*1e40*/  @P5 SEL R15, R9.reuse, R15, P0 ;  /* 0x0000000f090f5207 */ /* 0x040fe40000000000 */
[----:B------:R-:W-:Y:S02]  /*1e50*/  SEL R11, R8, R13, !P3 ;  /* 0x0000000d080b7207 */ /* 0x000fe40005800000 */
[----:B------:R-:W-:-:S02]  /*1e60*/  SEL R13, R9, R15, !P3 ;  /* 0x0000000f090d7207 */ /* 0x000fc40005800000 */
[----:B------:R-:W-:Y:S01]  /*1e70*/  ISETP.LT.U32.AND P0, PT, R6, R11, PT ;  /* 0x0000000b0600720c */ /* 0x000fe20003f01070 */
[----:B------:R-:W4:Y:S01]  /*1e80*/  LDS.64 R8, [UR6+0x70] ;  /* 0x00007006ff087984 */ /* 0x000f220008000a00 */
[----:B------:R-:W-:Y:S02]  /*1e90*/  @P2 SEL R17, R16, 0x1, !P4 ;  /* 0x0000000110112807 */ /* 0x000fe40006000000 */
[----:B------:R-:W-:Y:S02]  /*1ea0*/  ISETP.LT.AND.EX P0, PT, R7, R13, PT, P0 ;  /* 0x0000000d0700720c */ /* 0x000fe40003f01300 */
[----:B------:R-:W-:Y:S02]  /*1eb0*/  ISETP.NE.AND P3, PT, R18, RZ, PT ;  /* 0x000000ff1200720c */ /* 0x000fe40003f65270 */
[----:B------:R-:W-:Y:S02]  /*1ec0*/  @P4 SEL R11, R6, R11, P0 ;  /* 0x0000000b060b4207 */ /* 0x000fe40000000000 */
[----:B------:R-:W-:-:S02]  /*1ed0*/  LOP3.LUT P5, RZ, R17, 0xff, RZ, 0xc0, !PT ;  /* 0x000000ff11ff7812 */ /* 0x000fc400078ac0ff */
[C---:B------:R-:W-:Y:S02]  /*1ee0*/  @P4 SEL R13, R7.reuse, R13, P0 ;  /* 0x0000000d070d4207 */ /* 0x040fe40000000000 */
[----:B------:R-:W-:Y:S02]  /*1ef0*/  SEL R11, R6, R11, !P2 ;  /* 0x0000000b060b7207 */ /* 0x000fe40005000000 */
[----:B------:R-:W-:Y:S02]  /*1f00*/  SEL R13, R7, R13, !P2 ;  /* 0x0000000d070d7207 */ /* 0x000fe40005000000 */
[----:B0-----:R-:W-:Y:S01]  /*1f10*/  ISETP.LT.U32.AND P0, PT, R2, R11, PT ;  /* 0x0000000b0200720c */ /* 0x001fe20003f01070 */
[----:B------:R-:W0:Y:S01]  /*1f20*/  LDS.64 R6, [UR6+0x80] ;  /* 0x00008006ff067984 */ /* 0x000e220008000a00 */
[----:B-1----:R-:W-:Y:S02]  /*1f30*/  ISETP.NE.AND P2, PT, R10, RZ, PT ;  /* 0x000000ff0a00720c */ /* 0x002fe40003f45270 */
[----:B------:R-:W-:-:S02]  /*1f40*/  ISETP.LT.AND.EX P0, PT, R3, R13, PT, P0 ;  /* 0x0000000d0300720c */ /* 0x000fc40003f01300 */
[----:B------:R-:W-:Y:S02]  /*1f50*/  @P5 SEL R18, R17, 0x1, !P3 ;  /* 0x0000000111125807 */ /* 0x000fe40005800000 */
[C---:B------:R-:W-:Y:S02]  /*1f60*/  @P3 SEL R11, R2.reuse, R11, P0 ;  /* 0x0000000b020b3207 */ /* 0x040fe40000000000 */
[C---:B------:R-:W-:Y:S02]  /*1f70*/  @P3 SEL R13, R3.reuse, R13, P0 ;  /* 0x0000000d030d3207 */ /* 0x040fe40000000000 */
[----:B------:R-:W-:Y:S02]  /*1f80*/  SEL R11, R2, R11, !P5 ;  /* 0x0000000b020b7207 */ /* 0x000fe40006800000 */
[----:B------:R-:W-:Y:S02]  /*1f90*/  LOP3.LUT P4, RZ, R18, 0xff, RZ, 0xc0, !PT ;  /* 0x000000ff12ff7812 */ /* 0x000fe4000788c0ff */
[----:B------:R-:W-:-:S02]  /*1fa0*/  SEL R13, R3, R13, !P5 ;  /* 0x0000000d030d7207 */ /* 0x000fc40006800000 */
[----:B--2---:R-:W-:Y:S02]  /*1fb0*/  ISETP.LT.U32.AND P0, PT, R4, R11, PT ;  /* 0x0000000b0400720c */ /* 0x004fe40003f01070 */
[----:B---3--:R-:W-:Y:S02]  /*1fc0*/  ISETP.NE.AND P3, PT, R14, RZ, PT ;  /* 0x000000ff0e00720c */ /* 0x008fe40003f65270 */
[----:B------:R-:W-:-:S04]  /*1fd0*/  ISETP.LT.AND.EX P0, PT, R5, R13, PT, P0 ;  /* 0x0000000d0500720c */ /* 0x000fc80003f01300 */
[----:B------:R-:W-:Y:S02]  /*1fe0*/  @P2 SEL R11, R4, R11, P0 ;  /* 0x0000000b040b2207 */ /* 0x000fe40000000000 */
[----:B------:R-:W-:Y:S02]  /*1ff0*/  @P4 SEL R10, R18, 0x1, !P2 ;  /* 0x00000001120a4807 */ /* 0x000fe40005000000 */
[C---:B------:R-:W-:Y:S02]  /*2000*/  @P2 SEL R13, R5.reuse, R13, P0 ;  /* 0x0000000d050d2207 */ /* 0x040fe40000000000 */
[----:B------:R-:W-:Y:S02]  /*2010*/  SEL R3, R4, R11, !P4 ;  /* 0x0000000b04037207 */ /* 0x000fe40006000000 */
[----:B------:R-:W-:Y:S02]  /*2020*/  LOP3.LUT P5, RZ, R10, 0xff, RZ, 0xc0, !PT ;  /* 0x000000ff0aff7812 */ /* 0x000fe400078ac0ff */
[----:B------:R-:W-:-:S02]  /*2030*/  SEL R5, R5, R13, !P4 ;  /* 0x0000000d05057207 */ /* 0x000fc40006000000 */
[----:B----4-:R-:W-:Y:S02]  /*2040*/  ISETP.LT.U32.AND P0, PT, R8, R3, PT ;  /* 0x000000030800720c */ /* 0x010fe40003f01070 */
[----:B------:R-:W-:Y:S02]  /*2050*/  ISETP.NE.AND P4, PT, R12, RZ, PT ;  /* 0x000000ff0c00720c */ /* 0x000fe40003f85270 */
[----:B------:R-:W-:-:S04]  /*2060*/  ISETP.LT.AND.EX P0, PT, R9, R5, PT, P0 ;  /* 0x000000050900720c */ /* 0x000fc80003f01300 */
[----:B------:R-:W-:Y:S02]  /*2070*/  @P3 SEL R3, R8, R3, P0 ;  /* 0x0000000308033207 */ /* 0x000fe40000000000 */
[----:B------:R-:W-:Y:S02]  /*2080*/  @P5 SEL R14, R10, 0x1, !P3 ;  /* 0x000000010a0e5807 */ /* 0x000fe40005800000 */
[C---:B------:R-:W-:Y:S02]  /*2090*/  @P3 SEL R5, R9.reuse, R5, P0 ;  /* 0x0000000509053207 */ /* 0x040fe40000000000 */
[----:B------:R-:W-:Y:S02]  /*20a0*/  SEL R3, R8, R3, !P5 ;  /* 0x0000000308037207 */ /* 0x000fe40006800000 */
[----:B------:R-:W-:Y:S02]  /*20b0*/  LOP3.LUT P2, RZ, R14, 0xff, RZ, 0xc0, !PT ;  /* 0x000000ff0eff7812 */ /* 0x000fe4000784c0ff */
[----:B------:R-:W-:-:S02]  /*20c0*/  SEL R9, R9, R5, !P5 ;  /* 0x0000000509097207 */ /* 0x000fc40006800000 */
[----:B0-----:R-:W-:-:S04]  /*20d0*/  ISETP.LT.U32.AND P0, PT, R6, R3, PT ;  /* 0x000000030600720c */ /* 0x001fc80003f01070 */
[----:B------:R-:W-:-:S04]  /*20e0*/  ISETP.LT.AND.EX P0, PT, R7, R9, PT, P0 ;  /* 0x000000090700720c */ /* 0x000fc80003f01300 */
[----:B------:R-:W-:Y:S02]  /*20f0*/  @P4 SEL R3, R6, R3, P0 ;  /* 0x0000000306034207 */ /* 0x000fe40000000000 */
[C---:B------:R-:W-:Y:S02]  /*2100*/  @P4 SEL R9, R7.reuse, R9, P0 ;  /* 0x0000000907094207 */ /* 0x040fe40000000000 */
[----:B------:R-:W-:Y:S02]  /*2110*/  @P2 SEL R12, R14, 0x1, !P4 ;  /* 0x000000010e0c2807 */ /* 0x000fe40006000000 */
[----:B------:R-:W-:Y:S02]  /*2120*/  SEL R10, R6, R3, !P2 ;  /* 0x00000003060a7207 */ /* 0x000fe40005000000 */
[----:B------:R-:W-:Y:S01]  /*2130*/  SEL R11, R7, R9, !P2 ;  /* 0x00000009070b7207 */ /* 0x000fe20005000000 */
[----:B------:R-:W-:Y:S06]  /*2140*/  BRA `(.L_x_379) ;  /* 0x0000003800207947 */ /* 0x000fec0003800000 */
.L_x_366:
[----:B------:R-:W0:Y:S01]  /*2150*/  S2R R9, SR_LANEID ;  /* 0x0000000000097919 */ /* 0x000e220000000000 */
[----:B------:R-:W-:Y:S01]  /*2160*/  LOP3.LUT R2, R13, 0x3e0, RZ, 0xc0, !PT ;  /* 0x000003e00d027812 */ /* 0x000fe200078ec0ff */
[----:B------:R-:W-:Y:S04]  /*2170*/  BSSY.RECONVERGENT B1, `(.L_x_380) ;  /* 0x0000022000017945 */ /* 0x000fe80003800200 */
[----:B------:R-:W-:Y:S01]  /*2180*/  VIADD R3, R2, 0x20 ;  /* 0x0000002002037836 */ /* 0x000fe20000000000 */
[----:B------:R-:W-:-:S04]  /*2190*/  LOP3.LUT R2, RZ, R2, RZ, 0x33, !PT ;  /* 0x00000002ff027212 */ /* 0x000fc800078e33ff */
[----:B------:R-:W-:Y:S01]  /*21a0*/  ISETP.GT.U32.AND P0, PT, R3, UR4, PT ;  /* 0x0000000403007c0c */ /* 0x000fe2000bf04070 */
[----:B------:R-:W-:-:S05]  /*21b0*/  VIADD R2, R2, UR4 ;  /* 0x0000000402027c36 */ /* 0x000fca0008000000 */
[----:B------:R-:W-:-:S05]  /*21c0*/  SEL R2, R2, 0x1f, P0 ;  /* 0x0000001f02027807 */ /* 0x000fca0000000000 */
[----:B------:R2:W3:Y:S01]  /*21d0*/  SHFL.DOWN PT, R4, R11, 0x1, R2 ;  /* 0x082000000b047989 */ /* 0x0004e200000e0002 */
        /* <DEDUP_REMOVED lines=22> */
[----:B--2---:R-:W-:-:S02]  /*2340*/  @!P0 SEL R10, R7, R10, P4 ;  /* 0x0000000a070a8207 */ /* 0x004fc40002000000 */
[C---:B------:R-:W-:Y:S02]  /*2350*/  @!P0 SEL R11, R4.reuse, R11, P4 ;  /* 0x0000000b040b8207 */ /* 0x040fe40002000000 */
[----:B------:R-:W-:Y:S02]  /*2360*/  @P0 PRMT R12, R3, 0x7610, R12 ;  /* 0x00007610030c0816 */ /* 0x000fe4000000000c */
[----:B------:R-:W-:Y:S02]  /*2370*/  @P0 SEL R10, R7, R10, !P6 ;  /* 0x0000000a070a0207 */ /* 0x000fe40007000000 */
[----:B------:R-:W-:-:S07]  /*2380*/  @P0 SEL R11, R4, R11, !P6 ;  /* 0x0000000b040b0207 */ /* 0x000fce0007000000 */
.L_x_381:
[----:B------:R-:W-:Y:S05]  /*2390*/  BSYNC.RECONVERGENT B1 ;  /* 0x0000000000017941 */ /* 0x000fea0003800200 */
.L_x_380:
        /* <DEDUP_REMOVED lines=8> */
[----:B------:R-:W-:Y:S01]  /*2420*/  IMAD.MOV.U32 R7, RZ, RZ, 0x1 ;  /* 0x00000001ff077424 */ /* 0x000fe200078e00ff */
[----:B------:R-:W-:-:S04]  /*2430*/  LOP3.LUT P5, R6, R12, 0xff, RZ, 0xc0, !PT ;  /* 0x000000ff0c067812 */ /* 0x000fc800078ac0ff */
[----:B------:R-:W-:-:S13]  /*2440*/  PLOP3.LUT P0, PT, P5, P0, PT, 0x2f, 0xf2 ;  /* 0x0000000000f2781c */ /* 0x000fda0002f00577 */
[----:B------:R-:W-:Y:S02]  /*2450*/  @!P0 ISETP.LT.U32.AND P5, PT, R5, R10, PT ;  /* 0x0000000a0500820c */ /* 0x000fe40003fa1070 */
[----:B------:R-:W-:Y:S02]  /*2460*/  @P0 ISETP.NE.AND P6, PT, R6, RZ, PT ;  /* 0x000000ff0600020c */ /* 0x000fe40003fc5270 */
[----:B------:R-:W-:Y:S02]  /*2470*/  @!P0 PRMT R12, R7, 0x7610, R12 ;  /* 0x00007610070c8816 */ /* 0x000fe4000000000c */
[----:B----4-:R-:W-:Y:S02]  /*2480*/  @!P0 ISETP.LT.AND.EX P5, PT, R4, R11, PT, P5 ;  /* 0x0000000b0400820c */ /* 0x010fe40003fa1350 */
[----:B------:R-:W-:Y:S02]  /*2490*/  @P0 SEL R3, R3, R12, !P6 ;  /* 0x0000000c03030207 */ /* 0x000fe40007000000 */
[----:B--23--:R-:W-:-:S02]  /*24a0*/  @!P0 SEL R10, R5, R10, P5 ;  /* 0x0000000a050a8207 */ /* 0x00cfc40002800000 */
[C---:B------:R-:W-:Y:S02]  /*24b0*/  @!P0 SEL R11, R4.reuse, R11, P5 ;  /* 0x0000000b040b8207 */ /* 0x040fe40002800000 */
[----:B------:R-:W-:Y:S02]  /*24c0*/  @P0 PRMT R12, R3, 0x7610, R12 ;  /* 0x00007610030c0816 */ /* 0x000fe4000000000c */
[----:B------:R-:W-:Y:S02]  /*24d0*/  @P0 SEL R10, R5, R10, !P6 ;  /* 0x0000000a050a0207 */ /* 0x000fe40007000000 */
[----:B------:R-:W-:-:S07]  /*24e0*/  @P0 SEL R11, R4, R11, !P6 ;  /* 0x0000000b040b0207 */ /* 0x000fce0007000000 */
.L_x_383:
[----:B------:R-:W-:Y:S05]  /*24f0*/  BSYNC.RECONVERGENT B1 ;  /* 0x0000000000017941 */ /* 0x000fea0003800200 */
.L_x_382:
[----:B0-----:R-:W-:Y:S01]  /*2500*/  LOP3.LUT R3, R12, 0xff, RZ, 0xc0, !PT ;  /* 0x000000ff0c037812 */ /* 0x001fe200078ec0ff */
[----:B------:R0:W0:Y:S01]  /*2510*/  SHFL.DOWN PT, R5, R10, 0x4, R2 ;  /* 0x088000000a057989 */ /* 0x00002200000e0002 */
[----:B------:R-:W-:Y:S03]  /*2520*/  BSSY.RECONVERGENT B1, `(.L_x_384) ;  /* 0x0000012000017945 */ /* 0x000fe60003800200 */
[----:B----4-:R4:W0:Y:S04]  /*2530*/  SHFL.DOWN PT, R4, R11, 0x4, R2 ;  /* 0x088000000b047989 */ /* 0x01082800000e0002 */
        /* <DEDUP_REMOVED lines=11> */
[----:B--23--:R-:W-:-:S02]  /*25f0*/  @!P0 SEL R10, R5, R10, P3 ;  /* 0x0000000a050a8207 */ /* 0x00cfc40001800000 */
[C---:B----4-:R-:W-:Y:S02]  /*2600*/  @!P0 SEL R11, R4.reuse, R11, P3 ;  /* 0x0000000b040b8207 */ /* 0x050fe40001800000 */
[----:B------:R-:W-:Y:S02]  /*2610*/  @P0 PRMT R12, R3, 0x7610, R12 ;  /* 0x00007610030c0816 */ /* 0x000fe4000000000c */
[----:B------:R-:W-:Y:S02]  /*2620*/  @P0 SEL R10, R5, R10, !P5 ;  /* 0x0000000a050a0207 */ /* 0x000fe40006800000 */
[----:B------:R-:W-:-:S07]  /*2630*/  @P0 SEL R11, R4, R11, !P5 ;  /* 0x0000000b040b0207 */ /* 0x000fce0006800000 */
.L_x_385:
[----:B------:R-:W-:Y:S05]  /*2640*/  BSYNC.RECONVERGENT B1 ;  /* 0x0000000000017941 */ /* 0x000fea0003800200 */
.L_x_384:
        /* <DEDUP_REMOVED lines=20> */
.L_x_387:
[----:B------:R-:W-:Y:S05]  /*2790*/  BSYNC.RECONVERGENT B1 ;  /* 0x0000000000017941 */ /* 0x000fea0003800200 */
.L_x_386:
        /* <DEDUP_REMOVED lines=8> */
[----:B--234-:R-:W-:-:S04]  /*2820*/  LOP3.LUT P2, R2, R12, 0xff, RZ, 0xc0, !PT ;  /* 0x000000ff0c027812 */ /* 0x01cfc8000784c0ff */
        /* <DEDUP_REMOVED lines=11> */
.L_x_389:
[----:B------:R-:W-:Y:S05]  /*28e0*/  BSYNC.RECONVERGENT B1 ;  /* 0x0000000000017941 */ /* 0x000fea0003800200 */
.L_x_388:
[----:B------:R-:W-:Y:S04]  /*28f0*/  BSSY.RECONVERGENT B1, `(.L_x_390) ;  /* 0x000000a000017945 */ /* 0x000fe80003800200 */
[----:B------:R-:W-:Y:S05]  /*2900*/  @P1 BRA `(.L_x_391) ;  /* 0x0000000000201947 */ /* 0x000fea0003800000 */
[----:B0-----:R-:W0:Y:S01]  /*2910*/  S2R R4, SR_CgaCtaId ;  /* 0x0000000000047919 */ /* 0x001e220000008800 */
[----:B------:R-:W-:Y:S02]  /*2920*/  MOV R3, 0x400 ;  /* 0x0000040000037802 */ /* 0x000fe40000000f00 */
[----:B--234-:R-:W-:-:S04]  /*2930*/  SHF.R.U32.HI R2, RZ, 0x1, R13 ;  /* 0x00000001ff027819 */ /* 0x01cfc8000001160d */
[----:B------:R-:W-:Y:S02]  /*2940*/  LOP3.LUT R2, R2, 0x1f0, RZ, 0xc0, !PT ;  /* 0x000001f002027812 */ /* 0x000fe400078ec0ff */
[----:B0-----:R-:W-:-:S05]  /*2950*/  LEA R3, R4, R3, 0x18 ;  /* 0x0000000304037211 */ /* 0x001fca00078ec0ff */
[----:B------:R-:W-:-:S05]  /*2960*/  IMAD.IADD R3, R2, 0x1, R3 ;  /* 0x0000000102037824 */ /* 0x000fca00078e0203 */
[----:B------:R0:W-:Y:S04]  /*2970*/  STS.64 [R3+0x10], R10 ;  /* 0x0000100a03007388 */ /* 0x0001e80000000a00 */
[----:B------:R0:W-:Y:S02]  /*2980*/  STS.U8 [R3+0x8], R12 ;  /* 0x0000080c03007388 */ /* 0x0001e40000000000 */
.L_x_391:
[----:B------:R-:W-:Y:S05]  /*2990*/  BSYNC.RECONVERGENT B1 ;  /* 0x0000000000017941 */ /* 0x000fea0003800200 */
.L_x_390:
[----:B------:R-:W-:Y:S01]  /*29a0*/  BAR.SYNC.DEFER_BLOCKING 0x0 ;  /* 0x0000000000007b1d */ /* 0x000fe20000010000 */
[----:B------:R-:W-:-:S13]  /*29b0*/  ISETP.NE.AND P1, PT, R13, RZ, PT ;  /* 0x000000ff0d00720c */ /* 0x000fda0003f25270 */
[----:B------:R-:W-:Y:S05]  /*29c0*/  @P1 BRA `(.L_x_379) ;  /* 0x0000003000001947 */ /* 0x000fea0003800000 */
[----:B------:R-:W-:Y:S02]  /*29d0*/  UISETP.GE.U32.AND UP3, UPT, UR4, 0x21, UPT ;  /* 0x000000210400788c */ /* 0x000fe4000bf66070 */
[----:B------:R-:W-:Y:S02]  /*29e0*/  UISETP.GE.U32.AND UP2, UPT, UR4, 0x41, UPT ;  /* 0x000000410400788c */ /* 0x000fe4000bf46070 */
[----:B------:R-:W-:Y:S02]  /*29f0*/  UISETP.GE.U32.AND.EX UP3, UPT, UR5, URZ, UPT, UP3 ;  /* 0x000000ff0500728c */ /* 0x000fe4000bf66130 */
[----:B------:R-:W-:Y:S02]  /*2a00*/  UISETP.GE.U32.AND UP1, UPT, UR4, 0x61, UPT ;  /* 0x000000610400788c */ /* 0x000fe4000bf26070 */
[----:B------:R-:W-:Y:S02]  /*2a10*/  UISETP.GE.U32.AND UP0, UPT, UR4, 0x81, UPT ;  /* 0x000000810400788c */ /* 0x000fe4000bf06070 */
[----:B------:R-:W-:-:S02]  /*2a20*/  UISETP.GE.U32.AND UP6, UPT, UR4, 0xa1, UPT ;  /* 0x000000a10400788c */ /* 0x000fc4000bfc6070 */
[----:B------:R-:W-:Y:S02]  /*2a30*/  UISETP.GE.U32.AND UP4, UPT, UR4, 0xc1, UPT ;  /* 0x000000c10400788c */ /* 0x000fe4000bf86070 */
[----:B------:R-:W-:Y:S02]  /*2a40*/  UISETP.GE.U32.AND UP5, UPT, UR4, 0xe1, UPT ;  /* 0x000000e10400788c */ /* 0x000fe4000bfa6070 */
[----:B------:R-:W-:Y:S02]  /*2a50*/  UISETP.GE.U32.AND.EX UP2, UPT, UR5, URZ, UPT, UP2 ;  /* 0x000000ff0500728c */ /* 0x000fe4000bf46120 */
[----:B------:R-:W-:Y:S02]  /*2a60*/  UISETP.GE.U32.AND.EX UP1, UPT, UR5, URZ, UPT, UP1 ;  /* 0x000000ff0500728c */ /* 0x000fe4000bf26110 */
[----:B------:R-:W-:Y:S02]  /*2a70*/  UISETP.GE.U32.AND.EX UP0, UPT, UR5, URZ, UPT, UP0 ;  /* 0x000000ff0500728c */ /* 0x000fe4000bf06100 */
[----:B------:R-:W-:-:S02]  /*2a80*/  UISETP.GE.U32.AND.EX UP6, UPT, UR5, URZ, UPT, UP6 ;  /* 0x000000ff0500728c */ /* 0x000fc4000bfc6160 */
[----:B------:R-:W-:Y:S02]  /*2a90*/  UISETP.GE.U32.AND.EX UP4, UPT, UR5, URZ, UPT, UP4 ;  /* 0x000000ff0500728c */ /* 0x000fe4000bf86140 */
[----:B------:R-:W-:Y:S01]  /*2aa0*/  UISETP.GE.U32.AND.EX UP5, UPT, UR5, URZ, UPT, UP5 ;  /* 0x000000ff0500728c */ /* 0x000fe2000bfa6150 */
[----:B------:R-:W-:Y:S10]  /*2ab0*/  BRA.U !UP3, `(.L_x_392) ;  /* 0x000000010b3c7547 */ /* 0x000ff4000b800000 */
[----:B------:R-:W5:Y:S01]  /*2ac0*/  S2UR UR7, SR_CgaCtaId ;  /* 0x00000000000779c3 */ /* 0x000f620000008800 */
[----:B------:R-:W-:Y:S01]  /*2ad0*/  UMOV UR6, 0x400 ;  /* 0x0000040000067882 */ /* 0x000fe20000000000 */
[----:B------:R-:W-:Y:S01]  /*2ae0*/  LOP3.LUT P3, RZ, R12, 0xff, RZ, 0xc0, !PT ;  /* 0x000000ff0cff7812 */ /* 0x000fe2000786c0ff */
[----:B-----5:R-:W-:-:S09]  /*2af0*/  ULEA UR6, UR7, UR6, 0x18 ;  /* 0x0000000607067291 */ /* 0x020fd2000f8ec0ff */
[----:B0-----:R-:W0:Y:S04]  /*2b00*/  LDS.U8 R4, [UR6+0x18] ;  /* 0x00001806ff047984 */ /* 0x001e280008000000 */
[----:B--234-:R-:W2:Y:S01]  /*2b10*/  LDS.64 R2, [UR6+0x20] ;  /* 0x00002006ff027984 */ /* 0x01cea20008000a00 */
[----:B0-----:R-:W-:Y:S02]  /*2b20*/  ISETP.NE.AND P2, PT, R4, RZ, PT ;  /* 0x000000ff0400720c */ /* 0x001fe40003f45270 */
[----:B--2---:R-:W-:Y:S02]  /*2b30*/  ISETP.LT.U32.AND P0, PT, R2, R10, PT ;  /* 0x0000000a0200720c */ /* 0x004fe40003f01070 */
[----:B------:R-:W-:Y:S02]  /*2b40*/  @P3 SEL R4, R12, 0x1, !P2 ;  /* 0x000000010c043807 */ /* 0x000fe40005000000 */
[----:B------:R-:W-:-:S02]  /*2b50*/  ISETP.LT.AND.EX P0, PT, R3, R11, PT, P0 ;  /* 0x0000000b0300720c */ /* 0x000fc40003f01300 */
[----:B------:R-:W-:-:S05]  /*2b60*/  PRMT R12, R4, 0x7610, R12 ;  /* 0x00007610040c7816 */ /* 0x000fca000000000c */
[C---:B------:R-:W-:Y:S02]  /*2b70*/  @P2 SEL R10, R2.reuse, R10, P0 ;  /* 0x0000000a020a2207 */ /* 0x040fe40000000000 */
[C---:B------:R-:W-:Y:S02]  /*2b80*/  @P2 SEL R11, R3.reuse, R11, P0 ;  /* 0x0000000b030b2207 */ /* 0x040fe40000000000 */
[----:B------:R-:W-:Y:S02]  /*2b90*/  SEL R10, R2, R10, !P3 ;  /* 0x0000000a020a7207 */ /* 0x000fe40005800000 */
[----:B------:R-:W-:-:S07]  /*2ba0*/  SEL R11, R3, R11, !P3 ;  /* 0x0000000b030b7207 */ /* 0x000fce0005800000 */
.L_x_392:
[----:B------:R-:W-:Y:S05]  /*2bb0*/  BRA.U !UP2, `(.L_x_393) ;  /* 0x000000010a3c7547 */ /* 0x000fea000b800000 */
        /* <DEDUP_REMOVED lines=15> */
.L_x_393:
        /* <DEDUP_REMOVED lines=16> */
.L_x_394:
        /* <DEDUP_REMOVED lines=16> */
.L_x_395:
        /* <DEDUP_REMOVED lines=16> */
.L_x_396:
        /* <DEDUP_REMOVED lines=16> */
.L_x_397:
        /* <DEDUP_REMOVED lines=17> */
.L_x_356:
[----:B------:R-:W0:Y:S01]  /*31c0*/  S2R R6, SR_TID.X ;  /* 0x0000000000067919 */ /* 0x000e220000002100 */
[----:B------:R-:W0:Y:S01]  /*31d0*/  LDC.64 R2, c[0x0][0x380] ;  /* 0x0000e000ff027b82 */ /* 0x000e220000000a00 */
[----:B------:R-:W2:Y:S07]  /*31e0*/  LDCU.64 UR6, c[0x0][0x398] ;  /* 0x00007300ff0677ac */ /* 0x000eae0008000a00 */
[----:B------:R-:W3:Y:S01]  /*31f0*/  LDC.64 R4, c[0x0][0x388] ;  /* 0x0000e200ff047b82 */ /* 0x000ee20000000a00 */
[----:B0-----:R-:W-:-:S04]  /*3200*/  IMAD.WIDE.U32 R2, R6, 0x4, R2 ;  /* 0x0000000406027825 */ /* 0x001fc800078e0002 */
[C---:B---3--:R-:W-:Y:S01]  /*3210*/  IMAD.WIDE.U32 R4, R6.reuse, 0x4, R4 ;  /* 0x0000000406047825 */ /* 0x048fe200078e0004 */
[----:B------:R-:W3:Y:S04]  /*3220*/  LDG.E R7, desc[UR8][R2.64] ;  /* 0x0000000802077981 */ /* 0x000ee8000c1e1900 */
[----:B------:R-:W3:Y:S04]  /*3230*/  LDG.E R8, desc[UR8][R4.64] ;  /* 0x0000000804087981 */ /* 0x000ee8000c1e1900 */
[----:B------:R-:W4:Y:S04]  /*3240*/  LDG.E R11, desc[UR8][R2.64+0x800] ;  /* 0x00080008020b7981 */ /* 0x000f28000c1e1900 */
[----:B------:R-:W4:Y:S04]  /*3250*/  LDG.E R12, desc[UR8][R4.64+0x800] ;  /* 0x00080008040c7981 */ /* 0x000f28000c1e1900 */
[----:B------:R-:W5:Y:S04]  /*3260*/  LDG.E R9, desc[UR8][R2.64+0x400] ;  /* 0x0004000802097981 */ /* 0x000f68000c1e1900 */
[----:B------:R-:W5:Y:S04]  /*3270*/  LDG.E R10, desc[UR8][R4.64+0x400] ;  /* 0x00040008040a7981 */ /* 0x000f68000c1e1900 */
[----:B------:R-:W5:Y:S04]  /*3280*/  LDG.E R13, desc[UR8][R2.64+0xc00] ;  /* 0x000c0008020d7981 */ /* 0x000f68000c1e1900 */
[----:B------:R-:W5:Y:S01]  /*3290*/  LDG.E R14, desc[UR8][R4.64+0xc00] ;  /* 0x000c0008040e7981 */ /* 0x000f62000c1e1900 */
[----:B------:R-:W-:Y:S01]  /*32a0*/  VIADD R15, R6, 0x100 ;  /* 0x00000100060f7836 */ /* 0x000fe20000000000 */
[----:B------:R-:W-:-:S04]  /*32b0*/  UIADD3 UR10, UP0, UPT, UR4, -0x400, URZ ;  /* 0xfffffc00040a7890 */ /* 0x000fc8000ff1e0ff */
[----:B------:R-:W-:Y:S02]  /*32c0*/  UIADD3.X UR11, UPT, UPT, UR5, -0x1, URZ, UP0, !UPT ;  /* 0xffffffff050b7890 */ /* 0x000fe400087fe4ff */
[----:B------:R-:W-:-:S04]  /*32d0*/  UISETP.GE.U32.AND UP0, UPT, UR10, 0x400, UPT ;  /* 0x000004000a00788c */ /* 0x000fc8000bf06070 */
[----:B------:R-:W-:Y:S01]  /*32e0*/  UISETP.GE.U32.AND.EX UP0, UPT, UR11, URZ, UPT, UP0 ;  /* 0x000000ff0b00728c */ /* 0x000fe2000bf06100 */
[----:B---3--:R-:W-:Y:S01]  /*32f0*/  ISETP.GE.AND P0, PT, R7, R8, PT ;  /* 0x000000080700720c */ /* 0x008fe20003f06270 */
[----:B------:R-:W-:-:S03]  /*3300*/  VIADD R7, R6, 0x200 ;  /* 0x0000020006077836 */ /* 0x000fc60000000000 */
[----:B------:R-:W-:Y:S02]  /*3310*/  SEL R8, R6, R15, !P0 ;  /* 0x0000000f06087207 */ /* 0x000fe40004000000 */
[----:B--2---:R-:W-:Y:S02]  /*3320*/  IADD3 R16, P1, PT, R7, UR6, RZ ;  /* 0x0000000607107c10 */ /* 0x004fe4000ff3e0ff */
[----:B------:R-:W-:Y:S02]  /*3330*/  IADD3 R7, P3, PT, R8, UR6, RZ ;  /* 0x0000000608077c10 */ /* 0x000fe4000ff7e0ff */
[----:B----4-:R-:W-:Y:S01]  /*3340*/  ISETP.GE.AND P2, PT, R11, R12, PT ;  /* 0x0000000c0b00720c */ /* 0x010fe20003f46270 */
[----:B------:R-:W-:Y:S01]  /*3350*/  IMAD.X R15, RZ, RZ, UR7, P1 ;  /* 0x00000007ff0f7e24 */ /* 0x000fe200088e06ff */
[----:B------:R-:W-:Y:S01]  /*3360*/  ISETP.LT.U32.AND P1, PT, R16, R7, PT ;  /* 0x000000071000720c */ /* 0x000fe20003f21070 */
[----:B------:R-:W-:Y:S01]  /*3370*/  IMAD.X R8, RZ, RZ, UR7, P3 ;  /* 0x00000007ff087e24 */ /* 0x000fe200098e06ff */
[----:B-----5:R-:W-:-:S04]  /*3380*/  ISETP.LT.OR P0, PT, R9, R10, !P0 ;  /* 0x0000000a0900720c */ /* 0x020fc80004701670 */
[----:B------:R-:W-:Y:S02]  /*3390*/  ISETP.LT.AND.EX P1, PT, R15, R8, PT, P1 ;  /* 0x000000080f00720c */ /* 0x000fe40003f21310 */
[----:B------:R-:W-:-:S03]  /*33a0*/  IADD3 R9, P4, PT, R16, 0x100, RZ ;  /* 0x0000010010097810 */ /* 0x000fc60007f9e0ff */
[----:B------:R-:W-:Y:S02]  /*33b0*/  @!P2 SEL R7, R16, R7, P1 ;  /* 0x000000071007a207 */ /* 0x000fe40000800000 */
[----:B------:R-:W-:Y:S02]  /*33c0*/  @!P2 SEL R8, R15, R8, P1 ;  /* 0x000000080f08a207 */ /* 0x000fe40000800000 */
[----:B------:R-:W-:Y:S02]  /*33d0*/  ISETP.GE.AND P3, PT, R13, R14, PT ;  /* 0x0000000e0d00720c */ /* 0x000fe40003f66270 */
[----:B------:R-:W-:Y:S02]  /*33e0*/  SEL R10, R7, R16, P0 ;  /* 0x00000010070a7207 */ /* 0x000fe40000000000 */
[----:B------:R-:W-:Y:S01]  /*33f0*/  SEL R7, R8, R15, P0 ;  /* 0x0000000f08077207 */ /* 0x000fe20000000000 */
[----:B------:R-:W-:Y:S01]  /*3400*/  IMAD.X R8, RZ, RZ, R15, P4 ;  /* 0x000000ffff087224 */ /* 0x000fe200020e060f */
[----:B------:R-:W-:-:S02]  /*3410*/  ISETP.LT.U32.AND P1, PT, R9, R10, PT ;  /* 0x0000000a0900720c */ /* 0x000fc40003f21070 */
[----:B------:R-:W-:Y:S02]  /*3420*/  ISETP.LT.OR P0, PT, R11, R12, P0 ;  /* 0x0000000c0b00720c */ /* 0x000fe40000701670 */
[CC--:B------:R-:W-:Y:S02]  /*3430*/  ISETP.LT.AND.EX P1, PT, R8.reuse, R7.reuse, PT, P1 ;  /* 0x000000070800720c */ /* 0x0c0fe40003f21310 */
[----:B------:R-:W-:Y:S02]  /*3440*/  ISETP.LT.OR P2, PT, R13, R14, P0 ;  /* 0x0000000e0d00720c */ /* 0x000fe40000741670 */
[----:B------:R-:W-:Y:S02]  /*3450*/  @!P3 SEL R7, R8, R7, P1 ;  /* 0x000000070807b207 */ /* 0x000fe40000800000 */
[----:B------:R-:W-:Y:S02]  /*3460*/  @!P3 SEL R10, R9, R10, P1 ;  /* 0x0000000a090ab207 */ /* 0x000fe40000800000 */
[----:B------:R-:W-:Y:S01]  /*3470*/  SEL R11, R7, R8, P0 ;  /* 0x00000008070b7207 */ /* 0x000fe20000000000 */
[----:B------:R-:W-:Y:S01]  /*3480*/  IMAD.MOV.U32 R7, RZ, RZ, 0x400 ;  /* 0x00000400ff077424 */ /* 0x000fe200078e00ff */
[----:B------:R-:W-:Y:S01]  /*3490*/  SEL R10, R10, R9, P0 ;  /* 0x000000090a0a7207 */ /* 0x000fe20000000000 */
[----:B------:R-:W-:Y:S01]  /*34a0*/  IMAD.MOV.U32 R8, RZ, RZ, RZ ;  /* 0x000000ffff087224 */ /* 0x000fe200078e00ff */
[----:B------:R-:W-:Y:S01]  /*34b0*/  SEL R12, RZ, 0x1, !P2 ;  /* 0x00000001ff0c7807 */ /* 0x000fe20005000000 */
[----:B------:R-:W-:Y:S06]  /*34c0*/  BRA.U !UP0, `(.L_x_398) ;  /* 0x00000005083c7547 */ /* 0x000fec000b800000 */
[----:B------:R-:W-:Y:S01]  /*34d0*/  IMAD.MOV.U32 R7, RZ, RZ, 0x400 ;  /* 0x00000400ff077424 */ /* 0x000fe200078e00ff */
[----:B------:R-:W0:Y:S01]  /*34e0*/  LDCU.64 UR6, c[0x0][0x398] ;  /* 0x00007300ff0677ac */ /* 0x000e220008000a00 */
[----:B------:R-:W-:Y:S01]  /*34f0*/  IMAD.MOV.U32 R8, RZ, RZ, RZ ;  /* 0x000000ffff087224 */ /* 0x000fe200078e00ff */
[----:B------:R-:W2:Y:S01]  /*3500*/  LDCU.64 UR4, c[0x0][0x3a8] ;  /* 0x00007500ff0477ac */ /* 0x000ea20008000a00 */
[----:B------:R-:W-:-:S05]  /*3510*/  NOP ;  /* 0x0000000000007918 */ /* 0x000fca0000000000 */
.L_x_400:
[C---:B------:R-:W-:Y:S01]  /*3520*/  IMAD.SHL.U32 R17, R7.reuse, 0x4, RZ ;  /* 0x0000000407117824 */ /* 0x040fe200078e00ff */
[----:B------:R-:W-:-:S04]  /*3530*/  SHF.L.U64.HI R9, R7, 0x2, R8 ;  /* 0x0000000207097819 */ /* 0x000fc80000010208 */
[-C--:B------:R-:W-:Y:S02]  /*3540*/  IADD3 R14, P0, PT, R2, R17.reuse, RZ ;  /* 0x00000011020e7210 */ /* 0x080fe40007f1e0ff */
[----:B------:R-:W-:-:S03]  /*3550*/  IADD3 R16, P1, PT, R4, R17, RZ ;  /* 0x0000001104107210 */ /* 0x000fc60007f3e0ff */
[--C-:B------:R-:W-:Y:S02]  /*3560*/  IMAD.X R15, R3, 0x1, R9.reuse, P0 ;  /* 0x00000001030f7824 */ /* 0x100fe400000e0609 */
[----:B------:R-:W-:-:S03]  /*3570*/  IMAD.X R17, R5, 0x1, R9, P1 ;  /* 0x0000000105117824 */ /* 0x000fc600008e0609 */
[----:B------:R-:W3:Y:S04]  /*3580*/  LDG.E R13, desc[UR8][R14.64] ;  /* 0x000000080e0d7981 */ /* 0x000ee8000c1e1900 */
[----:B------:R-:W3:Y:S04]  /*3590*/  LDG.E R18, desc[UR8][R16.64] ;  /* 0x0000000810127981 */ /* 0x000ee8000c1e1900 */
[----:B------:R-:W4:Y:S04]  /*35a0*/  LDG.E R19, desc[UR8][R14.64+0x400] ;  /* 0x000400080e137981 */ /* 0x000f28000c1e1900 */
[----:B------:R-:W4:Y:S04]  /*35b0*/  LDG.E R20, desc[UR8][R16.64+0x400] ;  /* 0x0004000810147981 */ /* 0x000f28000c1e1900 */
[----:B------:R-:W5:Y:S04]  /*35c0*/  LDG.E R21, desc[UR8][R14.64+0x800] ;  /* 0x000800080e157981 */ /* 0x000f68000c1e1900 */
[----:B------:R-:W5:Y:S04]  /*35d0*/  LDG.E R22, desc[UR8][R16.64+0x800] ;  /* 0x0008000810167981 */ /* 0x000f68000c1e1900 */
[----:B------:R1:W2:Y:S04]  /*35e0*/  LDG.E R9, desc[UR8][R14.64+0xc00] ;  /* 0x000c00080e097981 */ /* 0x0002a8000c1e1900 */
[----:B------:R4:W2:Y:S01]  /*35f0*/  LDG.E R24, desc[UR8][R16.64+0xc00] ;  /* 0x000c000810187981 */ /* 0x0008a2000c1e1900 */
[----:B------:R-:W-:Y:S01]  /*3600*/  LOP3.LUT P3, RZ, R12, 0xff, RZ, 0xc0, !PT ;  /* 0x000000ff0cff7812 */ /* 0x000fe2000786c0ff */
[----:B------:R-:W-:Y:S01]  /*3610*/  IMAD.MOV.U32 R26, RZ, RZ, R11 ;  /* 0x000000ffff1a7224 */ /* 0x000fe200078e000b */
[----:B---3--:R-:W-:Y:S01]  /*3620*/  ISETP.GE.AND P2, PT, R13, R18, PT ;  /* 0x000000120d00720c */ /* 0x008fe20003f46270 */
[----:B------:R-:W-:Y:S01]  /*3630*/  IMAD.MOV.U32 R13, RZ, RZ, R10 ;  /* 0x000000ffff0d7224 */ /* 0x000fe200078e000a */
[----:B0-----:R-:W-:-:S02]  /*3640*/  IADD3 R18, P1, P4, R7, UR6, R6 ;  /* 0x0000000607127c10 */ /* 0x001fc4000fc3e006 */
[----:B------:R-:W-:Y:S02]  /*3650*/  SEL R10, RZ, 0x1, P2 ;  /* 0x00000001ff0a7807 */ /* 0x000fe40001000000 */
[----:B------:R-:W-:Y:S02]  /*3660*/  ISETP.LT.U32.AND P0, PT, R18, R13, PT ;  /* 0x0000000d1200720c */ /* 0x000fe40003f01070 */
[----:B------:R-:W-:-:S03]  /*3670*/  IADD3.X R23, PT, PT, R8, UR7, RZ, P1, P4 ;  /* 0x0000000708177c10 */ /* 0x000fc60008fe84ff */
[----:B------:R-:W-:Y:S02]  /*3680*/  @P3 SEL R10, R12, 0x1, P2 ;  /* 0x000000010c0a3807 */ /* 0x000fe40001000000 */
[----:B------:R-:W-:Y:S02]  /*3690*/  ISETP.LT.AND.EX P0, PT, R23, R26, PT, P0 ;  /* 0x0000001a1700720c */ /* 0x000fe40003f01300 */
[C---:B-1----:R-:W-:Y:S02]  /*36a0*/  IADD3 R14, P5, PT, R18.reuse, 0x100, RZ ;  /* 0x00000100120e7810 */ /* 0x042fe40007fbe0ff */
[----:B------:R-:W-:Y:S02]  /*36b0*/  @!P2 SEL R13, R18, R13, P0 ;  /* 0x0000000d120da207 */ /* 0x000fe40000000000 */
[----:B----4-:R-:W-:Y:S01]  /*36c0*/  ISETP.GE.AND P4, PT, R19, R20, PT ;  /* 0x000000141300720c */ /* 0x010fe20003f86270 */
[----:B------:R-:W-:Y:S01]  /*36d0*/  IMAD.X R15, RZ, RZ, R23, P5 ;  /* 0x000000ffff0f7224 */ /* 0x000fe200028e0617 */
[----:B------:R-:W-:-:S02]  /*36e0*/  @!P2 SEL R26, R23, R26, P0 ;  /* 0x0000001a171aa207 */ /* 0x000fc40000000000 */
[----:B------:R-:W-:Y:S02]  /*36f0*/  SEL R11, R18, R13, !P3 ;  /* 0x0000000d120b7207 */ /* 0x000fe40005800000 */
[----:B------:R-:W-:Y:S02]  /*3700*/  LOP3.LUT P1, RZ, R10, 0xff, RZ, 0xc0, !PT ;  /* 0x000000ff0aff7812 */ /* 0x000fe4000782c0ff */
[----:B------:R-:W-:Y:S02]  /*3710*/  SEL R12, R23, R26, !P3 ;  /* 0x0000001a170c7207 */ /* 0x000fe40005800000 */
[----:B------:R-:W-:Y:S02]  /*3720*/  ISETP.LT.U32.AND P0, PT, R14, R11, PT ;  /* 0x0000000b0e00720c */ /* 0x000fe40003f01070 */
[----:B------:R-:W-:Y:S02]  /*3730*/  SEL R16, RZ, 0x1, P4 ;  /* 0x00000001ff107807 */ /* 0x000fe40002000000 */
[----:B------:R-:W-:-:S02]  /*3740*/  ISETP.LT.AND.EX P0, PT, R15, R12, PT, P0 ;  /* 0x0000000c0f00720c */ /* 0x000fc40003f01300 */
[----:B-----5:R-:W-:Y:S02]  /*3750*/  ISETP.GE.AND P2, PT, R21, R22, PT ;  /* 0x000000161500720c */ /* 0x020fe40003f46270 */
[----:B------:R-:W-:Y:S02]  /*3760*/  @!P4 SEL R11, R14, R11, P0 ;  /* 0x0000000b0e0bc207 */ /* 0x000fe40000000000 */
[----:B------:R-:W-:Y:S02]  /*3770*/  @!P4 SEL R12, R15, R12, P0 ;  /* 0x0000000c0f0cc207 */ /* 0x000fe40000000000 */
[----:B------:R-:W-:Y:S02]  /*3780*/  IADD3 R13, P0, PT, R18, 0x200, RZ ;  /* 0x00000200120d7810 */ /* 0x000fe40007f1e0ff */
[----:B------:R-:W-:Y:S02]  /*3790*/  @P1 SEL R16, R10, 0x1, P4 ;  /* 0x000000010a101807 */ /* 0x000fe40002000000 */
[----:B------:R-:W-:-:S02]  /*37a0*/  SEL R10, R14, R11, !P1 ;  /* 0x0000000b0e0a7207 */ /* 0x000fc40004800000 */
[----:B------:R-:W-:Y:S01]  /*37b0*/  SEL R11, R15, R12, !P1 ;  /* 0x0000000c0f0b7207 */ /* 0x000fe20004800000 */
[----:B------:R-:W-:Y:S01]  /*37c0*/  IMAD.X R12, RZ, RZ, R23, P0 ;  /* 0x000000ffff0c7224 */ /* 0x000fe200000e0617 */
[----:B------:R-:W-:Y:S02]  /*37d0*/  ISETP.LT.U32.AND P0, PT, R13, R10, PT ;  /* 0x0000000a0d00720c */ /* 0x000fe40003f01070 */
[----:B------:R-:W-:Y:S02]  /*37e0*/  LOP3.LUT P1, RZ, R16, 0xff, RZ, 0xc0, !PT ;  /* 0x000000ff10ff7812 */ /* 0x000fe4000782c0ff */
[CC--:B------:R-:W-:Y:S02]  /*37f0*/  ISETP.LT.AND.EX P0, PT, R12.reuse, R11.reuse, PT, P0 ;  /* 0x0000000b0c00720c */ /* 0x0c0fe40003f01300 */
[----:B--2---:R-:W-:Y:S02]  /*3800*/  ISETP.GE.AND P3, PT, R9, R24, PT ;  /* 0x000000180900720c */ /* 0x004fe40003f66270 */
[----:B------:R-:W-:-:S02]  /*3810*/  @!P2 SEL R11, R12, R11, P0 ;  /* 0x0000000b0c0ba207 */ /* 0x000fc40000000000 */
[----:B------:R-:W-:Y:S02]  /*3820*/  @!P2 SEL R10, R13, R10, P0 ;  /* 0x0000000a0d0aa207 */ /* 0x000fe40000000000 */
[----:B------:R-:W-:Y:S02]  /*3830*/  IADD3 R9, P0, PT, R18, 0x300, RZ ;  /* 0x0000030012097810 */ /* 0x000fe40007f1e0ff */
[----:B------:R-:W-:Y:S02]  /*3840*/  SEL R11, R12, R11, !P1 ;  /* 0x0000000b0c0b7207 */ /* 0x000fe40004800000 */
[----:B------:R-:W-:Y:S01]  /*3850*/  IADD3 R12, P4, PT, -R7, UR4, RZ ;  /* 0x00000004070c7c10 */ /* 0x000fe2000ff9e1ff */
[----:B------:R-:W-:Y:S01]  /*3860*/  IMAD.X R14, RZ, RZ, R23, P0 ;  /* 0x000000ffff0e7224 */ /* 0x000fe200000e0617 */
[----:B------:R-:W-:Y:S02]  /*3870*/  SEL R10, R13, R10, !P1 ;  /* 0x0000000a0d0a7207 */ /* 0x000fe40004800000 */
[----:B------:R-:W-:-:S02]  /*3880*/  ISETP.GE.U32.AND P0, PT, R12, 0x400, PT ;  /* 0x000004000c00780c */ /* 0x000fc40003f06070 */
[----:B------:R-:W-:Y:S02]  /*3890*/  IADD3.X R13, PT, PT, ~R8, UR5, RZ, P4, !PT ;  /* 0x00000005080d7c10 */ /* 0x000fe4000a7fe5ff */
[----:B------:R-:W-:Y:S02]  /*38a0*/  SEL R15, RZ, 0x1, P2 ;  /* 0x00000001ff0f7807 */ /* 0x000fe40001000000 */
[----:B------:R-:W-:Y:S02]  /*38b0*/  @P1 SEL R15, R16, 0x1, P2 ;  /* 0x00000001100f1807 */ /* 0x000fe40001000000 */
[----:B------:R-:W-:Y:S02]  /*38c0*/  ISETP.GE.U32.AND.EX P0, PT, R13, RZ, PT, P0 ;  /* 0x000000ff0d00720c */ /* 0x000fe40003f06100 */
[----:B------:R-:W-:Y:S02]  /*38d0*/  LOP3.LUT P2, RZ, R15, 0xff, RZ, 0xc0, !PT ;  /* 0x000000ff0fff7812 */ /* 0x000fe4000784c0ff */
[----:B------:R-:W-:-:S02]  /*38e0*/  ISETP.LT.U32.AND P1, PT, R9, R10, PT ;  /* 0x0000000a0900720c */ /* 0x000fc40003f21070 */
        /* <DEDUP_REMOVED lines=8> */
[----:B------:R-:W-:-:S05]  /*3970*/  IADD3 R7, P0, PT, R7, 0x400, RZ ;  /* 0x0000040007077810 */ /* 0x000fca0007f1e0ff */
[----:B------:R-:W-:Y:S01]  /*3980*/  IMAD.X R8, RZ, RZ, R8, P0 ;  /* 0x000000ffff087224 */ /* 0x000fe200000e0608 */
[----:B------:R-:W-:-:S04]  /*3990*/  ISETP.GT.U32.AND P0, PT, R7, UR10, PT ;  /* 0x0000000a07007c0c */ /* 0x000fc8000bf04070 */
[----:B------:R-:W-:-:S13]  /*39a0*/  ISETP.GT.U32.AND.EX P0, PT, R8, UR11, PT, P0 ;  /* 0x0000000b08007c0c */ /* 0x000fda000bf04100 */
[----:B------:R-:W-:Y:S05]  /*39b0*/  @!P0 BRA `(.L_x_400) ;  /* 0xfffffff800d88947 */ /* 0x000fea000383ffff */
.L_x_398:
[C---:B------:R-:W-:Y:S01]  /*39c0*/  IADD3 R3, PT, PT, -R7.reuse, UR4, RZ ;  /* 0x0000000407037c10 */ /* 0x040fe2000fffe1ff */
[----:B------:R-:W0:Y:S01]  /*39d0*/  LDCU.128 UR12, c[0x0][0x380] ;  /* 0x00007000ff0c77ac */ /* 0x000e220008000c00 */
[----:B------:R-:W-:Y:S01]  /*39e0*/  ISETP.GE.U32.AND P1, PT, R7, UR4, PT ;  /* 0x0000000407007c0c */ /* 0x000fe2000bf26070 */
[----:B------:R-:W-:Y:S01]  /*39f0*/  BSSY.RECONVERGENT B1, `(.L_x_399) ;  /* 0x000012f000017945 */ /* 0x000fe20003800200 */
[----:B------:R-:W-:-:S04]  /*3a00*/  ISETP.GE.AND P0, PT, R6, R3, PT ;  /* 0x000000030600720c */ /* 0x000fc80003f06270 */
[----:B------:R-:W-:-:S13]  /*3a10*/  ISETP.GE.U32.OR.EX P0, PT, R8, UR5, P0, P1 ;  /* 0x0000000508007c0c */ /* 0x000fda0008706510 */
[----:B0-----:R-:W-:Y:S05]  /*3a20*/  @P0 BRA `(.L_x_401) ;  /* 0x0000001000ac0947 */ /* 0x001fea0003800000 */
[----:B------:R-:W-:Y:S01]  /*3a30*/  LOP3.LUT R2, RZ, R6, RZ, 0x33, !PT ;  /* 0x00000006ff027212 */ /* 0x000fe200078e33ff */
[----:B------:R-:W-:Y:S01]  /*3a40*/  BSSY.RECONVERGENT B2, `(.L_x_402) ;  /* 0x0000090000027945 */ /* 0x000fe20003800200 */
[----:B------:R-:W-:Y:S02]  /*3a50*/  IMAD.MOV.U32 R14, RZ, RZ, R6 ;  /* 0x000000ffff0e7224 */ /* 0x000fe400078e0006 */
[----:B------:R-:W-:-:S04]  /*3a60*/  IADD3 R9, PT, PT, -R7, UR4, R2 ;  /* 0x0000000407097c10 */ /* 0x000fc8000fffe102 */
[C---:B------:R-:W-:Y:S02]  /*3a70*/  ISETP.GE.U32.AND P0, PT, R9.reuse, 0x700, PT ;  /* 0x000007000900780c */ /* 0x040fe40003f06070 */
[----:B------:R-:W-:-:S04]  /*3a80*/  LEA.HI R13, R9, 0x1, RZ, 0x18 ;  /* 0x00000001090d7811 */ /* 0x000fc800078fc0ff */
[----:B------:R-:W-:-:S04]  /*3a90*/  LOP3.LUT R34, R13, 0x7, RZ, 0xc0, !PT ;  /* 0x000000070d227812 */ /* 0x000fc800078ec0ff */
[----:B------:R-:W-:-:S03]  /*3aa0*/  ISETP.NE.AND P1, PT, R34, RZ, PT ;  /* 0x000000ff2200720c */ /* 0x000fc60003f25270 */
[----:B------:R-:W-:Y:S10]  /*3ab0*/  @!P0 BRA `(.L_x_403) ;  /* 0x0000000800208947 */ /* 0x000ff40003800000 */
[----:B------:R-:W-:Y:S01]  /*3ac0*/  LOP3.LUT R16, R13, 0x1fffff8, RZ, 0xc0, !PT ;  /* 0x01fffff80d107812 */ /* 0x000fe200078ec0ff */
[----:B------:R-:W-:-:S04]  /*3ad0*/  IMAD.MOV.U32 R14, RZ, RZ, R6 ;  /* 0x000000ffff0e7224 */ /* 0x000fc800078e0006 */
[----:B------:R-:W-:-:S07]  /*3ae0*/  IMAD.MOV R16, RZ, RZ, -R16 ;  /* 0x000000ffff107224 */ /* 0x000fce00078e0a10 */
.L_x_404:
        /* <DEDUP_REMOVED lines=26> */
[----:B------:R-:W-:Y:S01]  /*3c90*/  IADD3 R25, P3, PT, R36, UR6, RZ ;  /* 0x0000000624197c10 */ /* 0x000fe2000ff7e0ff */
[----:B------:R-:W-:Y:S01]  /*3ca0*/  VIADD R14, R14, 0x800 ;  /* 0x000008000e0e7836 */ /* 0x000fe20000000000 */
[----:B------:R-:W-:-:S02]  /*3cb0*/  LOP3.LUT P5, RZ, R35, 0xff, RZ, 0xc0, !PT ;  /* 0x000000ff23ff7812 */ /* 0x000fc400078ac0ff */
[----:B------:R-:W-:Y:S02]  /*3cc0*/  IADD3.X R12, PT, PT, R31, UR7, RZ, P3, !PT ;  /* 0x000000071f0c7c10 */ /* 0x000fe40009ffe4ff */
        /* <DEDUP_REMOVED lines=16> */
[-C--:B----4-:R-:W-:Y:S01]  /*3dd0*/  ISETP.GE.AND P6, PT, R27, R28.reuse, PT ;  /* 0x0000001c1b00720c */ /* 0x090fe20003fc6270 */
        /* <DEDUP_REMOVED lines=86> */
.L_x_403:
[----:B------:R-:W-:Y:S05]  /*4340*/  BSYNC.RECONVERGENT B2 ;  /* 0x0000000000027941 */ /* 0x000fea0003800200 */
.L_x_402:
[----:B------:R-:W-:Y:S05]  /*4350*/  @!P1 BRA `(.L_x_401) ;  /* 0x0000000800609947 */ /* 0x000fea0003800000 */
[----:B------:R-:W-:Y:S01]  /*4360*/  ISETP.GE.U32.AND P0, PT, R34, 0x4, PT ;  /* 0x000000042200780c */ /* 0x000fe20003f06070 */
[----:B------:R-:W-:Y:S01]  /*4370*/  BSSY.RECONVERGENT B2, `(.L_x_405) ;  /* 0x000004c000027945 */ /* 0x000fe20003800200 */
[----:B------:R-:W-:-:S11]  /*4380*/  LOP3.LUT P1, R13, R13, 0x3, RZ, 0xc0, !PT ;  /* 0x000000030d0d7812 */ /* 0x000fd6000782c0ff */
[----:B------:R-:W-:Y:S05]  /*4390*/  @!P0 BRA `(.L_x_406) ;  /* 0x0000000400248947 */ /* 0x000fea0003800000 */
[----:B------:R-:W0:Y:S01]  /*43a0*/  LDCU.128 UR16, c[0x0][0x380] ;  /* 0x00007000ff1077ac */ /* 0x000e220008000c00 */
[----:B------:R-:W-:-:S05]  /*43b0*/  IADD3 R23, P0, PT, R14, R7, RZ ;  /* 0x000000070e177210 */ /* 0x000fca0007f1e0ff */
[----:B------:R-:W-:Y:S02]  /*43c0*/  IMAD.SHL.U32 R2, R23, 0x4, RZ ;  /* 0x0000000417027824 */ /* 0x000fe400078e00ff */
[----:B------:R-:W-:-:S05]  /*43d0*/  IMAD.X R24, RZ, RZ, R8, P0 ;  /* 0x000000ffff187224 */ /* 0x000fca00000e0608 */
        /* <DEDUP_REMOVED lines=17> */
[----:B------:R-:W-:Y:S01]  /*44f0*/  VIADD R2, R14, 0x200 ;  /* 0x000002000e027836 */ /* 0x000fe20000000000 */
[CC--:B--2---:R-:W-:Y:S02]  /*4500*/  ISETP.GE.AND P0, PT, R15.reuse, R18.reuse, PT ;  /* 0x000000120f00720c */ /* 0x0c4fe40003f06270 */
[----:B------:R-:W-:Y:S02]  /*4510*/  ISETP.LT.AND P3, PT, R15, R18, P4 ;  /* 0x000000120f00720c */ /* 0x000fe40002761270 */
[----:B------:R-:W-:Y:S02]  /*4520*/  @!P4 SEL R12, RZ, 0x1, P0 ;  /* 0x00000001ff0cc807 */ /* 0x000fe40000000000 */
[----:B------:R-:W-:Y:S02]  /*4530*/  IADD3.X R18, PT, PT, R24, UR7, RZ, P2, !PT ;  /* 0x0000000718127c10 */ /* 0x000fe400097fe4ff */
[----:B------:R-:W-:-:S02]  /*4540*/  SEL R12, R12, 0x1, !P3 ;  /* 0x000000010c0c7807 */ /* 0x000fc40005800000 */
[----:B------:R-:W-:Y:S02]  /*4550*/  ISETP.LT.U32.AND P0, PT, R23, R10, PT ;  /* 0x0000000a1700720c */ /* 0x000fe40003f01070 */
[----:B------:R-:W-:Y:S02]  /*4560*/  LOP3.LUT P2, RZ, R12, 0xff, RZ, 0xc0, !PT ;  /* 0x000000ff0cff7812 */ /* 0x000fe4000784c0ff */
[----:B------:R-:W-:-:S04]  /*4570*/  ISETP.LT.AND.EX P0, PT, R18, R11, PT, P0 ;  /* 0x0000000b1200720c */ /* 0x000fc80003f01300 */
[----:B------:R-:W-:Y:S02]  /*4580*/  SEL R16, R23, R10, P0 ;  /* 0x0000000a17107207 */ /* 0x000fe40000000000 */
[CC--:B------:R-:W-:Y:S02]  /*4590*/  SEL R15, R18.reuse, R11.reuse, P0 ;  /* 0x0000000b120f7207 */ /* 0x0c0fe40000000000 */
[----:B---3--:R-:W-:Y:S02]  /*45a0*/  ISETP.GE.AND P0, PT, R19, R20, PT ;  /* 0x000000141300720c */ /* 0x008fe40003f06270 */
[----:B------:R-:W-:Y:S02]  /*45b0*/  @!P3 SEL R16, R23, R10, !P4 ;  /* 0x0000000a1710b207 */ /* 0x000fe40006000000 */
[----:B------:R-:W-:Y:S02]  /*45c0*/  @!P3 SEL R15, R18, R11, !P4 ;  /* 0x0000000b120fb207 */ /* 0x000fe40006000000 */
[----:B------:R-:W-:-:S02]  /*45d0*/  ISETP.LT.AND P3, PT, R19, R20, P2 ;  /* 0x000000141300720c */ /* 0x000fc40001761270 */
[----:B------:R-:W-:Y:S02]  /*45e0*/  @!P2 SEL R12, RZ, 0x1, P0 ;  /* 0x00000001ff0ca807 */ /* 0x000fe40000000000 */
[----:B------:R-:W-:Y:S02]  /*45f0*/  IADD3.X R10, PT, PT, R8, UR7, RZ, P5, P6 ;  /* 0x00000007080a7c10 */ /* 0x000fe4000afec4ff */
[----:B------:R-:W-:Y:S02]  /*4600*/  SEL R12, R12, 0x1, !P3 ;  /* 0x000000010c0c7807 */ /* 0x000fe40005800000 */
[----:B------:R-:W-:Y:S02]  /*4610*/  ISETP.LT.U32.AND P0, PT, R3, R16, PT ;  /* 0x000000100300720c */ /* 0x000fe40003f01070 */
[----:B------:R-:W-:Y:S02]  /*4620*/  LOP3.LUT P4, RZ, R12, 0xff, RZ, 0xc0, !PT ;  /* 0x000000ff0cff7812 */ /* 0x000fe4000788c0ff */
[----:B------:R-:W-:-:S04]  /*4630*/  ISETP.LT.AND.EX P0, PT, R10, R15, PT, P0 ;  /* 0x0000000f0a00720c */ /* 0x000fc80003f01300 */
[CC--:B------:R-:W-:Y:S02]  /*4640*/  SEL R18, R3.reuse, R16.reuse, P0 ;  /* 0x0000001003127207 */ /* 0x0c0fe40000000000 */
[CC--:B------:R-:W-:Y:S02]  /*4650*/  SEL R11, R10.reuse, R15.reuse, P0 ;  /* 0x0000000f0a0b7207 */ /* 0x0c0fe40000000000 */
[----:B------:R-:W-:Y:S02]  /*4660*/  @!P3 SEL R18, R3, R16, !P2 ;  /* 0x000000100312b207 */ /* 0x000fe40005000000 */
[----:B------:R-:W-:Y:S02]  /*4670*/  @!P3 SEL R11, R10, R15, !P2 ;  /* 0x0000000f0a0bb207 */ /* 0x000fe40005000000 */
[-C--:B----4-:R-:W-:Y:S02]  /*4680*/  ISETP.GE.AND P3, PT, R21, R22.reuse, PT ;  /* 0x000000161500720c */ /* 0x090fe40003f66270 */
[----:B------:R-:W-:Y:S01]  /*4690*/  IADD3 R3, P5, P0, R7, UR6, R2 ;  /* 0x0000000607037c10 */ /* 0x000fe2000f8be002 */
[C---:B------:R-:W-:Y:S01]  /*46a0*/  VIADD R2, R14.reuse, 0x300 ;  /* 0x000003000e027836 */ /* 0x040fe20000000000 */
[----:B------:R-:W-:Y:S01]  /*46b0*/  ISETP.LT.AND P2, PT, R21, R22, P4 ;  /* 0x000000161500720c */ /* 0x000fe20002741270 */
[----:B------:R-:W-:Y:S01]  /*46c0*/  VIADD R14, R14, 0x400 ;  /* 0x000004000e0e7836 */ /* 0x000fe20000000000 */
[----:B------:R-:W-:-:S02]  /*46d0*/  @!P4 SEL R12, RZ, 0x1, P3 ;  /* 0x00000001ff0cc807 */ /* 0x000fc40001800000 */
[----:B------:R-:W-:Y:S02]  /*46e0*/  IADD3.X R10, PT, PT, R8, UR7, RZ, P5, P0 ;  /* 0x00000007080a7c10 */ /* 0x000fe4000afe04ff */
[CC--:B------:R-:W-:Y:S02]  /*46f0*/  ISETP.LT.U32.AND P0, PT, R3.reuse, R18.reuse, PT ;  /* 0x000000120300720c */ /* 0x0c0fe40003f01070 */
[----:B------:R-:W-:Y:S02]  /*4700*/  SEL R12, R12, 0x1, !P2 ;  /* 0x000000010c0c7807 */ /* 0x000fe40005000000 */
[----:B------:R-:W-:Y:S02]  /*4710*/  ISETP.LT.AND.EX P0, PT, R10, R11, PT, P0 ;  /* 0x0000000b0a00720c */ /* 0x000fe40003f01300 */
[----:B------:R-:W-:Y:S02]  /*4720*/  LOP3.LUT P3, RZ, R12, 0xff, RZ, 0xc0, !PT ;  /* 0x000000ff0cff7812 */ /* 0x000fe4000786c0ff */
[----:B------:R-:W-:-:S02]  /*4730*/  SEL R15, R3, R18, P0 ;  /* 0x00000012030f7207 */ /* 0x000fc40000000000 */
[CC--:B------:R-:W-:Y:S02]  /*4740*/  SEL R16, R10.reuse, R11.reuse, P0 ;  /* 0x0000000b0a107207 */ /* 0x0c0fe40000000000 */
[----:B------:R-:W-:Y:S02]  /*4750*/  @!P2 SEL R15, R3, R18, !P4 ;  /* 0x00000012030fa207 */ /* 0x000fe40006000000 */
[----:B------:R-:W-:Y:S02]  /*4760*/  @!P2 SEL R16, R10, R11, !P4 ;  /* 0x0000000b0a10a207 */ /* 0x000fe40006000000 */
[----:B------:R-:W-:Y:S02]  /*4770*/  IADD3 R2, P5, P6, R7, UR6, R2 ;  /* 0x0000000607027c10 */ /* 0x000fe4000febe002 */
[----:B-----5:R-:W-:Y:S02]  /*4780*/  ISETP.LT.AND P2, PT, R4, R5, P3 ;  /* 0x000000050400720c */ /* 0x020fe40001f41270 */
[----:B------:R-:W-:-:S02]  /*4790*/  IADD3.X R3, PT, PT, R8, UR7, RZ, P5, P6 ;  /* 0x0000000708037c10 */ /* 0x000fc4000afec4ff */
        /* <DEDUP_REMOVED lines=8> */
[----:B------:R-:W-:-:S07]  /*4820*/  @!P2 SEL R11, R3, R16, !P3 ;  /* 0x00000010030ba207 */ /* 0x000fce0005800000 */
.L_x_406:
[----:B------:R-:W-:Y:S05]  /*4830*/  BSYNC.RECONVERGENT B2 ;  /* 0x0000000000027941 */ /* 0x000fea0003800200 */
.L_x_405:
[----:B------:R-:W-:Y:S05]  /*4840*/  @!P1 BRA `(.L_x_401) ;  /* 0x0000000400249947 */ /* 0x000fea0003800000 */
[----:B------:R-:W-:Y:S01]  /*4850*/  ISETP.NE.AND P0, PT, R13, 0x1, PT ;  /* 0x000000010d00780c */ /* 0x000fe20003f05270 */
[----:B------:R-:W-:Y:S01]  /*4860*/  BSSY.RECONVERGENT B2, `(.L_x_407) ;  /* 0x000002c000027945 */ /* 0x000fe20003800200 */
[----:B------:R-:W-:-:S11]  /*4870*/  LOP3.LUT P1, RZ, R9, 0x100, RZ, 0xc0, !PT ;  /* 0x0000010009ff7812 */ /* 0x000fd6000782c0ff */
        /* <DEDUP_REMOVED lines=15> */
[----:B------:R-:W-:-:S04]  /*4970*/  IADD3 R9, P0, PT, R9, UR6, RZ ;  /* 0x0000000609097c10 */ /* 0x000fc8000ff1e0ff */
        /* <DEDUP_REMOVED lines=11> */
[----:B----4-:R-:W-:Y:S02]  /*4a30*/  IADD3 R5, P5, P6, R7, UR6, R18 ;  /* 0x0000000607057c10 */ /* 0x010fe4000febe012 */
[----:B------:R-:W-:Y:S02]  /*4a40*/  LOP3.LUT P4, RZ, R12, 0xff, RZ, 0xc0, !PT ;  /* 0x000000ff0cff7812 */ /* 0x000fe4000788c0ff */
[----:B------:R-:W-:Y:S02]  /*4a50*/  IADD3.X R4, PT, PT, R8, UR7, RZ, P5, P6 ;  /* 0x0000000708047c10 */ /* 0x000fe4000afec4ff */
        /* <DEDUP_REMOVED lines=12> */
.L_x_408:
[----:B------:R-:W-:Y:S05]  /*4b20*/  BSYNC.RECONVERGENT B2 ;  /* 0x0000000000027941 */ /* 0x000fea0003800200 */
.L_x_407:
[----:B------:R-:W-:Y:S05]  /*4b30*/  @P1 BRA `(.L_x_401) ;  /* 0x0000000000681947 */ /* 0x000fea0003800000 */
        /* <DEDUP_REMOVED lines=12> */
[----:B------:R-:W-:-:S04]  /*4c00*/  IADD3 R9, P0, PT, R7, UR6, RZ ;  /* 0x0000000607097c10 */ /* 0x000fc8000ff1e0ff */
[----:B------:R-:W-:Y:S02]  /*4c10*/  IADD3.X R14, PT, PT, R8, UR7, RZ, P0, !PT ;  /* 0x00000007080e7c10 */ /* 0x000fe400087fe4ff */
        /* <DEDUP_REMOVED lines=12> */
.L_x_401:
[----:B------:R-:W-:Y:S05]  /*4ce0*/  BSYNC.RECONVERGENT B1 ;  /* 0x0000000000017941 */ /* 0x000fea0003800200 */
.L_x_399:
        /* <DEDUP_REMOVED lines=24> */
.L_x_410:
[----:B------:R-:W-:Y:S05]  /*4e70*/  BSYNC.RECONVERGENT B1 ;  /* 0x0000000000017941 */ /* 0x000fea0003800200 */
.L_x_409:
        /* <DEDUP_REMOVED lines=23> */
.L_x_412:
[----:B------:R-:W-:Y:S05]  /*4ff0*/  BSYNC.RECONVERGENT B1 ;  /* 0x0000000000017941 */ /* 0x000fea0003800200 */
.L_x_411:
        /* <DEDUP_REMOVED lines=20> */
.L_x_414:
[----:B------:R-:W-:Y:S05]  /*5140*/  BSYNC.RECONVERGENT B1 ;  /* 0x0000000000017941 */ /* 0x000fea0003800200 */
.L_x_413:
        /* <DEDUP_REMOVED lines=20> */
.L_x_416:
[----:B------:R-:W-:Y:S05]  /*5290*/  BSYNC.RECONVERGENT B1 ;  /* 0x0000000000017941 */ /* 0x000fea0003800200 */
.L_x_415:
        /* <DEDUP_REMOVED lines=20> */
.L_x_418:
[----:B------:R-:W-:Y:S05]  /*53e0*/  BSYNC.RECONVERGENT B1 ;  /* 0x0000000000017941 */ /* 0x000fea0003800200 */
.L_x_417:
        /* <DEDUP_REMOVED lines=10> */
.L_x_420:
[----:B------:R-:W-:Y:S05]  /*5490*/  BSYNC.RECONVERGENT B1 ;  /* 0x0000000000017941 */ /* 0x000fea0003800200 */
.L_x_419:
        /* <DEDUP_REMOVED lines=82> */
[----:B------:R-:W-:-:S07]  /*59c0*/  SEL R11, R7, R9, !P2 ;  /* 0x00000009070b7207 */ /* 0x000fce0005000000 */
.L_x_379:
[----:B------:R-:W-:Y:S05]  /*59d0*/  BSYNC.RECONVERGENT B0 ;  /* 0x0000000000007941 */ /* 0x000fea0003800200 */
.L_x_355:
[----:B------:R-:W-:Y:S05]  /*59e0*/  @P1 EXIT ;  /* 0x000000000000194d */ /* 0x000fea0003800000 */
[----:B------:R-:W5:Y:S01]  /*59f0*/  LDC.64 R6, c[0x0][0x3c0] ;  /* 0x0000f000ff067b82 */ /* 0x000f620000000a00 */
[----:B0---4-:R-:W-:Y:S02]  /*5a00*/  PRMT R5, R12, 0x7610, R5 ;  /* 0x000076100c057816 */ /* 0x011fe40000000005 */
[----:B-1----:R-:W-:Y:S02]  /*5a10*/  ISETP.NE.AND P1, PT, R0, RZ, PT ;  /* 0x000000ff0000720c */ /* 0x002fe40003f25270 */
[----:B------:R-:W-:-:S03]  /*5a20*/  LOP3.LUT P2, RZ, R5, 0xff, RZ, 0xc0, !PT ;  /* 0x000000ff05ff7812 */ /* 0x000fc6000784c0ff */
[----:B--23--:R-:W0:Y:S08]  /*5a30*/  LDC.64 R2, c[0x0][0x3a0] ;  /* 0x0000e800ff027b82 */ /* 0x00ce300000000a00 */
[----:B------:R-:W-:Y:S02]  /*5a40*/  @P1 SEL R5, R0, 0x1, !P2 ;  /* 0x0000000100051807 */ /* 0x000fe40005000000 */
[----:B-----5:R-:W-:-:S04]  /*5a50*/  ISETP.LT.U32.AND P0, PT, R10, R6, PT ;  /* 0x000000060a00720c */ /* 0x020fc80003f01070 */
[----:B------:R-:W-:-:S04]  /*5a60*/  ISETP.LT.AND.EX P0, PT, R11, R7, PT, P0 ;  /* 0x000000070b00720c */ /* 0x000fc80003f01300 */
[C---:B------:R-:W-:Y:S01]  /*5a70*/  @P2 SEL R6, R10.reuse, R6, P0 ;  /* 0x000000060a062207 */ /* 0x040fe20000000000 */
[----:B0-----:R-:W-:Y:S01]  /*5a80*/  STG.E.U8 desc[UR8][R2.64], R5 ;  /* 0x0000000502007986 */ /* 0x001fe2000c101108 */
[C---:B------:R-:W-:Y:S02]  /*5a90*/  @P2 SEL R7, R11.reuse, R7, P0 ;  /* 0x000000070b072207 */ /* 0x040fe40000000000 */
[----:B------:R-:W-:Y:S02]  /*5aa0*/  SEL R10, R10, R6, !P1 ;  /* 0x000000060a0a7207 */ /* 0x000fe40004800000 */
[----:B------:R-:W-:-:S05]  /*5ab0*/  SEL R11, R11, R7, !P1 ;  /* 0x000000070b0b7207 */ /* 0x000fca0004800000 */
[----:B------:R-:W-:Y:S01]  /*5ac0*/  STG.E.64 desc[UR8][R2.64+0x8], R10 ;  /* 0x0000080a02007986 */ /* 0x000fe2000c101b08 */
[----:B------:R-:W-:Y:S05]  /*5ad0*/  EXIT ;  /* 0x000000000000794d */ /* 0x000fea0003800000 */
.L_x_421:
        /* <DEDUP_REMOVED lines=10> */
.L_x_643:


//--------------------- .text._ZN3cub18CUB_300001_SM_10006detail6reduce28DeviceReduceSingleTileKernelINS2_10policy_hubIN4cuda3std3__45tupleIJblEEEjN6thrust24THRUST_300001_SM_1000_NS8cuda_cub9__find_if7functorIS9_EEE10Policy1000EPS9_SI_iSF_S9_S9_NS7_10__identityEEEvT0_T1_T2_T3_T4_T6_ --------------------------
	.section	.text._ZN3cub18CUB_300001_SM_10006detail6reduce28DeviceReduceSingleTileKernelINS2_10policy_hubIN4cuda3std3__45tupleIJblEEEjN6thrust24THRUST_300001_SM_1000_NS8cuda_cub9__find_if7functorIS9_EEE10Policy1000EPS9_SI_iSF_S9_S9_NS7_10__identityEEEvT0_T1_T2_T3_T4_T6_,"ax",@progbits
	.align	128
        .global         _ZN3cub18CUB_300001_SM_10006detail6reduce28DeviceReduceSingleTileKernelINS2_10policy_hubIN4cuda3std3__45tupleIJblEEEjN6thrust24THRUST_300001_SM_1000_NS8cuda_cub9__find_if7functorIS9_EEE10Policy1000EPS9_SI_iSF_S9_S9_NS7_10__identityEEEvT0_T1_T2_T3_T4_T6_
        .type           _ZN3cub18CUB_300001_SM_10006detail6reduce28DeviceReduceSingleTileKernelINS2_10policy_hubIN4cuda3std3__45tupleIJblEEEjN6thrust24THRUST_300001_SM_1000_NS8cuda_cub9__find_if7functorIS9_EEE10Policy1000EPS9_SI_iSF_S9_S9_NS7_10__identityEEEvT0_T1_T2_T3_T4_T6_,@function
        .size           _ZN3cub18CUB_300001_SM_10006detail6reduce28DeviceReduceSingleTileKernelINS2_10policy_hubIN4cuda3std3__45tupleIJblEEEjN6thrust24THRUST_300001_SM_1000_NS8cuda_cub9__find_if7functorIS9_EEE10Policy1000EPS9_SI_iSF_S9_S9_NS7_10__identityEEEvT0_T1_T2_T3_T4_T6_,(.L_x_644 - _ZN3cub18CUB_300001_SM_10006detail6reduce28DeviceReduceSingleTileKernelINS2_10policy_hubIN4cuda3std3__45tupleIJblEEEjN6thrust24THRUST_300001_SM_1000_NS8cuda_cub9__find_if7functorIS9_EEE10Policy1000EPS9_SI_iSF_S9_S9_NS7_10__identityEEEvT0_T1_T2_T3_T4_T6_)
        .other          _ZN3cub18CUB_300001_SM_10006detail6reduce28DeviceReduceSingleTileKernelINS2_10policy_hubIN4cuda3std3__45tupleIJblEEEjN6thrust24THRUST_300001_SM_1000_NS8cuda_cub9__find_if7functorIS9_EEE10Policy1000EPS9_SI_iSF_S9_S9_NS7_10__identityEEEvT0_T1_T2_T3_T4_T6_,@"STO_CUDA_ENTRY STV_DEFAULT"
_ZN3cub18CUB_300001_SM_10006detail6reduce28DeviceReduceSingleTileKernelINS2_10policy_hubIN4cuda3std3__45tupleIJblEEEjN6thrust24THRUST_300001_SM_1000_NS8cuda_cub9__find_if7functorIS9_EEE10Policy1000EPS9_SI_iSF_S9_S9_NS7_10__identityEEEvT0_T1_T2_T3_T4_T6_:
.text._ZN3cub18CUB_300001_SM_10006detail6reduce28DeviceReduceSingleTileKernelINS2_10policy_hubIN4cuda3std3__45tupleIJblEEEjN6thrust24THRUST_300001_SM_1000_NS8cuda_cub9__find_if7functorIS9_EEE10Policy1000EPS9_SI_iSF_S9_S9_NS7_10__identityEEEvT0_T1_T2_T3_T4_T6_:
        /* <DEDUP_REMOVED lines=14> */
.L_x_422:
        /* <DEDUP_REMOVED lines=15> */
.L_x_426:
[----:B------:R-:W-:Y:S05]  /*01d0*/  BSYNC.RECONVERGENT B1 ;  /* 0x0000000000017941 */ /* 0x000fea0003800200 */
.L_x_425:
        /* <DEDUP_REMOVED lines=18> */
.L_x_431:
        /* <DEDUP_REMOVED lines=19> */
.L_x_430:
[----:B------:R-:W-:Y:S05]  /*0430*/  BSYNC.RECONVERGENT B2 ;  /* 0x0000000000027941 */ /* 0x000fea0003800200 */
.L_x_429:
[----:B------:R-:W-:Y:S05]  /*0440*/  @!P1 BRA `(.L_x_428) ;  /* 0x0000000000c89947 */ /* 0x000fea0003800000 */
.L_x_432:
        /* <DEDUP_REMOVED lines=50> */
.L_x_428:
[----:B------:R-:W-:Y:S05]  /*0770*/  BSYNC.RECONVERGENT B1 ;  /* 0x0000000000017941 */ /* 0x000fea0003800200 */
.L_x_427:
        /* <DEDUP_REMOVED lines=26> */
.L_x_435:
[----:B------:R-:W-:Y:S05]  /*0920*/  BSYNC.RECONVERGENT B1 ;  /* 0x0000000000017941 */ /* 0x000fea0003800200 */
.L_x_434:
        /* <DEDUP_REMOVED lines=23> */
.L_x_437:
[----:B------:R-:W-:Y:S05]  /*0aa0*/  BSYNC.RECONVERGENT B1 ;  /* 0x0000000000017941 */ /* 0x000fea0003800200 */
.L_x_436:
        /* <DEDUP_REMOVED lines=20> */
.L_x_439:
[----:B------:R-:W-:Y:S05]  /*0bf0*/  BSYNC.RECONVERGENT B1 ;  /* 0x0000000000017941 */ /* 0x000fea0003800200 */
.L_x_438:
        /* <DEDUP_REMOVED lines=20> */
.L_x_441:
[----:B------:R-:W-:Y:S05]  /*0d40*/  BSYNC.RECONVERGENT B1 ;  /* 0x0000000000017941 */ /* 0x000fea0003800200 */
.L_x_440:
        /* <DEDUP_REMOVED lines=20> */
.L_x_443:
[----:B------:R-:W-:Y:S05]  /*0e90*/  BSYNC.RECONVERGENT B1 ;  /* 0x0000000000017941 */ /* 0x000fea0003800200 */
.L_x_442:
        /* <DEDUP_REMOVED lines=10> */
.L_x_445:
[----:B------:R-:W-:Y:S05]  /*0f40*/  BSYNC.RECONVERGENT B1 ;  /* 0x0000000000017941 */ /* 0x000fea0003800200 */
.L_x_444:
        /* <DEDUP_REMOVED lines=85> */
.L_x_433:
        /* <DEDUP_REMOVED lines=36> */
.L_x_448:
[----:B------:R-:W-:Y:S05]  /*16e0*/  BSYNC.RECONVERGENT B1 ;  /* 0x0000000000017941 */ /* 0x000fea0003800200 */
.L_x_447:
        /* <DEDUP_REMOVED lines=21> */
.L_x_450:
[----:B------:R-:W-:Y:S05]  /*1840*/  BSYNC.RECONVERGENT B1 ;  /* 0x0000000000017941 */ /* 0x000fea0003800200 */
.L_x_449:
        /* <DEDUP_REMOVED lines=20> */
.L_x_452:
[----:B------:R-:W-:Y:S05]  /*1990*/  BSYNC.RECONVERGENT B1 ;  /* 0x0000000000017941 */ /* 0x000fea0003800200 */
.L_x_451:
        /* <DEDUP_REMOVED lines=20> */
.L_x_454:
[----:B------:R-:W-:Y:S05]  /*1ae0*/  BSYNC.RECONVERGENT B1 ;  /* 0x0000000000017941 */ /* 0x000fea0003800200 */
.L_x_453:
        /* <DEDUP_REMOVED lines=20> */
.L_x_456:
[----:B------:R-:W-:Y:S05]  /*1c30*/  BSYNC.RECONVERGENT B1 ;  /* 0x0000000000017941 */ /* 0x000fea0003800200 */
.L_x_455:
        /* <DEDUP_REMOVED lines=10> */
.L_x_458:
[----:B------:R-:W-:Y:S05]  /*1ce0*/  BSYNC.RECONVERGENT B1 ;  /* 0x0000000000017941 */ /* 0x000fea0003800200 */
.L_x_457:
        /* <DEDUP_REMOVED lines=26> */
.L_x_459:
        /* <DEDUP_REMOVED lines=16> */
.L_x_460:
        /* <DEDUP_REMOVED lines=16> */
.L_x_461:
        /* <DEDUP_REMOVED lines=16> */
.L_x_462:
        /* <DEDUP_REMOVED lines=16> */
.L_x_463:
        /* <DEDUP_REMOVED lines=16> */
.L_x_464:
        /* <DEDUP_REMOVED lines=17> */
.L_x_424:
        /* <DEDUP_REMOVED lines=47> */
.L_x_467:
        /* <DEDUP_REMOVED lines=54> */
.L_x_465:
        /* <DEDUP_REMOVED lines=20> */
.L_x_471:
        /* <DEDUP_REMOVED lines=18> */
.L_x_470:
[----:B------:R-:W-:Y:S05]  /*2d50*/  BSYNC.RECONVERGENT B2 ;  /* 0x0000000000027941 */ /* 0x000fea0003800200 */
.L_x_469:
        /* <DEDUP_REMOVED lines=10> */
.L_x_472:
        /* <DEDUP_REMOVED lines=55> */
.L_x_468:
[----:B------:R-:W-:Y:S05]  /*3170*/  BSYNC.RECONVERGENT B1 ;  /* 0x0000000000017941 */ /* 0x000fea0003800200 */
.L_x_466:
        /* <DEDUP_REMOVED lines=24> */
.L_x_474:
[----:B------:R-:W-:Y:S05]  /*3300*/  BSYNC.RECONVERGENT B1 ;  /* 0x0000000000017941 */ /* 0x000fea0003800200 */
.L_x_473:
        /* <DEDUP_REMOVED lines=23> */
.L_x_476:
[----:B------:R-:W-:Y:S05]  /*3480*/  BSYNC.RECONVERGENT B1 ;  /* 0x0000000000017941 */ /* 0x000fea0003800200 */
.L_x_475:
        /* <DEDUP_REMOVED lines=20> */
.L_x_478:
[----:B------:R-:W-:Y:S05]  /*35d0*/  BSYNC.RECONVERGENT B1 ;  /* 0x0000000000017941 */ /* 0x000fea0003800200 */
.L_x_477:
        /* <DEDUP_REMOVED lines=20> */
.L_x_480:
[----:B------:R-:W-:Y:S05]  /*3720*/  BSYNC.RECONVERGENT B1 ;  /* 0x0000000000017941 */ /* 0x000fea0003800200 */
.L_x_479:
        /* <DEDUP_REMOVED lines=20> */
.L_x_482:
[----:B------:R-:W-:Y:S05]  /*3870*/  BSYNC.RECONVERGENT B1 ;  /* 0x0000000000017941 */ /* 0x000fea0003800200 */
.L_x_481:
        /* <DEDUP_REMOVED lines=10> */
.L_x_484:
[----:B------:R-:W-:Y:S05]  /*3920*/  BSYNC.RECONVERGENT B1 ;  /* 0x0000000000017941 */ /* 0x000fea0003800200 */
.L_x_483:
        /* <DEDUP_REMOVED lines=84> */
.L_x_446:
[----:B------:R-:W-:Y:S05]  /*3e70*/  BSYNC.RECONVERGENT B0 ;  /* 0x0000000000007941 */ /* 0x000fea0003800200 */
.L_x_423:
        /* <DEDUP_REMOVED lines=16> */
.L_x_485:
        /* <DEDUP_REMOVED lines=16> */
.L_x_644:


//--------------------- .text._ZN3cub18CUB_300001_SM_10006detail6reduce18DeviceReduceKernelINS2_10policy_hubIN4cuda3std3__45tupleIJblEEEjN6thrust24THRUST_300001_SM_1000_NS8cuda_cub9__find_if7functorIS9_EEE10Policy1000ENSB_12zip_iteratorINS8_IJNSD_26transform_input_iterator_tIbNSI_INS8_IJNSB_6detail15normal_iteratorINSB_10device_ptrIiEEEESO_EEEEENSK_22tuple_binary_predicateINS7_4lessIiEEEEEENSB_17counting_iteratorIlNSB_11use_defaultESX_SX_EEEEEEEjSF_S9_NS7_10__identityEEEvT0_PT3_T1_NS0_13GridEvenShareIS15_EET2_T4_ --------------------------
	.section	.text._ZN3cub18CUB_300001_SM_10006detail6reduce18DeviceReduceKernelINS2_10policy_hubIN4cuda3std3__45tupleIJblEEEjN6thrust24THRUST_300001_SM_1000_NS8cuda_cub9__find_if7functorIS9_EEE10Policy1000ENSB_12zip_iteratorINS8_IJNSD_26transform_input_iterator_tIbNSI_INS8_IJNSB_6detail15normal_iteratorINSB_10device_ptrIiEEEESO_EEEEENSK_22tuple_binary_predicateINS7_4lessIiEEEEEENSB_17counting_iteratorIlNSB_11use_defaultESX_SX_EEEEEEEjSF_S9_NS7_10__identityEEEvT0_PT3_T1_NS0_13GridEvenShareIS15_EET2_T4_,"ax",@progbits
	.align	128
        .global         _ZN3cub18CUB_300001_SM_10006detail6reduce18DeviceReduceKernelINS2_10policy_hubIN4cuda3std3__45tupleIJblEEEjN6thrust24THRUST_300001_SM_1000_NS8cuda_cub9__find_if7functorIS9_EEE10Policy1000ENSB_12zip_iteratorINS8_IJNSD_26transform_input_iterator_tIbNSI_INS8_IJNSB_6detail15normal_iteratorINSB_10device_ptrIiEEEESO_EEEEENSK_22tuple_binary_predicateINS7_4lessIiEEEEEENSB_17counting_iteratorIlNSB_11use_defaultESX_SX_EEEEEEEjSF_S9_NS7_10__identityEEEvT0_PT3_T1_NS0_13GridEvenShareIS15_EET2_T4_
        .type           _ZN3cub18CUB_300001_SM_10006detail6reduce18DeviceReduceKernelINS2_10policy_hubIN4cuda3std3__45tupleIJblEEEjN6thrust24THRUST_300001_SM_1000_NS8cuda_cub9__find_if7functorIS9_EEE10Policy1000ENSB_12zip_iteratorINS8_IJNSD_26transform_input_iterator_tIbNSI_INS8_IJNSB_6detail15normal_iteratorINSB_10device_ptrIiEEEESO_EEEEENSK_22tuple_binary_predicateINS7_4lessIiEEEEEENSB_17counting_iteratorIlNSB_11use_defaultESX_SX_EEEEEEEjSF_S9_NS7_10__identityEEEvT0_PT3_T1_NS0_13GridEvenShareIS15_EET2_T4_,@function
        .size           _ZN3cub18CUB_300001_SM_10006detail6reduce18DeviceReduceKernelINS2_10policy_hubIN4cuda3std3__45tupleIJblEEEjN6thrust24THRUST_300001_SM_1000_NS8cuda_cub9__find_if7functorIS9_EEE10Policy1000ENSB_12zip_iteratorINS8_IJNSD_26transform_input_iterator_tIbNSI_INS8_IJNSB_6detail15normal_iteratorINSB_10device_ptrIiEEEESO_EEEEENSK_22tuple_binary_predicateINS7_4lessIiEEEEEENSB_17counting_iteratorIlNSB_11use_defaultESX_SX_EEEEEEEjSF_S9_NS7_10__identityEEEvT0_PT3_T1_NS0_13GridEvenShareIS15_EET2_T4_,(.L_x_645 - _ZN3cub18CUB_300001_SM_10006detail6reduce18DeviceReduceKernelINS2_10policy_hubIN4cuda3std3__45tupleIJblEEEjN6thrust24THRUST_300001_SM_1000_NS8cuda_cub9__find_if7functorIS9_EEE10Policy1000ENSB_12zip_iteratorINS8_IJNSD_26transform_input_iterator_tIbNSI_INS8_IJNSB_6detail15normal_iteratorINSB_10device_ptrIiEEEESO_EEEEENSK_22tuple_binary_predicateINS7_4lessIiEEEEEENSB_17counting_iteratorIlNSB_11use_defaultESX_SX_EEEEEEEjSF_S9_NS7_10__identityEEEvT0_PT3_T1_NS0_13GridEvenShareIS15_EET2_T4_)
        .other          _ZN3cub18CUB_300001_SM_10006detail6reduce18DeviceReduceKernelINS2_10policy_hubIN4cuda3std3__45tupleIJblEEEjN6thrust24THRUST_300001_SM_1000_NS8cuda_cub9__find_if7functorIS9_EEE10Policy1000ENSB_12zip_iteratorINS8_IJNSD_26transform_input_iterator_tIbNSI_INS8_IJNSB_6detail15normal_iteratorINSB_10device_ptrIiEEEESO_EEEEENSK_22tuple_binary_predicateINS7_4lessIiEEEEEENSB_17counting_iteratorIlNSB_11use_defaultESX_SX_EEEEEEEjSF_S9_NS7_10__identityEEEvT0_PT3_T1_NS0_13GridEvenShareIS15_EET2_T4_,@"STO_CUDA_ENTRY STV_DEFAULT"
_ZN3cub18CUB_300001_SM_10006detail6reduce18DeviceReduceKernelINS2_10policy_hubIN4cuda3std3__45tupleIJblEEEjN6thrust24THRUST_300001_SM_1000_NS8cuda_cub9__find_if7functorIS9_EEE10Policy1000ENSB_12zip_iteratorINS8_IJNSD_26transform_input_iterator_tIbNSI_INS8_IJNSB_6detail15normal_iteratorINSB_10device_ptrIiEEEESO_EEEEENSK_22tuple_binary_predicateINS7_4lessIiEEEEEENSB_17counting_iteratorIlNSB_11use_defaultESX_SX_EEEEEEEjSF_S9_NS7_10__identityEEEvT0_PT3_T1_NS0_13GridEvenShareIS15_EET2_T4_:
.text._ZN3cub18CUB_300001_SM_10006detail6reduce18DeviceReduceKernelINS2_10policy_hubIN4cuda3std3__45tupleIJblEEEjN6thrust24THRUST_300001_SM_1000_NS8cuda_cub9__find_if7functorIS9_EEE10Policy1000ENSB_12zip_iteratorINS8_IJNSD_26transform_input_iterator_tIbNSI_INS8_IJNSB_6detail15normal_iteratorINSB_10device_ptrIiEEEESO_EEEEENSK_22tuple_binary_predicateINS7_4lessIiEEEEEENSB_17counting_iteratorIlNSB_11use_defaultESX_SX_EEEEEEEjSF_S9_NS7_10__identityEEEvT0_PT3_T1_NS0_13GridEvenShareIS15_EET2_T4_:
[----:B------:R-:W-:Y:S01]  /*0000*/  LDC R1, c[0x0][0x37c] ;  /* 0x0000df00ff017b82 */ /* 0x000fe20000000800 */
[----:B------:R-:W0:Y:S01]  /*0010*/  S2R R0, SR_CTAID.X ;  /* 0x0000000000007919 */ /* 0x000e220000002500 */
[----:B------:R-:W1:Y:S01]  /*0020*/  LDCU UR5, c[0x0][0x3c0] ;  /* 0x00007800ff0577ac */ /* 0x000e620008000800 */
[----:B------:R-:W-:Y:S01]  /*0030*/  BSSY.RECONVERGENT B0, `(.L_x_486) ;  /* 0x00005db000007945 */ /* 0x000fe20003800200 */
[----:B------:R-:W2:Y:S01]  /*0040*/  LDCU.64 UR12, c[0x0][0x358] ;  /* 0x00006b00ff0c77ac */ /* 0x000ea20008000a00 */
[----:B0-----:R-:W-:-:S05]  /*0050*/  IMAD.SHL.U32 R9, R0, 0x400, RZ ;  /* 0x0000040000097824 */ /* 0x001fca00078e00ff */
[----:B-1----:R-:W-:-:S04]  /*0060*/  IADD3 R2, PT, PT, -R9, UR5, RZ ;  /* 0x0000000509027c10 */ /* 0x002fc8000fffe1ff */
[----:B------:R-:W-:-:S13]  /*0070*/  ISETP.GT.U32.AND P0, PT, R2, 0x3ff, PT ;  /* 0x000003ff0200780c */ /* 0x000fda0003f04070 */
[----:B--2---:R-:W-:Y:S05]  /*0080*/  @P0 BRA `(.L_x_487) ;  /* 0x0000003000b40947 */ /* 0x004fea0003800000 */
[----:B------:R-:W0:Y:S01]  /*0090*/  S2R R4, SR_TID.X ;  /* 0x0000000000047919 */ /* 0x000e220000002100 */
[----:B------:R-:W1:Y:S08]  /*00a0*/  LDC.64 R6, c[0x0][0x380] ;  /* 0x0000e000ff067b82 */ /* 0x000e700000000a00 */
[----:B------:R-:W2:Y:S01]  /*00b0*/  LDC.64 R10, c[0x0][0x388] ;  /* 0x0000e200ff0a7b82 */ /* 0x000ea20000000a00 */
[----:B------:R-:W-:Y:S01]  /*00c0*/  IMAD.MOV.U32 R24, RZ, RZ, RZ ;  /* 0x000000ffff187224 */ /* 0x000fe200078e00ff */
[----:B------:R-:W3:Y:S01]  /*00d0*/  LDCU.64 UR6, c[0x0][0x398] ;  /* 0x00007300ff0677ac */ /* 0x000ee20008000a00 */
[----:B0-----:R-:W-:-:S13]  /*00e0*/  ISETP.GE.U32.AND P0, PT, R4, R2, PT ;  /* 0x000000020400720c */ /* 0x001fda0003f06070 */
        /* <DEDUP_REMOVED lines=10> */
[----:B------:R-:W-:-:S02]  /*0190*/  ISETP.GE.U32.AND P2, PT, R22, R2, PT ;  /* 0x000000021600720c */ /* 0x000fc40003f46070 */
[----:B0-----:R-:W-:Y:S01]  /*01a0*/  @!P0 IADD3 R24, P3, PT, R3, R12, RZ ;  /* 0x0000000c03188210 */ /* 0x001fe20007f7e0ff */
[----:B------:R-:W-:-:S04]  /*01b0*/  IMAD.MOV.U32 R3, RZ, RZ, RZ ;  /* 0x000000ffff037224 */ /* 0x000fc800078e00ff */
[----:B------:R-:W-:Y:S01]  /*01c0*/  @!P0 IMAD.X R3, RZ, RZ, R13, P3 ;  /* 0x000000ffff038224 */ /* 0x000fe200018e060d */
[----:B--2---:R-:W-:-:S04]  /*01d0*/  @!P0 ISETP.GE.AND P1, PT, R6, R11, PT ;  /* 0x0000000b0600820c */ /* 0x004fc80003f26270 */
[----:B------:R-:W-:-:S04]  /*01e0*/  @!P0 SEL R5, RZ, 0x1, P1 ;  /* 0x00000001ff058807 */ /* 0x000fc80000800000 */
[----:B------:R-:W-:Y:S01]  /*01f0*/  @!P0 PRMT R26, R5, 0x7610, R26 ;  /* 0x00007610051a8816 */ /* 0x000fe2000000001a */
[----:B---3--:R-:W-:Y:S06]  /*0200*/  @P2 BRA `(.L_x_489) ;  /* 0x0000001400042947 */ /* 0x008fec0003800000 */
[----:B------:R-:W-:Y:S01]  /*0210*/  LOP3.LUT R8, RZ, R22, RZ, 0x33, !PT ;  /* 0x00000016ff087212 */ /* 0x000fe200078e33ff */
[----:B------:R-:W-:Y:S04]  /*0220*/  BSSY.RECONVERGENT B2, `(.L_x_490) ;  /* 0x00000a6000027945 */ /* 0x000fe80003800200 */
[----:B------:R-:W-:-:S04]  /*0230*/  VIADD R8, R8, UR5 ;  /* 0x0000000508087c36 */ /* 0x000fc80008000000 */
[----:B------:R-:W-:-:S05]  /*0240*/  IMAD.IADD R20, R8, 0x1, -R9 ;  /* 0x0000000108147824 */ /* 0x000fca00078e0a09 */
[C---:B------:R-:W-:Y:S02]  /*0250*/  ISETP.GE.U32.AND P0, PT, R20.reuse, 0x700, PT ;  /* 0x000007001400780c */ /* 0x040fe40003f06070 */
[----:B------:R-:W-:-:S04]  /*0260*/  LEA.HI R20, R20, 0x1, RZ, 0x18 ;  /* 0x0000000114147811 */ /* 0x000fc800078fc0ff */
[----:B------:R-:W-:-:S07]  /*0270*/  LOP3.LUT R23, R20, 0x7, RZ, 0xc0, !PT ;  /* 0x0000000714177812 */ /* 0x000fce00078ec0ff */
[----:B------:R-:W-:Y:S05]  /*0280*/  @!P0 BRA `(.L_x_491) ;  /* 0x00000008007c8947 */ /* 0x000fea0003800000 */
[----:B------:R-:W0:Y:S01]  /*0290*/  LDC.64 R6, c[0x0][0x380] ;  /* 0x0000e000ff067b82 */ /* 0x000e220000000a00 */
[----:B------:R-:W-:Y:S01]  /*02a0*/  LOP3.LUT R12, R20, 0x1fffff8, RZ, 0xc0, !PT ;  /* 0x01fffff8140c7812 */ /* 0x000fe200078ec0ff */
[----:B------:R-:W-:Y:S01]  /*02b0*/  BSSY.RECONVERGENT B3, `(.L_x_492) ;  /* 0x000009b000037945 */ /* 0x000fe20003800200 */
[----:B------:R-:W-:Y:S02]  /*02c0*/  VIADD R5, R22, 0x400 ;  /* 0x0000040016057836 */ /* 0x000fe40000000000 */
[----:B------:R-:W-:Y:S02]  /*02d0*/  IMAD.IADD R21, R9, 0x1, R22 ;  /* 0x0000000109157824 */ /* 0x000fe400078e0216 */
[----:B------:R-:W-:Y:S01]  /*02e0*/  IMAD.MOV R22, RZ, RZ, -R12 ;  /* 0x000000ffff167224 */ /* 0x000fe200078e0a0c */
[----:B------:R-:W1:Y:S06]  /*02f0*/  LDC.64 R10, c[0x0][0x388] ;  /* 0x0000e200ff0a7b82 */ /* 0x000e6c0000000a00 */
.L_x_493:
[----:B0-----:R-:W-:-:S04]  /*0300*/  IMAD.WIDE.U32 R12, R21, 0x4, R6 ;  /* 0x00000004150c7825 */ /* 0x001fc800078e0006 */
[C---:B-1----:R-:W-:Y:S02]  /*0310*/  IMAD.WIDE.U32 R14, R21.reuse, 0x4, R10 ;  /* 0x00000004150e7825 */ /* 0x042fe400078e000a */
[----:B------:R0:W2:Y:S04]  /*0320*/  LDG.E R12, desc[UR12][R12.64] ;  /* 0x0000000c0c0c7981 */ /* 0x0000a8000c1e1900 */
[----:B------:R-:W2:Y:S01]  /*0330*/  LDG.E R15, desc[UR12][R14.64] ;  /* 0x0000000c0e0f7981 */ /* 0x000ea2000c1e1900 */
[----:B------:R-:W-:-:S04]  /*0340*/  VIADD R25, R21, 0x100 ;  /* 0x0000010015197836 */ /* 0x000fc80000000000 */
[----:B------:R-:W-:-:S04]  /*0350*/  IMAD.WIDE.U32 R16, R25, 0x4, R6 ;  /* 0x0000000419107825 */ /* 0x000fc800078e0006 */
[----:B------:R-:W-:Y:S02]  /*0360*/  IMAD.WIDE.U32 R18, R25, 0x4, R10 ;  /* 0x0000000419127825 */ /* 0x000fe400078e000a */
[----:B------:R-:W3:Y:S04]  /*0370*/  LDG.E R16, desc[UR12][R16.64] ;  /* 0x0000000c10107981 */ /* 0x000ee8000c1e1900 */
[----:B------:R1:W3:Y:S01]  /*0380*/  LDG.E R19, desc[UR12][R18.64] ;  /* 0x0000000c12137981 */ /* 0x0002e2000c1e1900 */
[----:B------:R-:W-:Y:S01]  /*0390*/  PRMT R29, R26, 0x7610, R29 ;  /* 0x000076101a1d7816 */ /* 0x000fe2000000001d */
[C---:B------:R-:W-:Y:S01]  /*03a0*/  VIADD R27, R21.reuse, 0x200 ;  /* 0x00000200151b7836 */ /* 0x040fe20000000000 */
[----:B0-----:R-:W-:Y:S02]  /*03b0*/  IADD3 R13, P1, PT, R21, UR6, RZ ;  /* 0x00000006150d7c10 */ /* 0x001fe4000ff3e0ff */
[----:B------:R-:W-:-:S02]  /*03c0*/  LOP3.LUT P3, RZ, R29, 0xff, RZ, 0xc0, !PT ;  /* 0x000000ff1dff7812 */ /* 0x000fc4000786c0ff */
[----:B------:R-:W-:Y:S01]  /*03d0*/  ISETP.LT.U32.AND P0, PT, R13, R24, PT ;  /* 0x000000180d00720c */ /* 0x000fe20003f01070 */
[----:B------:R-:W-:-:S05]  /*03e0*/  IMAD.X R28, RZ, RZ, UR7, P1 ;  /* 0x00000007ff1c7e24 */ /* 0x000fca00088e06ff */
[----:B------:R-:W-:-:S04]  /*03f0*/  ISETP.LT.AND.EX P0, PT, R28, R3, PT, P0 ;  /* 0x000000031c00720c */ /* 0x000fc80003f01300 */
[----:B------:R-:W-:Y:S02]  /*0400*/  SEL R26, R13, R24, P0 ;  /* 0x000000180d1a7207 */ /* 0x000fe40000000000 */
[CC--:B--2---:R-:W-:Y:S02]  /*0410*/  ISETP.LT.AND P2, PT, R12.reuse, R15.reuse, P3 ;  /* 0x0000000f0c00720c */ /* 0x0c4fe40001f41270 */
[----:B------:R-:W-:Y:S01]  /*0420*/  ISETP.GE.AND P1, PT, R12, R15, PT ;  /* 0x0000000f0c00720c */ /* 0x000fe20003f26270 */
[----:B------:R-:W-:-:S03]  /*0430*/  IMAD.WIDE.U32 R14, R27, 0x4, R10 ;  /* 0x000000041b0e7825 */ /* 0x000fc600078e000a */
[----:B------:R-:W-:-:S07]  /*0440*/  @!P3 SEL R29, RZ, 0x1, P1 ;  /* 0x00000001ff1db807 */ /* 0x000fce0000800000 */
[----:B------:R-:W-:Y:S01]  /*0450*/  @!P2 SEL R26, R13, R24, !P3 ;  /* 0x000000180d1aa207 */ /* 0x000fe20005800000 */
[----:B------:R-:W-:Y:S01]  /*0460*/  IMAD.WIDE.U32 R12, R27, 0x4, R6 ;  /* 0x000000041b0c7825 */ /* 0x000fe200078e0006 */
[----:B------:R-:W2:Y:S04]  /*0470*/  LDG.E R24, desc[UR12][R14.64] ;  /* 0x0000000c0e187981 */ /* 0x000ea8000c1e1900 */
[----:B------:R0:W2:Y:S01]  /*0480*/  LDG.E R17, desc[UR12][R12.64] ;  /* 0x0000000c0c117981 */ /* 0x0000a2000c1e1900 */
[----:B-1----:R-:W-:Y:S02]  /*0490*/  SEL R18, R29, 0x1, !P2 ;  /* 0x000000011d127807 */ /* 0x002fe40005000000 */
[----:B------:R-:W-:Y:S02]  /*04a0*/  SEL R29, R28, R3, P0 ;  /* 0x000000031c1d7207 */ /* 0x000fe40000000000 */
[----:B------:R-:W-:-:S02]  /*04b0*/  LOP3.LUT P1, RZ, R18, 0xff, RZ, 0xc0, !PT ;  /* 0x000000ff12ff7812 */ /* 0x000fc4000782c0ff */
[----:B------:R-:W-:Y:S02]  /*04c0*/  @!P2 SEL R29, R28, R3, !P3 ;  /* 0x000000031c1da207 */ /* 0x000fe40005800000 */
[----:B0-----:R-:W-:Y:S02]  /*04d0*/  IADD3 R13, P0, PT, R25, UR6, RZ ;  /* 0x00000006190d7c10 */ /* 0x001fe4000ff1e0ff */
[----:B---3--:R-:W-:-:S03]  /*04e0*/  ISETP.LT.AND P3, PT, R16, R19, P1 ;  /* 0x000000131000720c */ /* 0x008fc60000f61270 */
[----:B------:R-:W-:Y:S01]  /*04f0*/  IMAD.X R28, RZ, RZ, UR7, P0 ;  /* 0x00000007ff1c7e24 */ /* 0x000fe200080e06ff */
[----:B------:R-:W-:Y:S01]  /*0500*/  ISETP.LT.U32.AND P0, PT, R13, R26, PT ;  /* 0x0000001a0d00720c */ /* 0x000fe20003f01070 */
[----:B------:R-:W-:-:S03]  /*0510*/  VIADD R3, R21, 0x300 ;  /* 0x0000030015037836 */ /* 0x000fc60000000000 */
[----:B------:R-:W-:Y:S01]  /*0520*/  ISETP.LT.AND.EX P0, PT, R28, R29, PT, P0 ;  /* 0x0000001d1c00720c */ /* 0x000fe20003f01300 */
[----:B------:R-:W-:-:S03]  /*0530*/  IMAD.WIDE.U32 R14, R3, 0x4, R10 ;  /* 0x00000004030e7825 */ /* 0x000fc600078e000a */
[CC--:B------:R-:W-:Y:S02]  /*0540*/  SEL R25, R13.reuse, R26.reuse, P0 ;  /* 0x0000001a0d197207 */ /* 0x0c0fe40000000000 */
[----:B------:R-:W-:Y:S01]  /*0550*/  @!P3 SEL R25, R13, R26, !P1 ;  /* 0x0000001a0d19b207 */ /* 0x000fe20004800000 */
[----:B------:R-:W-:Y:S01]  /*0560*/  IMAD.WIDE.U32 R12, R3, 0x4, R6 ;  /* 0x00000004030c7825 */ /* 0x000fe200078e0006 */
[----:B------:R-:W-:Y:S02]  /*0570*/  ISETP.GE.AND P2, PT, R16, R19, PT ;  /* 0x000000131000720c */ /* 0x000fe40003f46270 */
[----:B------:R-:W3:Y:S04]  /*0580*/  LDG.E R19, desc[UR12][R14.64] ;  /* 0x0000000c0e137981 */ /* 0x000ee8000c1e1900 */
[----:B------:R0:W3:Y:S01]  /*0590*/  LDG.E R16, desc[UR12][R12.64] ;  /* 0x0000000c0c107981 */ /* 0x0000e2000c1e1900 */
[----:B------:R-:W-:-:S04]  /*05a0*/  @!P1 SEL R18, RZ, 0x1, P2 ;  /* 0x00000001ff129807 */ /* 0x000fc80001000000 */
[----:B------:R-:W-:-:S04]  /*05b0*/  SEL R18, R18, 0x1, !P3 ;  /* 0x0000000112127807 */ /* 0x000fc80005800000 */
[----:B------:R-:W-:Y:S02]  /*05c0*/  LOP3.LUT P2, RZ, R18, 0xff, RZ, 0xc0, !PT ;  /* 0x000000ff12ff7812 */ /* 0x000fe4000784c0ff */
[CC--:B0-----:R-:W-:Y:S02]  /*05d0*/  SEL R12, R28.reuse, R29.reuse, P0 ;  /* 0x0000001d1c0c7207 */ /* 0x0c1fe40000000000 */
[----:B------:R-:W-:Y:S02]  /*05e0*/  IADD3 R27, P0, PT, R27, UR6, RZ ;  /* 0x000000061b1b7c10 */ /* 0x000fe4000ff1e0ff */
[----:B------:R-:W-:-:S03]  /*05f0*/  @!P3 SEL R12, R28, R29, !P1 ;  /* 0x0000001d1c0cb207 */ /* 0x000fc60004800000 */
[----:B------:R-:W-:Y:S01]  /*0600*/  IMAD.X R29, RZ, RZ, UR7, P0 ;  /* 0x00000007ff1d7e24 */ /* 0x000fe200080e06ff */
[----:B------:R-:W-:-:S04]  /*0610*/  ISETP.LT.U32.AND P0, PT, R27, R25, PT ;  /* 0x000000191b00720c */ /* 0x000fc80003f01070 */
[----:B------:R-:W-:-:S04]  /*0620*/  ISETP.LT.AND.EX P0, PT, R29, R12, PT, P0 ;  /* 0x0000000c1d00720c */ /* 0x000fc80003f01300 */
[----:B------:R-:W-:Y:S02]  /*0630*/  SEL R26, R27, R25, P0 ;  /* 0x000000191b1a7207 */ /* 0x000fe40000000000 */
[CC--:B--2---:R-:W-:Y:S02]  /*0640*/  ISETP.LT.AND P1, PT, R17.reuse, R24.reuse, P2 ;  /* 0x000000181100720c */ /* 0x0c4fe40001721270 */
[----:B------:R-:W-:Y:S02]  /*0650*/  ISETP.GE.AND P3, PT, R17, R24, PT ;  /* 0x000000181100720c */ /* 0x000fe40003f66270 */
[----:B------:R-:W-:Y:S02]  /*0660*/  SEL R24, R29, R12, P0 ;  /* 0x0000000c1d187207 */ /* 0x000fe40000000000 */
[----:B------:R-:W-:-:S07]  /*0670*/  @!P2 SEL R18, RZ, 0x1, P3 ;  /* 0x00000001ff12a807 */ /* 0x000fce0001800000 */
[----:B------:R-:W-:Y:S01]  /*0680*/  @!P1 SEL R26, R27, R25, !P2 ;  /* 0x000000191b1a9207 */ /* 0x000fe20005000000 */
[----:B------:R-:W-:Y:S01]  /*0690*/  VIADD R25, R21, 0x400 ;  /* 0x0000040015197836 */ /* 0x000fe20000000000 */
[----:B------:R-:W-:-:S03]  /*06a0*/  @!P1 SEL R24, R29, R12, !P2 ;  /* 0x0000000c1d189207 */ /* 0x000fc60005000000 */
[----:B------:R-:W-:-:S04]  /*06b0*/  IMAD.WIDE.U32 R14, R25, 0x4, R10 ;  /* 0x00000004190e7825 */ /* 0x000fc800078e000a */
[----:B------:R-:W-:Y:S01]  /*06c0*/  IMAD.WIDE.U32 R12, R25, 0x4, R6 ;  /* 0x00000004190c7825 */ /* 0x000fe200078e0006 */
[----:B------:R-:W-:Y:S01]  /*06d0*/  IADD3 R17, P0, PT, R3, UR6, RZ ;  /* 0x0000000603117c10 */ /* 0x000fe2000ff1e0ff */
[----:B------:R-:W2:Y:S01]  /*06e0*/  LDG.E R14, desc[UR12][R14.64] ;  /* 0x0000000c0e0e7981 */ /* 0x000ea2000c1e1900 */
[----:B------:R-:W-:-:S03]  /*06f0*/  SEL R18, R18, 0x1, !P1 ;  /* 0x0000000112127807 */ /* 0x000fc60004800000 */
[----:B------:R0:W2:Y:S01]  /*0700*/  LDG.E R3, desc[UR12][R12.64] ;  /* 0x0000000c0c037981 */ /* 0x0000a2000c1e1900 */
[----:B------:R-:W-:Y:S01]  /*0710*/  LOP3.LUT P1, RZ, R18, 0xff, RZ, 0xc0, !PT ;  /* 0x000000ff12ff7812 */ /* 0x000fe2000782c0ff */
[----:B------:R-:W-:-:S03]  /*0720*/  IMAD.X R27, RZ, RZ, UR7, P0 ;  /* 0x00000007ff1b7e24 */ /* 0x000fc600080e06ff */
[CC--:B---3--:R-:W-:Y:S02]  /*0730*/  ISETP.LT.AND P3, PT, R16.reuse, R19.reuse, P1 ;  /* 0x000000131000720c */ /* 0x0c8fe40000f61270 */
[----:B------:R-:W-:Y:S02]  /*0740*/  ISETP.LT.U32.AND P0, PT, R17, R26, PT ;  /* 0x0000001a1100720c */ /* 0x000fe40003f01070 */
[----:B------:R-:W-:Y:S02]  /*0750*/  ISETP.GE.AND P2, PT, R16, R19, PT ;  /* 0x000000131000720c */ /* 0x000fe40003f46270 */
[----:B------:R-:W-:Y:S01]  /*0760*/  ISETP.LT.AND.EX P0, PT, R27, R24, PT, P0 ;  /* 0x000000181b00720c */ /* 0x000fe20003f01300 */
[----:B------:R-:W-:-:S03]  /*0770*/  VIADD R19, R21, 0x500 ;  /* 0x0000050015137836 */ /* 0x000fc60000000000 */
[-C--:B------:R-:W-:Y:S01]  /*0780*/  SEL R28, R17, R26.reuse, P0 ;  /* 0x0000001a111c7207 */ /* 0x080fe20000000000 */
[----:B0-----:R-:W-:Y:S02]  /*0790*/  IMAD.WIDE.U32 R12, R19, 0x4, R10 ;  /* 0x00000004130c7825 */ /* 0x001fe400078e000a */
[----:B------:R-:W-:Y:S02]  /*07a0*/  @!P3 SEL R28, R17, R26, !P1 ;  /* 0x0000001a111cb207 */ /* 0x000fe40004800000 */
[----:B------:R-:W-:Y:S01]  /*07b0*/  IMAD.WIDE.U32 R16, R19, 0x4, R6 ;  /* 0x0000000413107825 */ /* 0x000fe200078e0006 */
[----:B------:R-:W3:Y:S05]  /*07c0*/  LDG.E R29, desc[UR12][R12.64] ;  /* 0x0000000c0c1d7981 */ /* 0x000eea000c1e1900 */
[----:B------:R0:W3:Y:S01]  /*07d0*/  LDG.E R16, desc[UR12][R16.64] ;  /* 0x0000000c10107981 */ /* 0x0000e2000c1e1900 */
[----:B------:R-:W-:-:S04]  /*07e0*/  @!P1 SEL R18, RZ, 0x1, P2 ;  /* 0x00000001ff129807 */ /* 0x000fc80001000000 */
[----:B------:R-:W-:Y:S02]  /*07f0*/  SEL R26, R18, 0x1, !P3 ;  /* 0x00000001121a7807 */ /* 0x000fe40005800000 */
[-C--:B------:R-:W-:Y:S02]  /*0800*/  SEL R15, R27, R24.reuse, P0 ;  /* 0x000000181b0f7207 */ /* 0x080fe40000000000 */
[----:B------:R-:W-:Y:S02]  /*0810*/  LOP3.LUT P2, RZ, R26, 0xff, RZ, 0xc0, !PT ;  /* 0x000000ff1aff7812 */ /* 0x000fe4000784c0ff */
[----:B------:R-:W-:Y:S02]  /*0820*/  IADD3 R25, P0, PT, R25, UR6, RZ ;  /* 0x0000000619197c10 */ /* 0x000fe4000ff1e0ff */
[----:B------:R-:W-:-:S03]  /*0830*/  @!P3 SEL R15, R27, R24, !P1 ;  /* 0x000000181b0fb207 */ /* 0x000fc60004800000 */
[----:B------:R-:W-:Y:S01]  /*0840*/  IMAD.X R27, RZ, RZ, UR7, P0 ;  /* 0x00000007ff1b7e24 */ /* 0x000fe200080e06ff */
[----:B------:R-:W-:-:S04]  /*0850*/  ISETP.LT.U32.AND P0, PT, R25, R28, PT ;  /* 0x0000001c1900720c */ /* 0x000fc80003f01070 */
[----:B------:R-:W-:-:S04]  /*0860*/  ISETP.LT.AND.EX P0, PT, R27, R15, PT, P0 ;  /* 0x0000000f1b00720c */ /* 0x000fc80003f01300 */
[----:B------:R-:W-:Y:S02]  /*0870*/  SEL R18, R27, R15, P0 ;  /* 0x0000000f1b127207 */ /* 0x000fe40000000000 */
[----:B0-----:R-:W-:Y:S02]  /*0880*/  SEL R17, R25, R28, P0 ;  /* 0x0000001c19117207 */ /* 0x001fe40000000000 */
[CC--:B--2---:R-:W-:Y:S02]  /*0890*/  ISETP.LT.AND P1, PT, R3.reuse, R14.reuse, P2 ;  /* 0x0000000e0300720c */ /* 0x0c4fe40001721270 */
[----:B------:R-:W-:Y:S01]  /*08a0*/  ISETP.GE.AND P3, PT, R3, R14, PT ;  /* 0x0000000e0300720c */ /* 0x000fe20003f66270 */
[----:B------:R-:W-:-:S03]  /*08b0*/  VIADD R3, R21, 0x600 ;  /* 0x0000060015037836 */ /* 0x000fc60000000000 */
[----:B------:R-:W-:Y:S01]  /*08c0*/  @!P2 SEL R26, RZ, 0x1, P3 ;  /* 0x00000001ff1aa807 */ /* 0x000fe20001800000 */
[----:B------:R-:W-:-:S06]  /*08d0*/  IMAD.WIDE.U32 R12, R3, 0x4, R6 ;  /* 0x00000004030c7825 */ /* 0x000fcc00078e0006 */
[----:B------:R-:W-:Y:S01]  /*08e0*/  @!P1 SEL R18, R27, R15, !P2 ;  /* 0x0000000f1b129207 */ /* 0x000fe20005000000 */
[----:B------:R-:W-:Y:S01]  /*08f0*/  IMAD.WIDE.U32 R14, R3, 0x4, R10 ;  /* 0x00000004030e7825 */ /* 0x000fe200078e000a */
[----:B------:R-:W-:Y:S02]  /*0900*/  @!P1 SEL R17, R25, R28, !P2 ;  /* 0x0000001c19119207 */ /* 0x000fe40005000000 */
[----:B------:R-:W-:Y:S02]  /*0910*/  SEL R24, R26, 0x1, !P1 ;  /* 0x000000011a187807 */ /* 0x000fe40004800000 */
[----:B------:R-:W-:Y:S01]  /*0920*/  IADD3 R26, P1, PT, R19, UR6, RZ ;  /* 0x00000006131a7c10 */ /* 0x000fe2000ff3e0ff */
[----:B------:R-:W2:Y:S04]  /*0930*/  LDG.E R14, desc[UR12][R14.64] ;  /* 0x0000000c0e0e7981 */ /* 0x000ea8000c1e1900 */
[----:B------:R0:W2:Y:S01]  /*0940*/  LDG.E R19, desc[UR12][R12.64] ;  /* 0x0000000c0c137981 */ /* 0x0000a2000c1e1900 */
[----:B------:R-:W-:Y:S01]  /*0950*/  LOP3.LUT P2, RZ, R24, 0xff, RZ, 0xc0, !PT ;  /* 0x000000ff18ff7812 */ /* 0x000fe2000784c0ff */
[----:B------:R-:W-:-:S03]  /*0960*/  IMAD.X R25, RZ, RZ, UR7, P1 ;  /* 0x00000007ff197e24 */ /* 0x000fc600088e06ff */
[----:B---3--:R-:W-:Y:S02]  /*0970*/  ISETP.LT.AND P3, PT, R16, R29, P2 ;  /* 0x0000001d1000720c */ /* 0x008fe40001761270 */
[----:B------:R-:W-:Y:S02]  /*0980*/  ISETP.LT.U32.AND P0, PT, R26, R17, PT ;  /* 0x000000111a00720c */ /* 0x000fe40003f01070 */
[----:B------:R-:W-:Y:S02]  /*0990*/  ISETP.GE.AND P1, PT, R16, R29, PT ;  /* 0x0000001d1000720c */ /* 0x000fe40003f26270 */
[----:B------:R-:W-:Y:S01]  /*09a0*/  ISETP.LT.AND.EX P0, PT, R25, R18, PT, P0 ;  /* 0x000000121900720c */ /* 0x000fe20003f01300 */
[----:B------:R-:W-:-:S03]  /*09b0*/  VIADD R29, R21, 0x700 ;  /* 0x00000700151d7836 */ /* 0x000fc60000000000 */
[CC--:B------:R-:W-:Y:S01]  /*09c0*/  SEL R27, R26.reuse, R17.reuse, P0 ;  /* 0x000000111a1b7207 */ /* 0x0c0fe20000000000 */
[C---:B0-----:R-:W-:Y:S02]  /*09d0*/  IMAD.WIDE.U32 R12, R29.reuse, 0x4, R10 ;  /* 0x000000041d0c7825 */ /* 0x041fe400078e000a */
[----:B------:R-:W-:Y:S02]  /*09e0*/  @!P3 SEL R27, R26, R17, !P2 ;  /* 0x000000111a1bb207 */ /* 0x000fe40005000000 */
[----:B------:R-:W-:Y:S02]  /*09f0*/  IMAD.WIDE.U32 R16, R29, 0x4, R6 ;  /* 0x000000041d107825 */ /* 0x000fe400078e0006 */
[----:B------:R-:W3:Y:S04]  /*0a00*/  LDG.E R13, desc[UR12][R12.64] ;  /* 0x0000000c0c0d7981 */ /* 0x000ee8000c1e1900 */
[----:B------:R0:W3:Y:S01]  /*0a10*/  LDG.E R16, desc[UR12][R16.64] ;  /* 0x0000000c10107981 */ /* 0x0000e2000c1e1900 */
[----:B------:R-:W-:-:S04]  /*0a20*/  @!P2 SEL R24, RZ, 0x1, P1 ;  /* 0x00000001ff18a807 */ /* 0x000fc80000800000 */
[----:B------:R-:W-:Y:S02]  /*0a30*/  SEL R24, R24, 0x1, !P3 ;  /* 0x0000000118187807 */ /* 0x000fe40005800000 */
[-C--:B------:R-:W-:Y:S02]  /*0a40*/  SEL R15, R25, R18.reuse, P0 ;  /* 0x00000012190f7207 */ /* 0x080fe40000000000 */
[----:B------:R-:W-:Y:S02]  /*0a50*/  LOP3.LUT P1, RZ, R24, 0xff, RZ, 0xc0, !PT ;  /* 0x000000ff18ff7812 */ /* 0x000fe4000782c0ff */
[----:B------:R-:W-:Y:S02]  /*0a60*/  IADD3 R26, P0, PT, R3, UR6, RZ ;  /* 0x00000006031a7c10 */ /* 0x000fe4000ff1e0ff */
[----:B------:R-:W-:Y:S01]  /*0a70*/  @!P3 SEL R15, R25, R18, !P2 ;  /* 0x00000012190fb207 */ /* 0x000fe20005000000 */
[----:B------:R-:W-:Y:S02]  /*0a80*/  VIADD R22, R22, 0x8 ;  /* 0x0000000816167836 */ /* 0x000fe40000000000 */
[----:B------:R-:W-:-:S02]  /*0a90*/  VIADD R5, R5, 0x800 ;  /* 0x0000080005057836 */ /* 0x000fc40000000000 */
[----:B------:R-:W-:Y:S01]  /*0aa0*/  VIADD R21, R21, 0x800 ;  /* 0x0000080015157836 */ /* 0x000fe20000000000 */
[CC--:B--2---:R-:W-:Y:S02]  /*0ab0*/  ISETP.GE.AND P2, PT, R19.reuse, R14.reuse, PT ;  /* 0x0000000e1300720c */ /* 0x0c4fe40003f46270 */
[----:B------:R-:W-:Y:S01]  /*0ac0*/  ISETP.LT.AND P3, PT, R19, R14, P1 ;  /* 0x0000000e1300720c */ /* 0x000fe20000f61270 */
[----:B------:R-:W-:Y:S01]  /*0ad0*/  IMAD.X R14, RZ, RZ, UR7, P0 ;  /* 0x00000007ff0e7e24 */ /* 0x000fe200080e06ff */
[----:B------:R-:W-:-:S04]  /*0ae0*/  ISETP.LT.U32.AND P0, PT, R26, R27, PT ;  /* 0x0000001b1a00720c */ /* 0x000fc80003f01070 */
[----:B------:R-:W-:Y:S02]  /*0af0*/  ISETP.LT.AND.EX P0, PT, R14, R15, PT, P0 ;  /* 0x0000000f0e00720c */ /* 0x000fe40003f01300 */
[----:B------:R-:W-:Y:S02]  /*0b00*/  @!P1 SEL R24, RZ, 0x1, P2 ;  /* 0x00000001ff189807 */ /* 0x000fe40001000000 */
[----:B------:R-:W-:Y:S02]  /*0b10*/  SEL R18, R26, R27, P0 ;  /* 0x0000001b1a127207 */ /* 0x000fe40000000000 */
[----:B0-----:R-:W-:Y:S02]  /*0b20*/  SEL R17, R14, R15, P0 ;  /* 0x0000000f0e117207 */ /* 0x001fe40000000000 */
[----:B------:R-:W-:Y:S02]  /*0b30*/  IADD3 R29, P0, PT, R29, UR6, RZ ;  /* 0x000000061d1d7c10 */ /* 0x000fe4000ff1e0ff */
[----:B------:R-:W-:-:S02]  /*0b40*/  @!P3 SEL R18, R26, R27, !P1 ;  /* 0x0000001b1a12b207 */ /* 0x000fc40004800000 */
[----:B------:R-:W-:Y:S01]  /*0b50*/  @!P3 SEL R17, R14, R15, !P1 ;  /* 0x0000000f0e11b207 */ /* 0x000fe20004800000 */
[----:B------:R-:W-:Y:S01]  /*0b60*/  IMAD.X R14, RZ, RZ, UR7, P0 ;  /* 0x00000007ff0e7e24 */ /* 0x000fe200080e06ff */
[----:B------:R-:W-:Y:S02]  /*0b70*/  SEL R12, R24, 0x1, !P3 ;  /* 0x00000001180c7807 */ /* 0x000fe40005800000 */
[----:B------:R-:W-:Y:S02]  /*0b80*/  ISETP.LT.U32.AND P0, PT, R29, R18, PT ;  /* 0x000000121d00720c */ /* 0x000fe40003f01070 */
[----:B------:R-:W-:Y:S02]  /*0b90*/  LOP3.LUT P2, RZ, R12, 0xff, RZ, 0xc0, !PT ;  /* 0x000000ff0cff7812 */ /* 0x000fe4000784c0ff */
[----:B------:R-:W-:-:S04]  /*0ba0*/  ISETP.LT.AND.EX P0, PT, R14, R17, PT, P0 ;  /* 0x000000110e00720c */ /* 0x000fc80003f01300 */
[----:B------:R-:W-:Y:S02]  /*0bb0*/  SEL R24, R29, R18, P0 ;  /* 0x000000121d187207 */ /* 0x000fe40000000000 */
[----:B------:R-:W-:Y:S02]  /*0bc0*/  SEL R3, R14, R17, P0 ;  /* 0x000000110e037207 */ /* 0x000fe40000000000 */
[----:B------:R-:W-:Y:S02]  /*0bd0*/  ISETP.NE.AND P0, PT, R22, RZ, PT ;  /* 0x000000ff1600720c */ /* 0x000fe40003f05270 */
[CC--:B---3--:R-:W-:Y:S02]  /*0be0*/  ISETP.LT.AND P1, PT, R16.reuse, R13.reuse, P2 ;  /* 0x0000000d1000720c */ /* 0x0c8fe40001721270 */
[----:B------:R-:W-:-:S04]  /*0bf0*/  ISETP.GE.AND P3, PT, R16, R13, PT ;  /* 0x0000000d1000720c */ /* 0x000fc80003f66270 */
[----:B------:R-:W-:-:S04]  /*0c00*/  @!P2 SEL R12, RZ, 0x1, P3 ;  /* 0x00000001ff0ca807 */ /* 0x000fc80001800000 */
[----:B------:R-:W-:-:S03]  /*0c10*/  SEL R12, R12, 0x1, !P1 ;  /* 0x000000010c0c7807 */ /* 0x000fc60004800000 */
[----:B------:R-:W-:Y:S02]  /*0c20*/  @!P1 SEL R24, R29, R18, !P2 ;  /* 0x000000121d189207 */ /* 0x000fe40005000000 */
[----:B------:R-:W-:Y:S02]  /*0c30*/  @!P1 SEL R3, R14, R17, !P2 ;  /* 0x000000110e039207 */ /* 0x000fe40005000000 */
[----:B------:R-:W-:Y:S01]  /*0c40*/  PRMT R26, R12, 0x7610, R26 ;  /* 0x000076100c1a7816 */ /* 0x000fe2000000001a */
[----:B------:R-:W-:Y:S06]  /*0c50*/  @P0 BRA `(.L_x_493) ;  /* 0xfffffff400a80947 */ /* 0x000fec000383ffff */
[----:B------:R-:W-:Y:S05]  /*0c60*/  BSYNC.RECONVERGENT B3 ;  /* 0x0000000000037941 */ /* 0x000fea0003800200 */
.L_x_492:
[----:B------:R-:W-:-:S07]  /*0c70*/  VIADD R22, R5, 0xfffffc00 ;  /* 0xfffffc0005167836 */ /* 0x000fce0000000000 */
.L_x_491:
[----:B------:R-:W-:Y:S05]  /*0c80*/  BSYNC.RECONVERGENT B2 ;  /* 0x0000000000027941 */ /* 0x000fea0003800200 */
.L_x_490:
[----:B------:R-:W-:-:S13]  /*0c90*/  ISETP.NE.AND P0, PT, R23, RZ, PT ;  /* 0x000000ff1700720c */ /* 0x000fda0003f05270 */
[----:B------:R-:W-:Y:S05]  /*0ca0*/  @!P0 BRA `(.L_x_489) ;  /* 0x00000008005c8947 */ /* 0x000fea0003800000 */
[----:B------:R-:W-:Y:S01]  /*0cb0*/  ISETP.GE.U32.AND P0, PT, R23, 0x4, PT ;  /* 0x000000041700780c */ /* 0x000fe20003f06070 */
[----:B------:R-:W-:Y:S01]  /*0cc0*/  BSSY.RECONVERGENT B2, `(.L_x_494) ;  /* 0x000004f000027945 */ /* 0x000fe20003800200 */
[----:B------:R-:W-:-:S11]  /*0cd0*/  LOP3.LUT P1, R6, R20, 0x3, RZ, 0xc0, !PT ;  /* 0x0000000314067812 */ /* 0x000fd6000782c0ff */
[----:B------:R-:W-:Y:S05]  /*0ce0*/  @!P0 BRA `(.L_x_495) ;  /* 0x0000000400308947 */ /* 0x000fea0003800000 */
[----:B------:R-:W0:Y:S01]  /*0cf0*/  LDC.64 R10, c[0x0][0x380] ;  /* 0x0000e000ff0a7b82 */ /* 0x000e220000000a00 */
[----:B------:R-:W-:Y:S01]  /*0d00*/  IMAD.IADD R7, R9, 0x1, R22 ;  /* 0x0000000109077824 */ /* 0x000fe200078e0216 */
[----:B------:R-:W1:Y:S06]  /*0d10*/  LDCU.64 UR8, c[0x0][0x398] ;  /* 0x00007300ff0877ac */ /* 0x000e6c0008000a00 */
[----:B------:R-:W2:Y:S01]  /*0d20*/  LDC.64 R12, c[0x0][0x388] ;  /* 0x0000e200ff0c7b82 */ /* 0x000ea20000000a00 */
[----:B0-----:R-:W-:-:S06]  /*0d30*/  IMAD.WIDE.U32 R28, R7, 0x4, R10 ;  /* 0x00000004071c7825 */ /* 0x001fcc00078e000a */
[----:B------:R-:W3:Y:S01]  /*0d40*/  LDG.E R28, desc[UR12][R28.64] ;  /* 0x0000000c1c1c7981 */ /* 0x000ee2000c1e1900 */
[----:B--2---:R-:W-:-:S05]  /*0d50*/  IMAD.WIDE.U32 R14, R7, 0x4, R12 ;  /* 0x00000004070e7825 */ /* 0x004fca00078e000c */
[----:B------:R0:W3:Y:S01]  /*0d60*/  LDG.E R5, desc[UR12][R14.64] ;  /* 0x0000000c0e057981 */ /* 0x0000e2000c1e1900 */
[----:B------:R-:W-:-:S04]  /*0d70*/  VIADD R23, R7, 0x100 ;  /* 0x0000010007177836 */ /* 0x000fc80000000000 */
[----:B------:R-:W-:-:S04]  /*0d80*/  IMAD.WIDE.U32 R16, R23, 0x4, R12 ;  /* 0x0000000417107825 */ /* 0x000fc800078e000c */
[----:B0-----:R-:W-:Y:S02]  /*0d90*/  IMAD.WIDE.U32 R14, R23, 0x4, R10 ;  /* 0x00000004170e7825 */ /* 0x001fe400078e000a */
[----:B------:R-:W2:Y:S04]  /*0da0*/  LDG.E R16, desc[UR12][R16.64] ;  /* 0x0000000c10107981 */ /* 0x000ea8000c1e1900 */
[----:B------:R-:W2:Y:S01]  /*0db0*/  LDG.E R25, desc[UR12][R14.64] ;  /* 0x0000000c0e197981 */ /* 0x000ea2000c1e1900 */
[----:B------:R-:W-:-:S04]  /*0dc0*/  VIADD R27, R7, 0x200 ;  /* 0x00000200071b7836 */ /* 0x000fc80000000000 */
[----:B------:R-:W-:-:S04]  /*0dd0*/  IMAD.WIDE.U32 R18, R27, 0x4, R10 ;  /* 0x000000041b127825 */ /* 0x000fc800078e000a */
[----:B------:R-:W-:Y:S02]  /*0de0*/  IMAD.WIDE.U32 R20, R27, 0x4, R12 ;  /* 0x000000041b147825 */ /* 0x000fe400078e000c */
[----:B------:R-:W4:Y:S04]  /*0df0*/  LDG.E R18, desc[UR12][R18.64] ;  /* 0x0000000c12127981 */ /* 0x000f28000c1e1900 */
[----:B------:R0:W4:Y:S01]  /*0e00*/  LDG.E R21, desc[UR12][R20.64] ;  /* 0x0000000c14157981 */ /* 0x000122000c1e1900 */
[----:B------:R-:W-:-:S04]  /*0e10*/  VIADD R29, R7, 0x300 ;  /* 0x00000300071d7836 */ /* 0x000fc80000000000 */
[----:B------:R-:W-:-:S04]  /*0e20*/  IMAD.WIDE.U32 R10, R29, 0x4, R10 ;  /* 0x000000041d0a7825 */ /* 0x000fc800078e000a */
[----:B------:R-:W-:Y:S02]  /*0e30*/  IMAD.WIDE.U32 R12, R29, 0x4, R12 ;  /* 0x000000041d0c7825 */ /* 0x000fe400078e000c */
[----:B------:R-:W5:Y:S04]  /*0e40*/  LDG.E R10, desc[UR12][R10.64] ;  /* 0x0000000c0a0a7981 */ /* 0x000f68000c1e1900 */
[----:B------:R3:W5:Y:S01]  /*0e50*/  LDG.E R13, desc[UR12][R12.64] ;  /* 0x0000000c0c0d7981 */ /* 0x000762000c1e1900 */
[----:B------:R-:W-:Y:S02]  /*0e60*/  LOP3.LUT P3, RZ, R26, 0xff, RZ, 0xc0, !PT ;  /* 0x000000ff1aff7812 */ /* 0x000fe4000786c0ff */
[----:B-1----:R-:W-:-:S05]  /*0e70*/  IADD3 R7, P2, PT, R7, UR8, RZ ;  /* 0x0000000807077c10 */ /* 0x002fca000ff5e0ff */
[----:B0-----:R-:W-:Y:S01]  /*0e80*/  IMAD.X R20, RZ, RZ, UR9, P2 ;  /* 0x00000009ff147e24 */ /* 0x001fe200090e06ff */
[----:B------:R-:W-:Y:S01]  /*0e90*/  IADD3 R23, P5, PT, R23, UR8, RZ ;  /* 0x0000000817177c10 */ /* 0x000fe2000ffbe0ff */
[----:B------:R-:W-:Y:S01]  /*0ea0*/  VIADD R22, R22, 0x400 ;  /* 0x0000040016167836 */ /* 0x000fe20000000000 */
[CC--:B---3--:R-:W-:Y:S02]  /*0eb0*/  ISETP.GE.AND P0, PT, R28.reuse, R5.reuse, PT ;  /* 0x000000051c00720c */ /* 0x0c8fe40003f06270 */
        /* <DEDUP_REMOVED lines=12> */
[----:B------:R-:W-:Y:S01]  /*0f80*/  @!P2 SEL R26, RZ, 0x1, P0 ;  /* 0x00000001ff1aa807 */ /* 0x000fe20000000000 */
[----:B------:R-:W-:-:S03]  /*0f90*/  IMAD.X R3, RZ, RZ, UR9, P5 ;  /* 0x00000009ff037e24 */ /* 0x000fc6000a8e06ff */
[----:B------:R-:W-:Y:S02]  /*0fa0*/  SEL R26, R26, 0x1, !P4 ;  /* 0x000000011a1a7807 */ /* 0x000fe40006000000 */
[----:B------:R-:W-:Y:S02]  /*0fb0*/  ISETP.LT.U32.AND P0, PT, R23, R12, PT ;  /* 0x0000000c1700720c */ /* 0x000fe40003f01070 */
[----:B------:R-:W-:Y:S02]  /*0fc0*/  LOP3.LUT P3, RZ, R26, 0xff, RZ, 0xc0, !PT ;  /* 0x000000ff1aff7812 */ /* 0x000fe4000786c0ff */
[----:B------:R-:W-:-:S04]  /*0fd0*/  ISETP.LT.AND.EX P0, PT, R3, R14, PT, P0 ;  /* 0x0000000e0300720c */ /* 0x000fc80003f01300 */
[----:B------:R-:W-:Y:S02]  /*0fe0*/  SEL R16, R23, R12, P0 ;  /* 0x0000000c17107207 */ /* 0x000fe40000000000 */
[----:B------:R-:W-:Y:S02]  /*0ff0*/  SEL R20, R3, R14, P0 ;  /* 0x0000000e03147207 */ /* 0x000fe40000000000 */
[----:B------:R-:W-:Y:S02]  /*1000*/  @!P4 SEL R16, R23, R12, !P2 ;  /* 0x0000000c1710c207 */ /* 0x000fe40005000000 */
[----:B------:R-:W-:Y:S02]  /*1010*/  @!P4 SEL R20, R3, R14, !P2 ;  /* 0x0000000e0314c207 */ /* 0x000fe40005000000 */
[----:B------:R-:W-:Y:S02]  /*1020*/  IADD3 R27, P0, PT, R27, UR8, RZ ;  /* 0x000000081b1b7c10 */ /* 0x000fe4000ff1e0ff */
[----:B----4-:R-:W-:-:S02]  /*1030*/  ISETP.GE.AND P2, PT, R18, R21, PT ;  /* 0x000000151200720c */ /* 0x010fc40003f46270 */
[----:B------:R-:W-:Y:S01]  /*1040*/  ISETP.LT.AND P4, PT, R18, R21, P3 ;  /* 0x000000151200720c */ /* 0x000fe20001f81270 */
[----:B------:R-:W-:Y:S01]  /*1050*/  IMAD.X R3, RZ, RZ, UR9, P0 ;  /* 0x00000009ff037e24 */ /* 0x000fe200080e06ff */
[----:B------:R-:W-:Y:S02]  /*1060*/  @!P3 SEL R26, RZ, 0x1, P2 ;  /* 0x00000001ff1ab807 */ /* 0x000fe40001000000 */
[----:B------:R-:W-:Y:S02]  /*1070*/  ISETP.LT.U32.AND P0, PT, R27, R16, PT ;  /* 0x000000101b00720c */ /* 0x000fe40003f01070 */
[----:B------:R-:W-:Y:S02]  /*1080*/  SEL R26, R26, 0x1, !P4 ;  /* 0x000000011a1a7807 */ /* 0x000fe40006000000 */
[----:B------:R-:W-:Y:S02]  /*1090*/  ISETP.LT.AND.EX P0, PT, R3, R20, PT, P0 ;  /* 0x000000140300720c */ /* 0x000fe40003f01300 */
[----:B------:R-:W-:-:S02]  /*10a0*/  LOP3.LUT P2, RZ, R26, 0xff, RZ, 0xc0, !PT ;  /* 0x000000ff1aff7812 */ /* 0x000fc4000784c0ff */
[----:B------:R-:W-:Y:S02]  /*10b0*/  IADD3 R29, P5, PT, R29, UR8, RZ ;  /* 0x000000081d1d7c10 */ /* 0x000fe4000ffbe0ff */
[----:B------:R-:W-:Y:S02]  /*10c0*/  SEL R12, R27, R16, P0 ;  /* 0x000000101b0c7207 */ /* 0x000fe40000000000 */
[----:B------:R-:W-:Y:S02]  /*10d0*/  SEL R14, R3, R20, P0 ;  /* 0x00000014030e7207 */ /* 0x000fe40000000000 */
[----:B------:R-:W-:Y:S02]  /*10e0*/  @!P4 SEL R12, R27, R16, !P3 ;  /* 0x000000101b0cc207 */ /* 0x000fe40005800000 */
[----:B------:R-:W-:Y:S02]  /*10f0*/  @!P4 SEL R14, R3, R20, !P3 ;  /* 0x00000014030ec207 */ /* 0x000fe40005800000 */
[----:B-----5:R-:W-:Y:S01]  /*1100*/  ISETP.LT.AND P3, PT, R10, R13, P2 ;  /* 0x0000000d0a00720c */ /* 0x020fe20001761270 */
[----:B------:R-:W-:Y:S01]  /*1110*/  IMAD.X R5, RZ, RZ, UR9, P5 ;  /* 0x00000009ff057e24 */ /* 0x000fe2000a8e06ff */
[----:B------:R-:W-:-:S02]  /*1120*/  ISETP.LT.U32.AND P0, PT, R29, R12, PT ;  /* 0x0000000c1d00720c */ /* 0x000fc40003f01070 */
[----:B------:R-:W-:Y:S02]  /*1130*/  ISETP.GE.AND P4, PT, R10, R13, PT ;  /* 0x0000000d0a00720c */ /* 0x000fe40003f86270 */
[----:B------:R-:W-:Y:S02]  /*1140*/  ISETP.LT.AND.EX P0, PT, R5, R14, PT, P0 ;  /* 0x0000000e0500720c */ /* 0x000fe40003f01300 */
[----:B------:R-:W-:Y:S02]  /*1150*/  @!P2 SEL R26, RZ, 0x1, P4 ;  /* 0x00000001ff1aa807 */ /* 0x000fe40002000000 */
[----:B------:R-:W-:Y:S02]  /*1160*/  SEL R24, R29, R12, P0 ;  /* 0x0000000c1d187207 */ /* 0x000fe40000000000 */
[----:B------:R-:W-:Y:S02]  /*1170*/  SEL R3, R5, R14, P0 ;  /* 0x0000000e05037207 */ /* 0x000fe40000000000 */
[----:B------:R-:W-:-:S02]  /*1180*/  SEL R26, R26, 0x1, !P3 ;  /* 0x000000011a1a7807 */ /* 0x000fc40005800000 */
[----:B------:R-:W-:Y:S02]  /*1190*/  @!P3 SEL R24, R29, R12, !P2 ;  /* 0x0000000c1d18b207 */ /* 0x000fe40005000000 */
[----:B------:R-:W-:-:S07]  /*11a0*/  @!P3 SEL R3, R5, R14, !P2 ;  /* 0x0000000e0503b207 */ /* 0x000fce0005000000 */
.L_x_495:
[----:B------:R-:W-:Y:S05]  /*11b0*/  BSYNC.RECONVERGENT B2 ;  /* 0x0000000000027941 */ /* 0x000fea0003800200 */
.L_x_494:
[----:B------:R-:W-:Y:S05]  /*11c0*/  @!P1 BRA `(.L_x_489) ;  /* 0x0000000400149947 */ /* 0x000fea0003800000 */
[----:B------:R-:W-:Y:S01]  /*11d0*/  ISETP.NE.AND P0, PT, R6, 0x1, PT ;  /* 0x000000010600780c */ /* 0x000fe20003f05270 */
[----:B------:R-:W-:Y:S01]  /*11e0*/  BSSY.RECONVERGENT B2, `(.L_x_496) ;  /* 0x000002b000027945 */ /* 0x000fe20003800200 */
[----:B------:R-:W-:-:S11]  /*11f0*/  LOP3.LUT P1, RZ, R8, 0x100, RZ, 0xc0, !PT ;  /* 0x0000010008ff7812 */ /* 0x000fd6000782c0ff */
[----:B------:R-:W-:Y:S05]  /*1200*/  @!P0 BRA `(.L_x_497) ;  /* 0x0000000000a08947 */ /* 0x000fea0003800000 */
[----:B------:R-:W0:Y:S01]  /*1210*/  LDC.64 R10, c[0x0][0x380] ;  /* 0x0000e000ff0a7b82 */ /* 0x000e220000000a00 */
[----:B------:R-:W-:Y:S01]  /*1220*/  IMAD.IADD R5, R9, 0x1, R22 ;  /* 0x0000000109057824 */ /* 0x000fe200078e0216 */
[----:B------:R-:W1:Y:S06]  /*1230*/  LDCU.64 UR8, c[0x0][0x398] ;  /* 0x00007300ff0877ac */ /* 0x000e6c0008000a00 */
[----:B------:R-:W2:Y:S01]  /*1240*/  LDC.64 R6, c[0x0][0x388] ;  /* 0x0000e200ff067b82 */ /* 0x000ea20000000a00 */
[C---:B------:R-:W-:Y:S02]  /*1250*/  VIADD R17, R5.reuse, 0x100 ;  /* 0x0000010005117836 */ /* 0x040fe40000000000 */
[----:B0-----:R-:W-:-:S06]  /*1260*/  IMAD.WIDE.U32 R12, R5, 0x4, R10 ;  /* 0x00000004050c7825 */ /* 0x001fcc00078e000a */
[----:B------:R-:W3:Y:S01]  /*1270*/  LDG.E R12, desc[UR12][R12.64] ;  /* 0x0000000c0c0c7981 */ /* 0x000ee2000c1e1900 */
[----:B--2---:R-:W-:-:S06]  /*1280*/  IMAD.WIDE.U32 R14, R5, 0x4, R6 ;  /* 0x00000004050e7825 */ /* 0x004fcc00078e0006 */
[----:B------:R-:W3:Y:S01]  /*1290*/  LDG.E R15, desc[UR12][R14.64] ;  /* 0x0000000c0e0f7981 */ /* 0x000ee2000c1e1900 */
[----:B------:R-:W-:-:S04]  /*12a0*/  IMAD.WIDE.U32 R10, R17, 0x4, R10 ;  /* 0x00000004110a7825 */ /* 0x000fc800078e000a */
[----:B------:R-:W-:Y:S02]  /*12b0*/  IMAD.WIDE.U32 R6, R17, 0x4, R6 ;  /* 0x0000000411067825 */ /* 0x000fe400078e0006 */
[----:B------:R-:W2:Y:S04]  /*12c0*/  LDG.E R10, desc[UR12][R10.64] ;  /* 0x0000000c0a0a7981 */ /* 0x000ea8000c1e1900 */
[----:B------:R0:W2:Y:S01]  /*12d0*/  LDG.E R19, desc[UR12][R6.64] ;  /* 0x0000000c06137981 */ /* 0x0000a2000c1e1900 */
[----:B------:R-:W-:Y:S02]  /*12e0*/  LOP3.LUT P2, RZ, R26, 0xff, RZ, 0xc0, !PT ;  /* 0x000000ff1aff7812 */ /* 0x000fe4000784c0ff */
[----:B-1----:R-:W-:-:S04]  /*12f0*/  IADD3 R5, P4, PT, R5, UR8, RZ ;  /* 0x0000000805057c10 */ /* 0x002fc8000ff9e0ff */
[----:B------:R-:W-:Y:S01]  /*1300*/  ISETP.LT.U32.AND P0, PT, R5, R24, PT ;  /* 0x000000180500720c */ /* 0x000fe20003f01070 */
[----:B------:R-:W-:-:S05]  /*1310*/  IMAD.X R8, RZ, RZ, UR9, P4 ;  /* 0x00000009ff087e24 */ /* 0x000fca000a0e06ff */
[----:B------:R-:W-:-:S04]  /*1320*/  ISETP.LT.AND.EX P0, PT, R8, R3, PT, P0 ;  /* 0x000000030800720c */ /* 0x000fc80003f01300 */
[----:B0-----:R-:W-:Y:S02]  /*1330*/  SEL R6, R5, R24, P0 ;  /* 0x0000001805067207 */ /* 0x001fe40000000000 */
[----:B------:R-:W-:Y:S01]  /*1340*/  SEL R7, R8, R3, P0 ;  /* 0x0000000308077207 */ /* 0x000fe20000000000 */
[----:B------:R-:W-:Y:S01]  /*1350*/  VIADD R22, R22, 0x200 ;  /* 0x0000020016167836 */ /* 0x000fe20000000000 */
[CC--:B---3--:R-:W-:Y:S02]  /*1360*/  ISETP.GE.AND P5, PT, R12.reuse, R15.reuse, PT ;  /* 0x0000000f0c00720c */ /* 0x0c8fe40003fa6270 */
[----:B------:R-:W-:Y:S02]  /*1370*/  ISETP.LT.AND P3, PT, R12, R15, P2 ;  /* 0x0000000f0c00720c */ /* 0x000fe40001761270 */
[----:B------:R-:W-:-:S04]  /*1380*/  @!P2 SEL R26, RZ, 0x1, P5 ;  /* 0x00000001ff1aa807 */ /* 0x000fc80002800000 */
[----:B------:R-:W-:Y:S02]  /*1390*/  SEL R26, R26, 0x1, !P3 ;  /* 0x000000011a1a7807 */ /* 0x000fe40005800000 */
[----:B------:R-:W-:Y:S02]  /*13a0*/  IADD3 R17, P5, PT, R17, UR8, RZ ;  /* 0x0000000811117c10 */ /* 0x000fe4000ffbe0ff */
[----:B------:R-:W-:-:S03]  /*13b0*/  LOP3.LUT P4, RZ, R26, 0xff, RZ, 0xc0, !PT ;  /* 0x000000ff1aff7812 */ /* 0x000fc6000788c0ff */
[----:B------:R-:W-:Y:S02]  /*13c0*/  @!P3 SEL R6, R5, R24, !P2 ;  /* 0x000000180506b207 */ /* 0x000fe40005000000 */
[----:B------:R-:W-:Y:S02]  /*13d0*/  @!P3 SEL R7, R8, R3, !P2 ;  /* 0x000000030807b207 */ /* 0x000fe40005000000 */
[CC--:B--2---:R-:W-:Y:S01]  /*13e0*/  ISETP.LT.AND P3, PT, R10.reuse, R19.reuse, P4 ;  /* 0x000000130a00720c */ /* 0x0c4fe20002761270 */
        /* <DEDUP_REMOVED lines=10> */
.L_x_497:
[----:B------:R-:W-:Y:S05]  /*1490*/  BSYNC.RECONVERGENT B2 ;  /* 0x0000000000027941 */ /* 0x000fea0003800200 */
.L_x_496:
[----:B------:R-:W-:Y:S05]  /*14a0*/  @P1 BRA `(.L_x_489) ;  /* 0x00000000005c1947 */ /* 0x000fea0003800000 */
[----:B------:R-:W0:Y:S01]  /*14b0*/  LDC.64 R6, c[0x0][0x380] ;  /* 0x0000e000ff067b82 */ /* 0x000e220000000a00 */
[----:B------:R-:W-:Y:S01]  /*14c0*/  IMAD.IADD R5, R9, 0x1, R22 ;  /* 0x0000000109057824 */ /* 0x000fe200078e0216 */
[----:B------:R-:W1:Y:S06]  /*14d0*/  LDCU.64 UR8, c[0x0][0x398] ;  /* 0x00007300ff0877ac */ /* 0x000e6c0008000a00 */
[----:B------:R-:W2:Y:S01]  /*14e0*/  LDC.64 R10, c[0x0][0x388] ;  /* 0x0000e200ff0a7b82 */ /* 0x000ea20000000a00 */
[----:B0-----:R-:W-:-:S06]  /*14f0*/  IMAD.WIDE.U32 R6, R5, 0x4, R6 ;  /* 0x0000000405067825 */ /* 0x001fcc00078e0006 */
[----:B------:R-:W3:Y:S01]  /*1500*/  LDG.E R6, desc[UR12][R6.64] ;  /* 0x0000000c06067981 */ /* 0x000ee2000c1e1900 */
[----:B--2---:R-:W-:-:S06]  /*1510*/  IMAD.WIDE.U32 R8, R5, 0x4, R10 ;  /* 0x0000000405087825 */ /* 0x004fcc00078e000a */
[----:B------:R-:W3:Y:S01]  /*1520*/  LDG.E R9, desc[UR12][R8.64] ;  /* 0x0000000c08097981 */ /* 0x000ee2000c1e1900 */
[----:B------:R-:W-:Y:S02]  /*1530*/  LOP3.LUT P3, RZ, R26, 0xff, RZ, 0xc0, !PT ;  /* 0x000000ff1aff7812 */ /* 0x000fe4000786c0ff */
[----:B-1----:R-:W-:-:S05]  /*1540*/  IADD3 R11, P0, PT, R5, UR8, RZ ;  /* 0x00000008050b7c10 */ /* 0x002fca000ff1e0ff */
[----:B------:R-:W-:Y:S01]  /*1550*/  IMAD.X R10, RZ, RZ, UR9, P0 ;  /* 0x00000009ff0a7e24 */ /* 0x000fe200080e06ff */
[----:B------:R-:W-:-:S04]  /*1560*/  ISETP.LT.U32.AND P0, PT, R11, R24, PT ;  /* 0x000000180b00720c */ /* 0x000fc80003f01070 */
[----:B------:R-:W-:-:S04]  /*1570*/  ISETP.LT.AND.EX P0, PT, R10, R3, PT, P0 ;  /* 0x000000030a00720c */ /* 0x000fc80003f01300 */
[----:B------:R-:W-:Y:S02]  /*1580*/  SEL R5, R11, R24, P0 ;  /* 0x000000180b057207 */ /* 0x000fe40000000000 */
[CC--:B---3--:R-:W-:Y:S02]  /*1590*/  ISETP.LT.AND P1, PT, R6.reuse, R9.reuse, P3 ;  /* 0x000000090600720c */ /* 0x0c8fe40001f21270 */
        /* <DEDUP_REMOVED lines=8> */
.L_x_489:
[----:B------:R-:W-:Y:S05]  /*1620*/  BSYNC.RECONVERGENT B1 ;  /* 0x0000000000017941 */ /* 0x000fea0003800200 */
.L_x_488:
[----:B------:R-:W-:-:S13]  /*1630*/  ISETP.GE.U32.AND P0, PT, R2, 0x100, PT ;  /* 0x000001000200780c */ /* 0x000fda0003f06070 */
        /* <DEDUP_REMOVED lines=25> */
.L_x_500:
[----:B------:R-:W-:Y:S05]  /*17d0*/  BSYNC.RECONVERGENT B1 ;  /* 0x0000000000017941 */ /* 0x000fea0003800200 */
.L_x_499:
        /* <DEDUP_REMOVED lines=23> */
.L_x_502:
[----:B------:R-:W-:Y:S05]  /*1950*/  BSYNC.RECONVERGENT B1 ;  /* 0x0000000000017941 */ /* 0x000fea0003800200 */
.L_x_501:
        /* <DEDUP_REMOVED lines=20> */
.L_x_504:
[----:B------:R-:W-:Y:S05]  /*1aa0*/  BSYNC.RECONVERGENT B1 ;  /* 0x0000000000017941 */ /* 0x000fea0003800200 */
.L_x_503:
        /* <DEDUP_REMOVED lines=20> */
.L_x_506:
[----:B------:R-:W-:Y:S05]  /*1bf0*/  BSYNC.RECONVERGENT B1 ;  /* 0x0000000000017941 */ /* 0x000fea0003800200 */
.L_x_505:
        /* <DEDUP_REMOVED lines=20> */
.L_x_508:
[----:B------:R-:W-:Y:S05]  /*1d40*/  BSYNC.RECONVERGENT B1 ;  /* 0x0000000000017941 */ /* 0x000fea0003800200 */
.L_x_507:
[----:B------:R-:W-:Y:S04]  /*1d50*/  BSSY.RECONVERGENT B1, `(.L_x_509) ;  /* 0x000000b000017945 */ /* 0x000fe80003800200 */
[----:B------:R-:W-:Y:S05]  /*1d60*/  @P1 BRA `(.L_x_510) ;  /* 0x0000000000241947 */ /* 0x000fea0003800000 */
[----:B--2---:R-:W2:Y:S01]  /*1d70*/  S2R R6, SR_CgaCtaId ;  /* 0x0000000000067919 */ /* 0x004ea20000008800 */
[----:B0-----:R-:W-:Y:S02]  /*1d80*/  MOV R5, 0x400 ;  /* 0x0000040000057802 */ /* 0x001fe40000000f00 */
[----:B------:R-:W-:-:S04]  /*1d90*/  SHF.R.U32.HI R2, RZ, 0x1, R4 ;  /* 0x00000001ff027819 */ /* 0x000fc80000011604 */
[----:B------:R-:W-:Y:S02]  /*1da0*/  LOP3.LUT R2, R2, 0x1f0, RZ, 0xc0, !PT ;  /* 0x000001f002027812 */ /* 0x000fe400078ec0ff */
[----:B--2---:R-:W-:-:S05]  /*1db0*/  LEA R5, R6, R5, 0x18 ;  /* 0x0000000506057211 */ /* 0x004fca00078ec0ff */
[----:B------:R-:W-:Y:S02]  /*1dc0*/  IMAD.IADD R5, R2, 0x1, R5 ;  /* 0x0000000102057824 */ /* 0x000fe400078e0205 */
[----:B------:R-:W-:-:S03]  /*1dd0*/  IMAD.MOV.U32 R2, RZ, RZ, R24 ;  /* 0x000000ffff027224 */ /* 0x000fc600078e0018 */
[----:B------:R0:W-:Y:S04]  /*1de0*/  STS.U8 [R5+0x8], R26 ;  /* 0x0000081a05007388 */ /* 0x0001e80000000000 */
[----:B------:R0:W-:Y:S02]  /*1df0*/  STS.64 [R5+0x10], R2 ;  /* 0x0000100205007388 */ /* 0x0001e40000000a00 */
.L_x_510:
[----:B------:R-:W-:Y:S05]  /*1e00*/  BSYNC.RECONVERGENT B1 ;  /* 0x0000000000017941 */ /* 0x000fea0003800200 */
.L_x_509:
[----:B------:R-:W-:Y:S01]  /*1e10*/  BAR.SYNC.DEFER_BLOCKING 0x0 ;  /* 0x0000000000007b1d */ /* 0x000fe20000010000 */
[----:B------:R-:W-:-:S13]  /*1e20*/  ISETP.NE.AND P1, PT, R4, RZ, PT ;  /* 0x000000ff0400720c */ /* 0x000fda0003f25270 */
[----:B------:R-:W-:Y:S05]  /*1e30*/  @P1 BRA `(.L_x_511) ;  /* 0x0000003c00e81947 */ /* 0x000fea0003800000 */
[----:B------:R-:W5:Y:S01]  /*1e40*/  S2UR UR5, SR_CgaCtaId ;  /* 0x00000000000579c3 */ /* 0x000f620000008800 */
[----:B------:R-:W-:Y:S01]  /*1e50*/  UMOV UR4, 0x400 ;  /* 0x0000040000047882 */ /* 0x000fe20000000000 */
[----:B------:R-:W-:Y:S01]  /*1e60*/  LOP3.LUT P4, RZ, R26, 0xff, RZ, 0xc0, !PT ;  /* 0x000000ff1aff7812 */ /* 0x000fe2000788c0ff */
[----:B-----5:R-:W-:-:S09]  /*1e70*/  ULEA UR4, UR5, UR4, 0x18 ;  /* 0x0000000405047291 */ /* 0x020fd2000f8ec0ff */
[----:B0-----:R-:W0:Y:S04]  /*1e80*/  LDS.U8 R2, [UR4+0x18] ;  /* 0x00001804ff027984 */ /* 0x001e280008000000 */
[----:B------:R-:W5:Y:S04]  /*1e90*/  LDS.64 R8, [UR4+0x20] ;  /* 0x00002004ff087984 */ /* 0x000f680008000a00 */
[----:B------:R-:W1:Y:S04]  /*1ea0*/  LDS.U8 R14, [UR4+0x28] ;  /* 0x00002804ff0e7984 */ /* 0x000e680008000000 */
[----:B--2-4-:R-:W2:Y:S04]  /*1eb0*/  LDS.64 R6, [UR4+0x30] ;  /* 0x00003004ff067984 */ /* 0x014ea80008000a00 */
[----:B------:R-:W4:Y:S04]  /*1ec0*/  LDS.U8 R16, [UR4+0x38] ;  /* 0x00003804ff107984 */ /* 0x000f280008000000 */
[----:B------:R-:W4:Y:S04]  /*1ed0*/  LDS.64 R10, [UR4+0x40] ;  /* 0x00004004ff0a7984 */ /* 0x000f280008000a00 */
[----:B------:R-:W4:Y:S04]  /*1ee0*/  LDS.U8 R12, [UR4+0x48] ;  /* 0x00004804ff0c7984 */ /* 0x000f280008000000 */
[----:B------:R-:W4:Y:S04]  /*1ef0*/  LDS.64 R4, [UR4+0x50] ;  /* 0x00005004ff047984 */ /* 0x000f280008000a00 */
[----:B------:R-:W4:Y:S01]  /*1f00*/  LDS.U8 R17, [UR4+0x58] ;  /* 0x00005804ff117984 */ /* 0x000f220008000000 */
[----:B0-----:R-:W-:-:S04]  /*1f10*/  ISETP.NE.AND P2, PT, R2, RZ, PT ;  /* 0x000000ff0200720c */ /* 0x001fc80003f45270 */
[----:B------:R-:W-:Y:S02]  /*1f20*/  @P4 SEL R2, R26, 0x1, !P2 ;  /* 0x000000011a024807 */ /* 0x000fe40005000000 */
[-C--:B-----5:R-:W-:Y:S01]  /*1f30*/  ISETP.LT.U32.AND P0, PT, R8, R24.reuse, PT ;  /* 0x000000180800720c */ /* 0x0a0fe20003f01070 */
[----:B------:R-:W-:Y:S01]  /*1f40*/  LDS.U8 R26, [UR4+0x78] ;  /* 0x00007804ff1a7984 */ /* 0x000fe20008000000 */
[----:B------:R-:W-:Y:S02]  /*1f50*/  LOP3.LUT P3, RZ, R2, 0xff, RZ, 0xc0, !PT ;  /* 0x000000ff02ff7812 */ /* 0x000fe4000786c0ff */
[----:B------:R-:W-:Y:S02]  /*1f60*/  ISETP.LT.AND.EX P0, PT, R9, R3, PT, P0 ;  /* 0x000000030900720c */ /* 0x000fe40003f01300 */
[----:B-1----:R-:W-:Y:S02]  /*1f70*/  ISETP.NE.AND P5, PT, R14, RZ, PT ;  /* 0x000000ff0e00720c */ /* 0x002fe40003fa5270 */
[----:B---3--:R-:W-:-:S02]  /*1f80*/  @P2 SEL R24, R8, R24, P0 ;  /* 0x0000001808182207 */ /* 0x008fc40000000000 */
[C---:B------:R-:W-:Y:S02]  /*1f90*/  @P2 SEL R3, R9.reuse, R3, P0 ;  /* 0x0000000309032207 */ /* 0x040fe40000000000 */
[----:B------:R-:W-:Y:S02]  /*1fa0*/  SEL R13, R8, R24, !P4 ;  /* 0x00000018080d7207 */ /* 0x000fe40006000000 */
[----:B------:R-:W-:Y:S02]  /*1fb0*/  SEL R3, R9, R3, !P4 ;  /* 0x0000000309037207 */ /* 0x000fe40006000000 */
[----:B--2---:R-:W-:Y:S01]  /*1fc0*/  ISETP.LT.U32.AND P0, PT, R6, R13, PT ;  /* 0x0000000d0600720c */ /* 0x004fe20003f01070 */
[----:B------:R-:W0:Y:S01]  /*1fd0*/  LDS.64 R8, [UR4+0x60] ;  /* 0x00006004ff087984 */ /* 0x000e220008000a00 */
[----:B------:R-:W-:Y:S02]  /*1fe0*/  @P3 SEL R14, R2, 0x1, !P5 ;  /* 0x00000001020e3807 */ /* 0x000fe40006800000 */
[----:B------:R-:W-:-:S02]  /*1ff0*/  ISETP.LT.AND.EX P0, PT, R7, R3, PT, P0 ;  /* 0x000000030700720c */ /* 0x000fc40003f01300 */
[----:B------:R-:W-:Y:S02]  /*2000*/  LOP3.LUT P2, RZ, R14, 0xff, RZ, 0xc0, !PT ;  /* 0x000000ff0eff7812 */ /* 0x000fe4000784c0ff */
[----:B------:R-:W-:Y:S02]  /*2010*/  @P5 SEL R13, R6, R13, P0 ;  /* 0x0000000d060d5207 */ /* 0x000fe40000000000 */
[----:B----4-:R-:W-:Y:S02]  /*2020*/  ISETP.NE.AND P4, PT, R16, RZ, PT ;  /* 0x000000ff1000720c */ /* 0x010fe40003f85270 */
[C---:B------:R-:W-:Y:S02]  /*2030*/  @P5 SEL R3, R7.reuse, R3, P0 ;  /* 0x0000000307035207 */ /* 0x040fe40000000000 */
[----:B------:R-:W-:Y:S02]  /*2040*/  SEL R13, R6, R13, !P3 ;  /* 0x0000000d060d7207 */ /* 0x000fe40005800000 */
[----:B------:R-:W-:-:S02]  /*2050*/  SEL R15, R7, R3, !P3 ;  /* 0x00000003070f7207 */ /* 0x000fc40005800000 */
[----:B------:R-:W-:Y:S01]  /*2060*/  ISETP.LT.U32.AND P0, PT, R10, R13, PT ;  /* 0x0000000d0a00720c */ /* 0x000fe20003f01070 */
[----:B------:R-:W-:Y:S01]  /*2070*/  LDS.64 R6, [UR4+0x70] ;  /* 0x00007004ff067984 */ /* 0x000fe20008000a00 */
[----:B------:R-:W-:Y:S02]  /*2080*/  @P2 SEL R16, R14, 0x1, !P4 ;  /* 0x000000010e102807 */ /* 0x000fe40006000000 */
[----:B------:R-:W-:Y:S01]  /*2090*/  ISETP.LT.AND.EX P0, PT, R11, R15, PT, P0 ;  /* 0x0000000f0b00720c */ /* 0x000fe20003f01300 */
[----:B------:R-:W1:Y:S01]  /*20a0*/  LDS.U8 R14, [UR4+0x68] ;  /* 0x00006804ff0e7984 */ /* 0x000e620008000000 */
[----:B------:R-:W-:Y:S02]  /*20b0*/  ISETP.NE.AND P3, PT, R12, RZ, PT ;  /* 0x000000ff0c00720c */ /* 0x000fe40003f65270 */
[----:B------:R-:W-:Y:S01]  /*20c0*/  @P4 SEL R13, R10, R13, P0 ;  /* 0x0000000d0a0d4207 */ /* 0x000fe20000000000 */
[----:B------:R-:W2:Y:S01]  /*20d0*/  LDS.64 R2, [UR4+0x80] ;  /* 0x00008004ff027984 */ /* 0x000ea20008000a00 */
[----:B------:R-:W-:-:S02]  /*20e0*/  LOP3.LUT P5, RZ, R16, 0xff, RZ, 0xc0, !PT ;  /* 0x000000ff10ff7812 */ /* 0x000fc400078ac0ff */
[C---:B------:R-:W-:Y:S02]  /*20f0*/  @P4 SEL R15, R11.reuse, R15, P0 ;  /* 0x0000000f0b0f4207 */ /* 0x040fe40000000000 */
[----:B------:R-:W-:Y:S02]  /*2100*/  SEL R13, R10, R13, !P2 ;  /* 0x0000000d0a0d7207 */ /* 0x000fe40005000000 */
[----:B------:R-:W-:Y:S02]  /*2110*/  SEL R15, R11, R15, !P2 ;  /* 0x0000000f0b0f7207 */ /* 0x000fe40005000000 */
[----:B------:R-:W-:Y:S02]  /*2120*/  ISETP.LT.U32.AND P0, PT, R4, R13, PT ;  /* 0x0000000d0400720c */ /* 0x000fe40003f01070 */
[----:B------:R-:W-:Y:S02]  /*2130*/  ISETP.NE.AND P2, PT, R17, RZ, PT ;  /* 0x000000ff1100720c */ /* 0x000fe40003f45270 */
[----:B------:R-:W-:-:S02]  /*2140*/  ISETP.LT.AND.EX P0, PT, R5, R15, PT, P0 ;  /* 0x0000000f0500720c */ /* 0x000fc40003f01300 */
[----:B------:R-:W-:Y:S02]  /*2150*/  @P5 SEL R12, R16, 0x1, !P3 ;  /* 0x00000001100c5807 */ /* 0x000fe40005800000 */
[C---:B------:R-:W-:Y:S02]  /*2160*/  @P3 SEL R13, R4.reuse, R13, P0 ;  /* 0x0000000d040d3207 */ /* 0x040fe40000000000 */
[C---:B------:R-:W-:Y:S02]  /*2170*/  @P3 SEL R15, R5.reuse, R15, P0 ;  /* 0x0000000f050f3207 */ /* 0x040fe40000000000 */
[----:B------:R-:W-:Y:S02]  /*2180*/  SEL R11, R4, R13, !P5 ;  /* 0x0000000d040b7207 */ /* 0x000fe40006800000 */
[----:B------:R-:W-:Y:S02]  /*2190*/  LOP3.LUT P4, RZ, R12, 0xff, RZ, 0xc0, !PT ;  /* 0x000000ff0cff7812 */ /* 0x000fe4000788c0ff */
[----:B------:R-:W-:-:S02]  /*21a0*/  SEL R13, R5, R15, !P5 ;  /* 0x0000000f050d7207 */ /* 0x000fc40006800000 */
[----:B0-----:R-:W-:-:S04]  /*21b0*/  ISETP.LT.U32.AND P0, PT, R8, R11, PT ;  /* 0x0000000b0800720c */ /* 0x001fc80003f01070 */
[----:B------:R-:W-:-:S04]  /*21c0*/  ISETP.LT.AND.EX P0, PT, R9, R13, PT, P0 ;  /* 0x0000000d0900720c */ /* 0x000fc80003f01300 */
[----:B------:R-:W-:Y:S02]  /*21d0*/  @P2 SEL R11, R8, R11, P0 ;  /* 0x0000000b080b2207 */ /* 0x000fe40000000000 */
[----:B------:R-:W-:Y:S02]  /*21e0*/  @P4 SEL R17, R12, 0x1, !P2 ;  /* 0x000000010c114807 */ /* 0x000fe40005000000 */
[----:B-1----:R-:W-:Y:S02]  /*21f0*/  ISETP.NE.AND P3, PT, R14, RZ, PT ;  /* 0x000000ff0e00720c */ /* 0x002fe40003f65270 */
[----:B------:R-:W-:Y:S02]  /*2200*/  @P2 SEL R13, R9, R13, P0 ;  /* 0x0000000d090d2207 */ /* 0x000fe40000000000 */
[----:B------:R-:W-:Y:S02]  /*2210*/  SEL R5, R8, R11, !P4 ;  /* 0x0000000b08057207 */ /* 0x000fe40006000000 */
[----:B------:R-:W-:-:S02]  /*2220*/  LOP3.LUT P5, RZ, R17, 0xff, RZ, 0xc0, !PT ;  /* 0x000000ff11ff7812 */ /* 0x000fc400078ac0ff */
[----:B------:R-:W-:Y:S02]  /*2230*/  SEL R9, R9, R13, !P4 ;  /* 0x0000000d09097207 */ /* 0x000fe40006000000 */
[----:B------:R-:W-:Y:S02]  /*2240*/  ISETP.LT.U32.AND P0, PT, R6, R5, PT ;  /* 0x000000050600720c */ /* 0x000fe40003f01070 */
[----:B------:R-:W-:Y:S02]  /*2250*/  ISETP.NE.AND P4, PT, R26, RZ, PT ;  /* 0x000000ff1a00720c */ /* 0x000fe40003f85270 */
[----:B------:R-:W-:-:S04]  /*2260*/  ISETP.LT.AND.EX P0, PT, R7, R9, PT, P0 ;  /* 0x000000090700720c */ /* 0x000fc80003f01300 */
[C---:B------:R-:W-:Y:S02]  /*2270*/  @P3 SEL R5, R6.reuse, R5, P0 ;  /* 0x0000000506053207 */ /* 0x040fe40000000000 */
[----:B------:R-:W-:Y:S02]  /*2280*/  @P5 SEL R14, R17, 0x1, !P3 ;  /* 0x00000001110e5807 */ /* 0x000fe40005800000 */
[C---:B------:R-:W-:Y:S02]  /*2290*/  @P3 SEL R9, R7.reuse, R9, P0 ;  /* 0x0000000907093207 */ /* 0x040fe40000000000 */
[----:B------:R-:W-:Y:S02]  /*22a0*/  SEL R5, R6, R5, !P5 ;  /* 0x0000000506057207 */ /* 0x000fe40006800000 */
[----:B------:R-:W-:Y:S02]  /*22b0*/  LOP3.LUT P2, RZ, R14, 0xff, RZ, 0xc0, !PT ;  /* 0x000000ff0eff7812 */ /* 0x000fe4000784c0ff */
[----:B------:R-:W-:-:S02]  /*22c0*/  SEL R7, R7, R9, !P5 ;  /* 0x0000000907077207 */ /* 0x000fc40006800000 */
[----:B--2---:R-:W-:-:S04]  /*22d0*/  ISETP.LT.U32.AND P0, PT, R2, R5, PT ;  /* 0x000000050200720c */ /* 0x004fc80003f01070 */
[----:B------:R-:W-:-:S04]  /*22e0*/  ISETP.LT.AND.EX P0, PT, R3, R7, PT, P0 ;  /* 0x000000070300720c */ /* 0x000fc80003f01300 */
[----:B------:R-:W-:Y:S02]  /*22f0*/  @P4 SEL R5, R2, R5, P0 ;  /* 0x0000000502054207 */ /* 0x000fe40000000000 */
[C---:B------:R-:W-:Y:S02]  /*2300*/  @P4 SEL R7, R3.reuse, R7, P0 ;  /* 0x0000000703074207 */ /* 0x040fe40000000000 */
[----:B------:R-:W-:Y:S02]  /*2310*/  @P2 SEL R26, R14, 0x1, !P4 ;  /* 0x000000010e1a2807 */ /* 0x000fe40006000000 */
[----:B------:R-:W-:Y:S02]  /*2320*/  SEL R24, R2, R5, !P2 ;  /* 0x0000000502187207 */ /* 0x000fe40005000000 */
[----:B------:R-:W-:Y:S01]  /*2330*/  SEL R3, R3, R7, !P2 ;  /* 0x0000000703037207 */ /* 0x000fe20005000000 */
[----:B------:R-:W-:Y:S06]  /*2340*/  BRA `(.L_x_511) ;  /* 0x0000003800a47947 */ /* 0x000fec0003800000 */
.L_x_498:
[----:B------:R-:W0:Y:S01]  /*2350*/  S2R R12, SR_LANEID ;  /* 0x00000000000c7919 */ /* 0x000e220000000000 */
[----:B------:R-:W-:Y:S01]  /*2360*/  LOP3.LUT R5, R4, 0x3e0, RZ, 0xc0, !PT ;  /* 0x000003e004057812 */ /* 0x000fe200078ec0ff */
[----:B------:R-:W-:Y:S04]  /*2370*/  BSSY.RECONVERGENT B1, `(.L_x_512) ;  /* 0x0000022000017945 */ /* 0x000fe80003800200 */
[----:B------:R-:W-:Y:S01]  /*2380*/  VIADD R7, R5, 0x20 ;  /* 0x0000002005077836 */ /* 0x000fe20000000000 */
[----:B------:R-:W-:-:S04]  /*2390*/  LOP3.LUT R5, RZ, R5, RZ, 0x33, !PT ;  /* 0x00000005ff057212 */ /* 0x000fc800078e33ff */
[----:B------:R-:W-:Y:S01]  /*23a0*/  ISETP.GT.U32.AND P0, PT, R7, R2, PT ;  /* 0x000000020700720c */ /* 0x000fe20003f04070 */
[----:B------:R-:W-:-:S05]  /*23b0*/  IMAD.IADD R5, R2, 0x1, R5 ;  /* 0x0000000102057824 */ /* 0x000fca00078e0205 */
[----:B------:R-:W-:-:S05]  /*23c0*/  SEL R5, R5, 0x1f, P0 ;  /* 0x0000001f05057807 */ /* 0x000fca0000000000 */
[----:B------:R1:W2:Y:S01]  /*23d0*/  SHFL.DOWN PT, R9, R24, 0x1, R5 ;  /* 0x0820000018097989 */ /* 0x0002a200000e0005 */
[CC--:B0-----:R-:W-:Y:S01]  /*23e0*/  ISETP.GE.AND P0, PT, R12.reuse, R5.reuse, PT ;  /* 0x000000050c00720c */ /* 0x0c1fe20003f06270 */
[C---:B------:R-:W-:Y:S01]  /*23f0*/  VIADD R6, R12.reuse, 0x2 ;  /* 0x000000020c067836 */ /* 0x040fe20000000000 */
[C---:B------:R-:W-:Y:S01]  /*2400*/  ISETP.NE.AND P1, PT, R12.reuse, RZ, PT ;  /* 0x000000ff0c00720c */ /* 0x040fe20003f25270 */
[C---:B------:R-:W-:Y:S02]  /*2410*/  VIADD R10, R12.reuse, 0x8 ;  /* 0x000000080c0a7836 */ /* 0x040fe40000000000 */
        /* <DEDUP_REMOVED lines=11> */
[----:B-1----:R-:W-:-:S04]  /*24d0*/  LOP3.LUT P4, R6, R26, 0xff, RZ, 0xc0, !PT ;  /* 0x000000ff1a067812 */ /* 0x002fc8000788c0ff */
[----:B------:R-:W-:-:S13]  /*24e0*/  PLOP3.LUT P0, PT, P4, P0, PT, 0x2f, 0xf2 ;  /* 0x0000000000f2781c */ /* 0x000fda0002700577 */
[----:B------:R-:W-:Y:S02]  /*24f0*/  @!P0 ISETP.LT.U32.AND P4, PT, R9, R24, PT ;  /* 0x000000180900820c */ /* 0x000fe40003f81070 */
[----:B------:R-:W-:Y:S02]  /*2500*/  @P0 ISETP.NE.AND P6, PT, R6, RZ, PT ;  /* 0x000000ff0600020c */ /* 0x000fe40003fc5270 */
[----:B------:R-:W-:Y:S02]  /*2510*/  @!P0 PRMT R26, R11, 0x7610, R26 ;  /* 0x000076100b1a8816 */ /* 0x000fe4000000001a */
[----:B0-----:R-:W-:Y:S02]  /*2520*/  @!P0 ISETP.LT.AND.EX P4, PT, R10, R3, PT, P4 ;  /* 0x000000030a00820c */ /* 0x001fe40003f81340 */
[----:B------:R-:W-:Y:S02]  /*2530*/  @P0 SEL R6, R7, R26, !P6 ;  /* 0x0000001a07060207 */ /* 0x000fe40007000000 */
[----:B------:R-:W-:-:S02]  /*2540*/  @!P0 SEL R24, R9, R24, P4 ;  /* 0x0000001809188207 */ /* 0x000fc40002000000 */
[----:B------:R-:W-:Y:S02]  /*2550*/  @!P0 SEL R3, R10, R3, P4 ;  /* 0x000000030a038207 */ /* 0x000fe40002000000 */
[----:B------:R-:W-:Y:S02]  /*2560*/  @P0 PRMT R26, R6, 0x7610, R26 ;  /* 0x00007610061a0816 */ /* 0x000fe4000000001a */
[----:B------:R-:W-:Y:S02]  /*2570*/  @P0 SEL R24, R9, R24, !P6 ;  /* 0x0000001809180207 */ /* 0x000fe40007000000 */
[----:B------:R-:W-:-:S07]  /*2580*/  @P0 SEL R3, R10, R3, !P6 ;  /* 0x000000030a030207 */ /* 0x000fce0007000000 */
.L_x_513:
[----:B------:R-:W-:Y:S05]  /*2590*/  BSYNC.RECONVERGENT B1 ;  /* 0x0000000000017941 */ /* 0x000fea0003800200 */
.L_x_512:
[----:B-1----:R-:W-:Y:S01]  /*25a0*/  LOP3.LUT R6, R26, 0xff, RZ, 0xc0, !PT ;  /* 0x000000ff1a067812 */ /* 0x002fe200078ec0ff */
[----:B------:R1:W2:Y:S01]  /*25b0*/  SHFL.DOWN PT, R9, R24, 0x2, R5 ;  /* 0x0840000018097989 */ /* 0x0002a200000e0005 */
[----:B------:R-:W-:Y:S01]  /*25c0*/  ISETP.GT.AND P4, PT, R8, R5, PT ;  /* 0x000000050800720c */ /* 0x000fe20003f84270 */
[----:B------:R-:W-:Y:S02]  /*25d0*/  BSSY.RECONVERGENT B1, `(.L_x_514) ;  /* 0x0000012000017945 */ /* 0x000fe40003800200 */
[----:B------:R1:W4:Y:S04]  /*25e0*/  SHFL.DOWN PT, R8, R3, 0x2, R5 ;  /* 0x0840000003087989 */ /* 0x00032800000e0005 */
[----:B---3--:R1:W3:Y:S01]  /*25f0*/  SHFL.DOWN PT, R7, R6, 0x2, R5 ;  /* 0x0840000006077989 */ /* 0x0082e200000e0005 */
[----:B------:R-:W-:Y:S05]  /*2600*/  @P5 BRA `(.L_x_515) ;  /* 0x0000000000385947 */ /* 0x000fea0003800000 */
[----:B---3--:R-:W-:Y:S01]  /*2610*/  LOP3.LUT P0, RZ, R7, 0xff, RZ, 0xc0, !PT ;  /* 0x000000ff07ff7812 */ /* 0x008fe2000780c0ff */
[----:B0-----:R-:W-:Y:S01]  /*2620*/  IMAD.MOV.U32 R10, RZ, RZ, 0x1 ;  /* 0x00000001ff0a7424 */ /* 0x001fe200078e00ff */
[----:B-1----:R-:W-:-:S04]  /*2630*/  LOP3.LUT P5, R6, R26, 0xff, RZ, 0xc0, !PT ;  /* 0x000000ff1a067812 */ /* 0x002fc800078ac0ff */
[----:B------:R-:W-:-:S13]  /*2640*/  PLOP3.LUT P0, PT, P5, P0, PT, 0x2f, 0xf2 ;  /* 0x0000000000f2781c */ /* 0x000fda0002f00577 */
[----:B--2---:R-:W-:Y:S02]  /*2650*/  @!P0 ISETP.LT.U32.AND P5, PT, R9, R24, PT ;  /* 0x000000180900820c */ /* 0x004fe40003fa1070 */
[----:B------:R-:W-:Y:S02]  /*2660*/  @P0 ISETP.NE.AND P6, PT, R6, RZ, PT ;  /* 0x000000ff0600020c */ /* 0x000fe40003fc5270 */
[----:B------:R-:W-:Y:S02]  /*2670*/  @!P0 PRMT R26, R10, 0x7610, R26 ;  /* 0x000076100a1a8816 */ /* 0x000fe4000000001a */
[----:B----4-:R-:W-:Y:S02]  /*2680*/  @!P0 ISETP.LT.AND.EX P5, PT, R8, R3, PT, P5 ;  /* 0x000000030800820c */ /* 0x010fe40003fa1350 */
[----:B------:R-:W-:Y:S02]  /*2690*/  @P0 SEL R6, R7, R26, !P6 ;  /* 0x0000001a07060207 */ /* 0x000fe40007000000 */
[----:B------:R-:W-:-:S02]  /*26a0*/  @!P0 SEL R24, R9, R24, P5 ;  /* 0x0000001809188207 */ /* 0x000fc40002800000 */
[----:B------:R-:W-:Y:S02]  /*26b0*/  @!P0 SEL R3, R8, R3, P5 ;  /* 0x0000000308038207 */ /* 0x000fe40002800000 */
[----:B------:R-:W-:Y:S02]  /*26c0*/  @P0 PRMT R26, R6, 0x7610, R26 ;  /* 0x00007610061a0816 */ /* 0x000fe4000000001a */
[----:B------:R-:W-:Y:S02]  /*26d0*/  @P0 SEL R24, R9, R24, !P6 ;  /* 0x0000001809180207 */ /* 0x000fe40007000000 */
[----:B------:R-:W-:-:S07]  /*26e0*/  @P0 SEL R3, R8, R3, !P6 ;  /* 0x0000000308030207 */ /* 0x000fce0007000000 */
.L_x_515:
[----:B------:R-:W-:Y:S05]  /*26f0*/  BSYNC.RECONVERGENT B1 ;  /* 0x0000000000017941 */ /* 0x000fea0003800200 */
.L_x_514:
[----:B-1----:R-:W-:Y:S01]  /*2700*/  LOP3.LUT R6, R26, 0xff, RZ, 0xc0, !PT ;  /* 0x000000ff1a067812 */ /* 0x002fe200078ec0ff */
[----:B--2---:R1:W2:Y:S01]  /*2710*/  SHFL.DOWN PT, R9, R24, 0x4, R5 ;  /* 0x0880000018097989 */ /* 0x0042a200000e0005 */
[----:B------:R-:W-:Y:S03]  /*2720*/  BSSY.RECONVERGENT B1, `(.L_x_516) ;  /* 0x0000012000017945 */ /* 0x000fe60003800200 */
[----:B----4-:R1:W4:Y:S04]  /*2730*/  SHFL.DOWN PT, R8, R3, 0x4, R5 ;  /* 0x0880000003087989 */ /* 0x01032800000e0005 */
        /* <DEDUP_REMOVED lines=16> */
.L_x_517:
[----:B------:R-:W-:Y:S05]  /*2840*/  BSYNC.RECONVERGENT B1 ;  /* 0x0000000000017941 */ /* 0x000fea0003800200 */
.L_x_516:
        /* <DEDUP_REMOVED lines=20> */
.L_x_519:
[----:B------:R-:W-:Y:S05]  /*2990*/  BSYNC.RECONVERGENT B1 ;  /* 0x0000000000017941 */ /* 0x000fea0003800200 */
.L_x_518:
[----:B----4-:R-:W-:Y:S01]  /*29a0*/  LOP3.LUT R8, R26, 0xff, RZ, 0xc0, !PT ;  /* 0x000000ff1a087812 */ /* 0x010fe200078ec0ff */
[----:B--2---:R2:W4:Y:S01]  /*29b0*/  SHFL.DOWN PT, R9, R24, 0x10, R5 ;  /* 0x0a00000018097989 */ /* 0x00452200000e0005 */
[----:B------:R-:W-:Y:S03]  /*29c0*/  BSSY.RECONVERGENT B1, `(.L_x_520) ;  /* 0x0000012000017945 */ /* 0x000fe60003800200 */
[----:B---3--:R2:W3:Y:S04]  /*29d0*/  SHFL.DOWN PT, R7, R8, 0x10, R5 ;  /* 0x0a00000008077989 */ /* 0x0084e800000e0005 */
[----:B-1----:R2:W1:Y:S01]  /*29e0*/  SHFL.DOWN PT, R6, R3, 0x10, R5 ;  /* 0x0a00000003067989 */ /* 0x00246200000e0005 */
[----:B------:R-:W-:Y:S05]  /*29f0*/  @P4 BRA `(.L_x_521) ;  /* 0x0000000000384947 */ /* 0x000fea0003800000 */
[----:B---3--:R-:W-:Y:S01]  /*2a00*/  LOP3.LUT P0, RZ, R7, 0xff, RZ, 0xc0, !PT ;  /* 0x000000ff07ff7812 */ /* 0x008fe2000780c0ff */
[----:B--2---:R-:W-:Y:S01]  /*2a10*/  IMAD.MOV.U32 R8, RZ, RZ, 0x1 ;  /* 0x00000001ff087424 */ /* 0x004fe200078e00ff */
[----:B------:R-:W-:-:S04]  /*2a20*/  LOP3.LUT P2, R5, R26, 0xff, RZ, 0xc0, !PT ;  /* 0x000000ff1a057812 */ /* 0x000fc8000784c0ff */
[----:B------:R-:W-:-:S13]  /*2a30*/  PLOP3.LUT P0, PT, P2, P0, PT, 0x2f, 0xf2 ;  /* 0x0000000000f2781c */ /* 0x000fda0001700577 */
[----:B----4-:R-:W-:Y:S02]  /*2a40*/  @!P0 ISETP.LT.U32.AND P2, PT, R9, R24, PT ;  /* 0x000000180900820c */ /* 0x010fe40003f41070 */
[----:B------:R-:W-:Y:S02]  /*2a50*/  @P0 ISETP.NE.AND P3, PT, R5, RZ, PT ;  /* 0x000000ff0500020c */ /* 0x000fe40003f65270 */
[----:B------:R-:W-:Y:S02]  /*2a60*/  @!P0 PRMT R26, R8, 0x7610, R26 ;  /* 0x00007610081a8816 */ /* 0x000fe4000000001a */
[----:B-1----:R-:W-:Y:S02]  /*2a70*/  @!P0 ISETP.LT.AND.EX P2, PT, R6, R3, PT, P2 ;  /* 0x000000030600820c */ /* 0x002fe40003f41320 */
[----:B------:R-:W-:Y:S02]  /*2a80*/  @P0 SEL R5, R7, R26, !P3 ;  /* 0x0000001a07050207 */ /* 0x000fe40005800000 */
[----:B------:R-:W-:-:S02]  /*2a90*/  @!P0 SEL R24, R9, R24, P2 ;  /* 0x0000001809188207 */ /* 0x000fc40001000000 */
[C---:B------:R-:W-:Y:S02]  /*2aa0*/  @!P0 SEL R3, R6.reuse, R3, P2 ;  /* 0x0000000306038207 */ /* 0x040fe40001000000 */
[----:B------:R-:W-:Y:S02]  /*2ab0*/  @P0 PRMT R26, R5, 0x7610, R26 ;  /* 0x00007610051a0816 */ /* 0x000fe4000000001a */
[----:B------:R-:W-:Y:S02]  /*2ac0*/  @P0 SEL R24, R9, R24, !P3 ;  /* 0x0000001809180207 */ /* 0x000fe40005800000 */
[----:B------:R-:W-:-:S07]  /*2ad0*/  @P0 SEL R3, R6, R3, !P3 ;  /* 0x0000000306030207 */ /* 0x000fce0005800000 */
.L_x_521:
[----:B------:R-:W-:Y:S05]  /*2ae0*/  BSYNC.RECONVERGENT B1 ;  /* 0x0000000000017941 */ /* 0x000fea0003800200 */
.L_x_520:
[----:B------:R-:W-:Y:S04]  /*2af0*/  BSSY.RECONVERGENT B1, `(.L_x_522) ;  /* 0x000000b000017945 */ /* 0x000fe80003800200 */
[----:B------:R-:W-:Y:S05]  /*2b00*/  @P1 BRA `(.L_x_523) ;  /* 0x0000000000241947 */ /* 0x000fea0003800000 */
[----:B---3--:R-:W3:Y:S01]  /*2b10*/  S2R R7, SR_CgaCtaId ;  /* 0x0000000000077919 */ /* 0x008ee20000008800 */
[----:B-1----:R-:W-:Y:S01]  /*2b20*/  MOV R6, 0x400 ;  /* 0x0000040000067802 */ /* 0x002fe20000000f00 */
[----:B------:R-:W-:Y:S01]  /*2b30*/  IMAD.MOV.U32 R25, RZ, RZ, R3 ;  /* 0x000000ffff197224 */ /* 0x000fe200078e0003 */
[----:B--2---:R-:W-:-:S04]  /*2b40*/  SHF.R.U32.HI R5, RZ, 0x1, R4 ;  /* 0x00000001ff057819 */ /* 0x004fc80000011604 */
[----:B------:R-:W-:Y:S02]  /*2b50*/  LOP3.LUT R5, R5, 0x1f0, RZ, 0xc0, !PT ;  /* 0x000001f005057812 */ /* 0x000fe400078ec0ff */
[----:B---3--:R-:W-:-:S05]  /*2b60*/  LEA R6, R7, R6, 0x18 ;  /* 0x0000000607067211 */ /* 0x008fca00078ec0ff */
[----:B------:R-:W-:-:S05]  /*2b70*/  IMAD.IADD R5, R5, 0x1, R6 ;  /* 0x0000000105057824 */ /* 0x000fca00078e0206 */
[----:B------:R1:W-:Y:S04]  /*2b80*/  STS.64 [R5+0x10], R24 ;  /* 0x0000101805007388 */ /* 0x0003e80000000a00 */
[----:B------:R1:W-:Y:S02]  /*2b90*/  STS.U8 [R5+0x8], R26 ;  /* 0x0000081a05007388 */ /* 0x0003e40000000000 */
.L_x_523:
[----:B------:R-:W-:Y:S05]  /*2ba0*/  BSYNC.RECONVERGENT B1 ;  /* 0x0000000000017941 */ /* 0x000fea0003800200 */
.L_x_522:
[----:B------:R-:W-:Y:S01]  /*2bb0*/  BAR.SYNC.DEFER_BLOCKING 0x0 ;  /* 0x0000000000007b1d */ /* 0x000fe20000010000 */
[----:B------:R-:W-:-:S13]  /*2bc0*/  ISETP.NE.AND P1, PT, R4, RZ, PT ;  /* 0x000000ff0400720c */ /* 0x000fda0003f25270 */
[----:B------:R-:W-:Y:S05]  /*2bd0*/  @P1 BRA `(.L_x_511) ;  /* 0x0000003000801947 */ /* 0x000fea0003800000 */
[C---:B------:R-:W-:Y:S02]  /*2be0*/  ISETP.GE.U32.AND P0, PT, R2.reuse, 0x21, PT ;  /* 0x000000210200780c */ /* 0x040fe40003f06070 */
[C---:B------:R-:W-:Y:S02]  /*2bf0*/  ISETP.GE.U32.AND P2, PT, R2.reuse, 0x41, PT ;  /* 0x000000410200780c */ /* 0x040fe40003f46070 */
[C---:B------:R-:W-:Y:S02]  /*2c00*/  ISETP.GE.U32.AND P3, PT, R2.reuse, 0x61, PT ;  /* 0x000000610200780c */ /* 0x040fe40003f66070 */
[----:B------:R-:W-:-:S07]  /*2c10*/  ISETP.GE.U32.AND P4, PT, R2, 0x81, PT ;  /* 0x000000810200780c */ /* 0x000fce0003f86070 */
[----:B------:R-:W-:Y:S06]  /*2c20*/  @!P0 BRA `(.L_x_524) ;  /* 0x00000000003c8947 */ /* 0x000fec0003800000 */
[----:B------:R-:W5:Y:S01]  /*2c30*/  S2UR UR5, SR_CgaCtaId ;  /* 0x00000000000579c3 */ /* 0x000f620000008800 */
[----:B------:R-:W-:Y:S01]  /*2c40*/  UMOV UR4, 0x400 ;  /* 0x0000040000047882 */ /* 0x000fe20000000000 */
[----:B------:R-:W-:Y:S01]  /*2c50*/  LOP3.LUT P5, RZ, R26, 0xff, RZ, 0xc0, !PT ;  /* 0x000000ff1aff7812 */ /* 0x000fe200078ac0ff */
[----:B-----5:R-:W-:-:S09]  /*2c60*/  ULEA UR4, UR5, UR4, 0x18 ;  /* 0x0000000405047291 */ /* 0x020fd2000f8ec0ff */
[----:B-1----:R-:W1:Y:S04]  /*2c70*/  LDS.U8 R6, [UR4+0x18] ;  /* 0x00001804ff067984 */ /* 0x002e680008000000 */
[----:B--2---:R-:W2:Y:S01]  /*2c80*/  LDS.64 R4, [UR4+0x20] ;  /* 0x00002004ff047984 */ /* 0x004ea20008000a00 */
[----:B-1----:R-:W-:Y:S02]  /*2c90*/  ISETP.NE.AND P6, PT, R6, RZ, PT ;  /* 0x000000ff0600720c */ /* 0x002fe40003fc5270 */
        /* <DEDUP_REMOVED lines=8> */
.L_x_524:
[----:B------:R-:W-:Y:S01]  /*2d20*/  ISETP.GE.U32.AND P5, PT, R2, 0xa1, PT ;  /* 0x000000a10200780c */ /* 0x000fe20003fa6070 */
[----:B------:R-:W-:-:S12]  /*2d30*/  @!P2 BRA `(.L_x_525) ;  /* 0x00000000003ca947 */ /* 0x000fd80003800000 */
        /* <DEDUP_REMOVED lines=15> */
.L_x_525:
        /* <DEDUP_REMOVED lines=17> */
.L_x_526:
[----:B------:R-:W-:Y:S01]  /*2f40*/  ISETP.GE.U32.AND P3, PT, R2, 0xe1, PT ;  /* 0x000000e10200780c */ /* 0x000fe20003f66070 */
[----:B------:R-:W-:-:S12]  /*2f50*/  @!P4 BRA `(.L_x_527) ;  /* 0x00000000003cc947 */ /* 0x000fd80003800000 */
[----:B------:R-:W5:Y:S01]  /*2f60*/  S2UR UR5, SR_CgaCtaId ;  /* 0x00000000000579c3 */ /* 0x000f620000008800 */
[----:B------:R-:W-:Y:S01]  /*2f70*/  UMOV UR4, 0x400 ;  /* 0x0000040000047882 */ /* 0x000fe20000000000 */
[----:B------:R-:W-:Y:S01]  /*2f80*/  LOP3.LUT P4, RZ, R26, 0xff, RZ, 0xc0, !PT ;  /* 0x000000ff1aff7812 */ /* 0x000fe2000788c0ff */
[----:B-----5:R-:W-:-:S09]  /*2f90*/  ULEA UR4, UR5, UR4, 0x18 ;  /* 0x0000000405047291 */ /* 0x020fd2000f8ec0ff */
[----:B------:R-:W5:Y:S04]  /*2fa0*/  LDS.U8 R2, [UR4+0x48] ;  /* 0x00004804ff027984 */ /* 0x000f680008000000 */
[----:B-12---:R-:W1:Y:S01]  /*2fb0*/  LDS.64 R4, [UR4+0x50] ;  /* 0x00005004ff047984 */ /* 0x006e620008000a00 */
[----:B-----5:R-:W-:Y:S02]  /*2fc0*/  ISETP.NE.AND P6, PT, R2, RZ, PT ;  /* 0x000000ff0200720c */ /* 0x020fe40003fc5270 */
[----:B-1----:R-:W-:Y:S02]  /*2fd0*/  ISETP.LT.U32.AND P0, PT, R4, R24, PT ;  /* 0x000000180400720c */ /* 0x002fe40003f01070 */
[----:B------:R-:W-:Y:S02]  /*2fe0*/  @P4 SEL R2, R26, 0x1, !P6 ;  /* 0x000000011a024807 */ /* 0x000fe40007000000 */
[----:B------:R-:W-:-:S02]  /*2ff0*/  ISETP.LT.AND.EX P0, PT, R5, R3, PT, P0 ;  /* 0x000000030500720c */ /* 0x000fc40003f01300 */
[----:B------:R-:W-:-:S05]  /*3000*/  PRMT R26, R2, 0x7610, R26 ;  /* 0x00007610021a7816 */ /* 0x000fca000000001a */
[C---:B------:R-:W-:Y:S02]  /*3010*/  @P6 SEL R24, R4.reuse, R24, P0 ;  /* 0x0000001804186207 */ /* 0x040fe40000000000 */
[C---:B------:R-:W-:Y:S02]  /*3020*/  @P6 SEL R3, R5.reuse, R3, P0 ;  /* 0x0000000305036207 */ /* 0x040fe40000000000 */
[----:B------:R-:W-:Y:S02]  /*3030*/  SEL R24, R4, R24, !P4 ;  /* 0x0000001804187207 */ /* 0x000fe40006000000 */
[----:B------:R-:W-:-:S07]  /*3040*/  SEL R3, R5, R3, !P4 ;  /* 0x0000000305037207 */ /* 0x000fce0006000000 */
.L_x_527:
[----:B------:R-:W-:Y:S05]  /*3050*/  @!P5 BRA `(.L_x_528) ;  /* 0x00000000003cd947 */ /* 0x000fea0003800000 */
        /* <DEDUP_REMOVED lines=15> */
.L_x_528:
        /* <DEDUP_REMOVED lines=16> */
.L_x_529:
        /* <DEDUP_REMOVED lines=17> */
.L_x_487:
[----:B------:R-:W0:Y:S01]  /*3360*/  S2R R4, SR_TID.X ;  /* 0x0000000000047919 */ /* 0x000e220000002100 */
[----:B------:R-:W1:Y:S01]  /*3370*/  LDCU.128 UR8, c[0x0][0x380] ;  /* 0x00007000ff0877ac */ /* 0x000e620008000c00 */
[----:B------:R-:W2:Y:S01]  /*3380*/  LDCU.64 UR6, c[0x0][0x398] ;  /* 0x00007300ff0677ac */ /* 0x000ea20008000a00 */
[----:B------:R-:W3:Y:S01]  /*3390*/  LDCU UR4, c[0x0][0x3c4] ;  /* 0x00007880ff0477ac */ /* 0x000ee20008000800 */
        /* <DEDUP_REMOVED lines=8> */
[----:B------:R-:W4:Y:S04]  /*3420*/  LDG.E R5, desc[UR12][R10.64] ;  /* 0x0000000c0a057981 */ /* 0x000f28000c1e1900 */
[----:B------:R-:W4:Y:S04]  /*3430*/  LDG.E R8, desc[UR12][R12.64] ;  /* 0x0000000c0c087981 */ /* 0x000f28000c1e1900 */
[----:B------:R-:W5:Y:S04]  /*3440*/  LDG.E R6, desc[UR12][R10.64+0x800] ;  /* 0x0008000c0a067981 */ /* 0x000f68000c1e1900 */
[----:B------:R-:W5:Y:S04]  /*3450*/  LDG.E R3, desc[UR12][R12.64+0x800] ;  /* 0x0008000c0c037981 */ /* 0x000f68000c1e1900 */
[----:B------:R-:W5:Y:S04]  /*3460*/  LDG.E R14, desc[UR12][R10.64+0x400] ;  /* 0x0004000c0a0e7981 */ /* 0x000f68000c1e1900 */
[----:B------:R-:W5:Y:S04]  /*3470*/  LDG.E R15, desc[UR12][R12.64+0x400] ;  /* 0x0004000c0c0f7981 */ /* 0x000f68000c1e1900 */
[----:B------:R0:W5:Y:S04]  /*3480*/  LDG.E R7, desc[UR12][R10.64+0xc00] ;  /* 0x000c000c0a077981 */ /* 0x000168000c1e1900 */
[----:B------:R1:W5:Y:S01]  /*3490*/  LDG.E R16, desc[UR12][R12.64+0xc00] ;  /* 0x000c000c0c107981 */ /* 0x000362000c1e1900 */
[----:B--2---:R-:W-:-:S02]  /*34a0*/  IADD3 R19, P1, PT, R9, UR6, RZ ;  /* 0x0000000609137c10 */ /* 0x004fc4000ff3e0ff */
[----:B----4-:R-:W-:Y:S01]  /*34b0*/  ISETP.GE.AND P0, PT, R5, R8, PT ;  /* 0x000000080500720c */ /* 0x010fe20003f06270 */
[C---:B------:R-:W-:Y:S02]  /*34c0*/  VIADD R5, R4.reuse, 0x100 ;  /* 0x0000010004057836 */ /* 0x040fe40000000000 */
[----:B------:R-:W-:-:S03]  /*34d0*/  VIADD R8, R4, 0x200 ;  /* 0x0000020004087836 */ /* 0x000fc60000000000 */
[----:B------:R-:W-:Y:S01]  /*34e0*/  SEL R24, R4, R5, !P0 ;  /* 0x0000000504187207 */ /* 0x000fe20004000000 */
[----:B------:R-:W-:Y:S01]  /*34f0*/  IMAD.U32 R5, RZ, RZ, UR7 ;  /* 0x00000007ff057e24 */ /* 0x000fe2000f8e00ff */
[-C--:B------:R-:W-:Y:S01]  /*3500*/  IADD3 R17, P3, PT, R8, R19.reuse, RZ ;  /* 0x0000001308117210 */ /* 0x080fe20007f7e0ff */
[----:B---3--:R-:W-:Y:S01]  /*3510*/  IMAD.U32 R8, RZ, RZ, UR4 ;  /* 0x00000004ff087e24 */ /* 0x008fe2000f8e00ff */
[----:B------:R-:W-:Y:S01]  /*3520*/  IADD3 R24, P4, PT, R24, R19, RZ ;  /* 0x0000001318187210 */ /* 0x000fe20007f9e0ff */
[----:B0-----:R-:W-:Y:S01]  /*3530*/  IMAD.X R10, RZ, RZ, R5, P1 ;  /* 0x000000ffff0a7224 */ /* 0x001fe200008e0605 */
[----:B-----5:R-:W-:Y:S02]  /*3540*/  ISETP.GE.AND P2, PT, R6, R3, PT ;  /* 0x000000030600720c */ /* 0x020fe40003f46270 */
[C---:B------:R-:W-:Y:S01]  /*3550*/  ISETP.LT.U32.AND P1, PT, R17.reuse, R24, PT ;  /* 0x000000181100720c */ /* 0x040fe20003f21070 */
[--C-:B-1----:R-:W-:Y:S01]  /*3560*/  IMAD.X R13, RZ, RZ, R10.reuse, P3 ;  /* 0x000000ffff0d7224 */ /* 0x102fe200018e060a */
[----:B------:R-:W-:Y:S01]  /*3570*/  ISETP.LT.OR P0, PT, R14, R15, !P0 ;  /* 0x0000000f0e00720c */ /* 0x000fe20004701670 */
[----:B------:R-:W-:Y:S01]  /*3580*/  IMAD.X R10, RZ, RZ, R10, P4 ;  /* 0x000000ffff0a7224 */ /* 0x000fe200020e060a */
[----:B------:R-:W-:-:S04]  /*3590*/  IADD3 R11, P3, PT, R17, 0x100, RZ ;  /* 0x00000100110b7810 */ /* 0x000fc80007f7e0ff */
[----:B------:R-:W-:-:S04]  /*35a0*/  ISETP.LT.AND.EX P1, PT, R13, R10, PT, P1 ;  /* 0x0000000a0d00720c */ /* 0x000fc80003f21310 */
[----:B------:R-:W-:Y:S02]  /*35b0*/  @!P2 SEL R24, R17, R24, P1 ;  /* 0x000000181118a207 */ /* 0x000fe40000800000 */
[----:B------:R-:W-:Y:S02]  /*35c0*/  @!P2 SEL R10, R13, R10, P1 ;  /* 0x0000000a0d0aa207 */ /* 0x000fe40000800000 */
[----:B------:R-:W-:Y:S02]  /*35d0*/  SEL R24, R24, R17, P0 ;  /* 0x0000001118187207 */ /* 0x000fe40000000000 */
[----:B------:R-:W-:Y:S01]  /*35e0*/  SEL R10, R10, R13, P0 ;  /* 0x0000000d0a0a7207 */ /* 0x000fe20000000000 */
[----:B------:R-:W-:Y:S01]  /*35f0*/  IMAD.X R13, RZ, RZ, R13, P3 ;  /* 0x000000ffff0d7224 */ /* 0x000fe200018e060d */
[----:B------:R-:W-:Y:S01]  /*3600*/  ISETP.LT.OR P0, PT, R6, R3, P0 ;  /* 0x000000030600720c */ /* 0x000fe20000701670 */
[----:B------:R-:W-:Y:S01]  /*3610*/  IMAD.SHL.U32 R6, R8, 0x400, RZ ;  /* 0x0000040008067824 */ /* 0x000fe200078e00ff */
[----:B------:R-:W-:-:S02]  /*3620*/  ISETP.GE.AND P2, PT, R7, R16, PT ;  /* 0x000000100700720c */ /* 0x000fc40003f46270 */
[----:B------:R-:W-:Y:S02]  /*3630*/  ISETP.LT.U32.AND P1, PT, R11, R24, PT ;  /* 0x000000180b00720c */ /* 0x000fe40003f21070 */
[----:B------:R-:W-:Y:S02]  /*3640*/  ISETP.GE.U32.AND P4, PT, R2, R6, PT ;  /* 0x000000060200720c */ /* 0x000fe40003f86070 */
[----:B------:R-:W-:Y:S02]  /*3650*/  ISETP.LT.AND.EX P1, PT, R13, R10, PT, P1 ;  /* 0x0000000a0d00720c */ /* 0x000fe40003f21310 */
[----:B------:R-:W-:-:S04]  /*3660*/  ISETP.LT.OR P3, PT, R7, R16, P0 ;  /* 0x000000100700720c */ /* 0x000fc80000761670 */
[----:B------:R-:W-:Y:S02]  /*3670*/  SEL R26, RZ, 0x1, !P3 ;  /* 0x00000001ff1a7807 */ /* 0x000fe40005800000 */
[----:B------:R-:W-:Y:S02]  /*3680*/  @!P2 SEL R24, R11, R24, P1 ;  /* 0x000000180b18a207 */ /* 0x000fe40000800000 */
[----:B------:R-:W-:Y:S02]  /*3690*/  @!P2 SEL R10, R13, R10, P1 ;  /* 0x0000000a0d0aa207 */ /* 0x000fe40000800000 */
[----:B------:R-:W-:Y:S02]  /*36a0*/  SEL R24, R24, R11, P0 ;  /* 0x0000000b18187207 */ /* 0x000fe40000000000 */
[----:B------:R-:W-:Y:S01]  /*36b0*/  SEL R3, R10, R13, P0 ;  /* 0x0000000d0a037207 */ /* 0x000fe20000000000 */
[----:B------:R-:W-:Y:S06]  /*36c0*/  @!P4 BRA `(.L_x_530) ;  /* 0x000000180088c947 */ /* 0x000fec0003800000 */
[----:B------:R-:W-:Y:S01]  /*36d0*/  UIADD3 UR7, UPT, UPT, UR5, -0x400, URZ ;  /* 0xfffffc0005077890 */ /* 0x000fe2000fffe0ff */
[C-C-:B------:R-:W-:Y:S01]  /*36e0*/  IMAD.IADD R7, R9.reuse, 0x1, R6.reuse ;  /* 0x0000000109077824 */ /* 0x140fe200078e0206 */
[-C--:B------:R-:W-:Y:S01]  /*36f0*/  LOP3.LUT R11, RZ, R4.reuse, RZ, 0x33, !PT ;  /* 0x00000004ff0b7212 */ /* 0x080fe200078e33ff */
[----:B------:R-:W0:Y:S01]  /*3700*/  LDCU.64 UR8, c[0x0][0x398] ;  /* 0x00007300ff0877ac */ /* 0x000e220008000a00 */
[----:B------:R-:W-:Y:S02]  /*3710*/  IADD3 R10, PT, PT, R9, R4, R6 ;  /* 0x00000004090a7210 */ /* 0x000fe40007ffe006 */
[----:B------:R-:W-:Y:S01]  /*3720*/  ISETP.GT.U32.AND P0, PT, R7, UR7, PT ;  /* 0x0000000707007c0c */ /* 0x000fe2000bf04070 */
[----:B------:R-:W1:Y:S01]  /*3730*/  LDCU.64 UR10, c[0x0][0x3c0] ;  /* 0x00007800ff0a77ac */ /* 0x000e620008000a00 */
[----:B------:R-:W-:Y:S01]  /*3740*/  IADD3 R2, PT, PT, -R6, UR5, R11 ;  /* 0x0000000506027c10 */ /* 0x000fe2000fffe10b */
[----:B------:R-:W-:Y:S01]  /*3750*/  VIADD R10, R10, 0x400 ;  /* 0x000004000a0a7836 */ /* 0x000fe20000000000 */
[----:B------:R-:W-:-:S03]  /*3760*/  UMOV UR4, URZ ;  /* 0x000000ff00047c82 */ /* 0x000fc60008000000 */
[----:B------:R-:W-:Y:S02]  /*3770*/  IMAD.IADD R11, R2, 0x1, -R9 ;  /* 0x00000001020b7824 */ /* 0x000fe400078e0a09 */
[----:B------:R-:W-:-:S04]  /*3780*/  IMAD.MOV.U32 R9, RZ, RZ, R6 ;  /* 0x000000ffff097224 */ /* 0x000fc800078e0006 */
[----:B------:R-:W-:Y:S05]  /*3790*/  @P0 BRA `(.L_x_531) ;  /* 0x0000000400380947 */ /* 0x000fea0003800000 */
.L_x_532:
[----:B------:R-:W2:Y:S01]  /*37a0*/  LDC.64 R8, c[0x0][0x380] ;  /* 0x0000e000ff087b82 */ /* 0x000ea20000000a00 */
[----:B------:R-:W-:-:S07]  /*37b0*/  IMAD.IADD R5, R4, 0x1, R7 ;  /* 0x0000000104057824 */ /* 0x000fce00078e0207 */
[----:B------:R-:W3:Y:S01]  /*37c0*/  LDC.64 R12, c[0x0][0x388] ;  /* 0x0000e200ff0c7b82 */ /* 0x000ee20000000a00 */
[----:B--2---:R-:W-:-:S05]  /*37d0*/  IMAD.WIDE.U32 R8, R5, 0x4, R8 ;  /* 0x0000000405087825 */ /* 0x004fca00078e0008 */
[----:B------:R-:W2:Y:S01]  /*37e0*/  LDG.E R14, desc[UR12][R8.64] ;  /* 0x0000000c080e7981 */ /* 0x000ea2000c1e1900 */
[----:B---3--:R-:W-:-:S03]  /*37f0*/  IMAD.WIDE.U32 R12, R5, 0x4, R12 ;  /* 0x00000004050c7825 */ /* 0x008fc600078e000c */
[----:B------:R-:W3:Y:S04]  /*3800*/  LDG.E R16, desc[UR12][R8.64+0x400] ;  /* 0x0004000c08107981 */ /* 0x000ee8000c1e1900 */
[----:B------:R-:W2:Y:S04]  /*3810*/  LDG.E R19, desc[UR12][R12.64] ;  /* 0x0000000c0c137981 */ /* 0x000ea8000c1e1900 */
[----:B------:R-:W3:Y:S04]  /*3820*/  LDG.E R21, desc[UR12][R12.64+0x400] ;  /* 0x0004000c0c157981 */ /* 0x000ee8000c1e1900 */
[----:B------:R-:W4:Y:S04]  /*3830*/  LDG.E R6, desc[UR12][R8.64+0x800] ;  /* 0x0008000c08067981 */ /* 0x000f28000c1e1900 */
[----:B------:R-:W4:Y:S04]  /*3840*/  LDG.E R17, desc[UR12][R12.64+0x800] ;  /* 0x0008000c0c117981 */ /* 0x000f28000c1e1900 */
[----:B------:R5:W4:Y:S04]  /*3850*/  LDG.E R2, desc[UR12][R8.64+0xc00] ;  /* 0x000c000c08027981 */ /* 0x000b28000c1e1900 */
[----:B------:R3:W4:Y:S01]  /*3860*/  LDG.E R15, desc[UR12][R12.64+0xc00] ;  /* 0x000c000c0c0f7981 */ /* 0x000722000c1e1900 */
[----:B0-----:R-:W-:Y:S01]  /*3870*/  UMOV UR6, UR8 ;  /* 0x0000000800067c82 */ /* 0x001fe20008000000 */
[----:B------:R-:W-:Y:S01]  /*3880*/  LOP3.LUT P4, RZ, R26, 0xff, RZ, 0xc0, !PT ;  /* 0x000000ff1aff7812 */ /* 0x000fe2000788c0ff */
[----:B------:R-:W-:Y:S01]  /*3890*/  IMAD.MOV.U32 R18, RZ, RZ, R3 ;  /* 0x000000ffff127224 */ /* 0x000fe200078e0003 */
[----:B-1----:R-:W-:Y:S01]  /*38a0*/  UMOV UR5, UR10 ;  /* 0x0000000a00057c82 */ /* 0x002fe20008000000 */
[----:B--2---:R-:W-:-:S02]  /*38b0*/  ISETP.GE.AND P2, PT, R14, R19, PT ;  /* 0x000000130e00720c */ /* 0x004fc40003f46270 */
[----:B------:R-:W-:Y:S01]  /*38c0*/  IADD3 R14, P1, PT, R5, UR6, RZ ;  /* 0x00000006050e7c10 */ /* 0x000fe2000ff3e0ff */
[----:B------:R-:W-:-:S03]  /*38d0*/  IMAD.U32 R5, RZ, RZ, UR9 ;  /* 0x00000009ff057e24 */ /* 0x000fc6000f8e00ff */
[----:B------:R-:W-:Y:S01]  /*38e0*/  ISETP.LT.U32.AND P0, PT, R14, R24, PT ;  /* 0x000000180e00720c */ /* 0x000fe20003f01070 */
[----:B------:R-:W-:-:S05]  /*38f0*/  IMAD.X R3, RZ, RZ, R5, P1 ;  /* 0x000000ffff037224 */ /* 0x000fca00008e0605 */
[----:B------:R-:W-:Y:S02]  /*3900*/  ISETP.LT.AND.EX P0, PT, R3, R18, PT, P0 ;  /* 0x000000120300720c */ /* 0x000fe40003f01300 */
[----:B-----5:R-:W-:Y:S02]  /*3910*/  SEL R8, RZ, 0x1, P2 ;  /* 0x00000001ff087807 */ /* 0x020fe40001000000 */
[C---:B------:R-:W-:Y:S01]  /*3920*/  @!P2 SEL R24, R14.reuse, R24, P0 ;  /* 0x000000180e18a207 */ /* 0x040fe20000000000 */
[----:B------:R-:W-:Y:S01]  /*3930*/  VIADD R19, R14, 0x100 ;  /* 0x000001000e137836 */ /* 0x000fe20000000000 */
[----:B------:R-:W-:Y:S02]  /*3940*/  @P4 SEL R8, R26, 0x1, P2 ;  /* 0x000000011a084807 */ /* 0x000fe40001000000 */
[----:B------:R-:W-:Y:S02]  /*3950*/  IADD3 RZ, P5, PT, R14, 0x100, RZ ;  /* 0x000001000eff7810 */ /* 0x000fe40007fbe0ff */
[----:B---3--:R-:W-:-:S02]  /*3960*/  ISETP.GE.AND P3, PT, R16, R21, PT ;  /* 0x000000151000720c */ /* 0x008fc40003f66270 */
[C---:B------:R-:W-:Y:S02]  /*3970*/  @!P2 SEL R18, R3.reuse, R18, P0 ;  /* 0x000000120312a207 */ /* 0x040fe40000000000 */
[----:B------:R-:W-:Y:S01]  /*3980*/  SEL R24, R14, R24, !P4 ;  /* 0x000000180e187207 */ /* 0x000fe20006000000 */
[----:B------:R-:W-:Y:S01]  /*3990*/  IMAD.X R12, RZ, RZ, R3, P5 ;  /* 0x000000ffff0c7224 */ /* 0x000fe200028e0603 */
[----:B------:R-:W-:Y:S02]  /*39a0*/  LOP3.LUT P1, RZ, R8, 0xff, RZ, 0xc0, !PT ;  /* 0x000000ff08ff7812 */ /* 0x000fe4000782c0ff */
[----:B------:R-:W-:Y:S02]  /*39b0*/  SEL R9, R3, R18, !P4 ;  /* 0x0000001203097207 */ /* 0x000fe40006000000 */
[----:B------:R-:W-:-:S04]  /*39c0*/  ISETP.LT.U32.AND P0, PT, R19, R24, PT ;  /* 0x000000181300720c */ /* 0x000fc80003f01070 */
[CC--:B------:R-:W-:Y:S02]  /*39d0*/  ISETP.LT.AND.EX P0, PT, R12.reuse, R9.reuse, PT, P0 ;  /* 0x000000090c00720c */ /* 0x0c0fe40003f01300 */
[----:B------:R-:W-:Y:S02]  /*39e0*/  SEL R16, RZ, 0x1, P3 ;  /* 0x00000001ff107807 */ /* 0x000fe40001800000 */
[----:B------:R-:W-:Y:S02]  /*39f0*/  @!P3 SEL R24, R19, R24, P0 ;  /* 0x000000181318b207 */ /* 0x000fe40000000000 */
[----:B------:R-:W-:Y:S02]  /*3a00*/  @!P3 SEL R9, R12, R9, P0 ;  /* 0x000000090c09b207 */ /* 0x000fe40000000000 */
[----:B------:R-:W-:Y:S02]  /*3a10*/  IADD3 R13, P0, PT, R14, 0x200, RZ ;  /* 0x000002000e0d7810 */ /* 0x000fe40007f1e0ff */
[----:B------:R-:W-:-:S02]  /*3a20*/  @P1 SEL R16, R8, 0x1, P3 ;  /* 0x0000000108101807 */ /* 0x000fc40001800000 */
[----:B----4-:R-:W-:Y:S02]  /*3a30*/  ISETP.GE.AND P2, PT, R6, R17, PT ;  /* 0x000000110600720c */ /* 0x010fe40003f46270 */
[----:B------:R-:W-:Y:S02]  /*3a40*/  SEL R24, R19, R24, !P1 ;  /* 0x0000001813187207 */ /* 0x000fe40004800000 */
[----:B------:R-:W-:Y:S01]  /*3a50*/  SEL R6, R12, R9, !P1 ;  /* 0x000000090c067207 */ /* 0x000fe20004800000 */
[----:B------:R-:W-:Y:S01]  /*3a60*/  IMAD.X R9, RZ, RZ, R3, P0 ;  /* 0x000000ffff097224 */ /* 0x000fe200000e0603 */
[----:B------:R-:W-:Y:S02]  /*3a70*/  LOP3.LUT P1, RZ, R16, 0xff, RZ, 0xc0, !PT ;  /* 0x000000ff10ff7812 */ /* 0x000fe4000782c0ff */
[----:B------:R-:W-:-:S04]  /*3a80*/  ISETP.LT.U32.AND P0, PT, R13, R24, PT ;  /* 0x000000180d00720c */ /* 0x000fc80003f01070 */
[----:B------:R-:W-:Y:S01]  /*3a90*/  ISETP.LT.AND.EX P0, PT, R9, R6, PT, P0 ;  /* 0x000000060900720c */ /* 0x000fe20003f01300 */
[----:B------:R-:W-:-:S03]  /*3aa0*/  IMAD.U32 R8, RZ, RZ, UR11 ;  /* 0x0000000bff087e24 */ /* 0x000fc6000f8e00ff */
[----:B------:R-:W-:Y:S02]  /*3ab0*/  @!P2 SEL R24, R13, R24, P0 ;  /* 0x000000180d18a207 */ /* 0x000fe40000000000 */
[----:B------:R-:W-:Y:S02]  /*3ac0*/  @!P2 SEL R6, R9, R6, P0 ;  /* 0x000000060906a207 */ /* 0x000fe40000000000 */
[----:B------:R-:W-:Y:S01]  /*3ad0*/  SEL R17, RZ, 0x1, P2 ;  /* 0x00000001ff117807 */ /* 0x000fe20001000000 */
[----:B------:R-:W-:Y:S01]  /*3ae0*/  IMAD.SHL.U32 R12, R8, 0x400, RZ ;  /* 0x00000400080c7824 */ /* 0x000fe200078e00ff */
[----:B------:R-:W-:Y:S02]  /*3af0*/  @P1 SEL R17, R16, 0x1, P2 ;  /* 0x0000000110111807 */ /* 0x000fe40001000000 */
[----:B------:R-:W-:Y:S02]  /*3b00*/  SEL R24, R13, R24, !P1 ;  /* 0x000000180d187207 */ /* 0x000fe40004800000 */
[----:B------:R-:W-:-:S02]  /*3b10*/  SEL R6, R9, R6, !P1 ;  /* 0x0000000609067207 */ /* 0x000fc40004800000 */
[----:B------:R-:W-:Y:S02]  /*3b20*/  ISETP.GE.AND P1, PT, R2, R15, PT ;  /* 0x0000000f0200720c */ /* 0x000fe40003f26270 */
[----:B------:R-:W-:Y:S02]  /*3b30*/  IADD3 R2, PT, PT, -R7, UR5, RZ ;  /* 0x0000000507027c10 */ /* 0x000fe4000fffe1ff */
[----:B------:R-:W-:Y:S02]  /*3b40*/  IADD3 R9, P0, PT, R14, 0x300, RZ ;  /* 0x000003000e097810 */ /* 0x000fe40007f1e0ff */
[----:B------:R-:W-:Y:S02]  /*3b50*/  ISETP.GE.U32.AND P3, PT, R2, R12, PT ;  /* 0x0000000c0200720c */ /* 0x000fe40003f66070 */
[----:B------:R-:W-:Y:S01]  /*3b60*/  LOP3.LUT P2, RZ, R17, 0xff, RZ, 0xc0, !PT ;  /* 0x000000ff11ff7812 */ /* 0x000fe2000784c0ff */
[----:B------:R-:W-:Y:S01]  /*3b70*/  IMAD.X R3, RZ, RZ, R3, P0 ;  /* 0x000000ffff037224 */ /* 0x000fe200000e0603 */
[----:B------:R-:W-:-:S04]  /*3b80*/  ISETP.LT.U32.AND P0, PT, R9, R24, PT ;  /* 0x000000180900720c */ /* 0x000fc80003f01070 */
[----:B------:R-:W-:-:S04]  /*3b90*/  ISETP.LT.AND.EX P0, PT, R3, R6, PT, P0 ;  /* 0x000000060300720c */ /* 0x000fc80003f01300 */
[----:B------:R-:W-:Y:S02]  /*3ba0*/  @!P1 SEL R24, R9, R24, P0 ;  /* 0x0000001809189207 */ /* 0x000fe40000000000 */
[----:B------:R-:W-:Y:S02]  /*3bb0*/  @!P1 SEL R6, R3, R6, P0 ;  /* 0x0000000603069207 */ /* 0x000fe40000000000 */
[----:B------:R-:W-:Y:S02]  /*3bc0*/  SEL R26, RZ, 0x1, P1 ;  /* 0x00000001ff1a7807 */ /* 0x000fe40000800000 */
[----:B------:R-:W-:Y:S02]  /*3bd0*/  @P2 SEL R26, R17, 0x1, P1 ;  /* 0x00000001111a2807 */ /* 0x000fe40000800000 */
[----:B------:R-:W-:Y:S02]  /*3be0*/  SEL R24, R9, R24, !P2 ;  /* 0x0000001809187207 */ /* 0x000fe40005000000 */
[----:B------:R-:W-:Y:S01]  /*3bf0*/  SEL R3, R3, R6, !P2 ;  /* 0x0000000603037207 */ /* 0x000fe20005000000 */
[----:B------:R-:W-:Y:S06]  /*3c00*/  @!P3 BRA `(.L_x_530) ;  /* 0x000000140038b947 */ /* 0x000fec0003800000 */
[C---:B------:R-:W-:Y:S01]  /*3c10*/  IMAD.IADD R7, R12.reuse, 0x1, R7 ;  /* 0x000000010c077824 */ /* 0x040fe200078e0207 */
[----:B------:R-:W-:Y:S01]  /*3c20*/  UIADD3 UR4, UPT, UPT, UR4, 0x1, URZ ;  /* 0x0000000104047890 */ /* 0x000fe2000fffe0ff */
[----:B------:R-:W-:Y:S02]  /*3c30*/  IMAD.IADD R10, R12, 0x1, R10 ;  /* 0x000000010c0a7824 */ /* 0x000fe400078e020a */
[----:B------:R-:W-:Y:S01]  /*3c40*/  IMAD.IADD R11, R11, 0x1, -R12 ;  /* 0x000000010b0b7824 */ /* 0x000fe200078e0a0c */
[----:B------:R-:W-:-:S13]  /*3c50*/  ISETP.GT.U32.AND P0, PT, R7, UR7, PT ;  /* 0x0000000707007c0c */ /* 0x000fda000bf04070 */
[----:B------:R-:W-:Y:S05]  /*3c60*/  @!P0 BRA `(.L_x_532) ;  /* 0xfffffff800cc8947 */ /* 0x000fea000383ffff */
[----:B------:R-:W-:-:S07]  /*3c70*/  IMAD.MOV.U32 R9, RZ, RZ, R12 ;  /* 0x000000ffff097224 */ /* 0x000fce00078e000c */
.L_x_531:
[----:B------:R-:W-:Y:S01]  /*3c80*/  IADD3 R13, PT, PT, -R7, UR5, RZ ;  /* 0x00000005070d7c10 */ /* 0x000fe2000fffe1ff */
[----:B------:R-:W-:Y:S03]  /*3c90*/  BSSY.RECONVERGENT B1, `(.L_x_530) ;  /* 0x0000145000017945 */ /* 0x000fe60003800200 */
[----:B------:R-:W-:-:S04]  /*3ca0*/  ISETP.GE.AND P0, PT, R4, R13, PT ;  /* 0x0000000d0400720c */ /* 0x000fc80003f06270 */
[----:B------:R-:W-:-:S13]  /*3cb0*/  ISETP.GE.U32.OR P0, PT, R7, UR5, P0 ;  /* 0x0000000507007c0c */ /* 0x000fda0008706470 */
[----:B------:R-:W-:Y:S05]  /*3cc0*/  @P0 BRA `(.L_x_533) ;  /* 0x0000001400040947 */ /* 0x000fea0003800000 */
[----:B------:R-:W-:Y:S01]  /*3cd0*/  LOP3.LUT R6, RZ, R4, RZ, 0x33, !PT ;  /* 0x00000004ff067212 */ /* 0x000fe200078e33ff */
[----:B------:R-:W-:Y:S01]  /*3ce0*/  IMAD.SHL.U32 R2, R0, 0x400, RZ ;  /* 0x0000040000027824 */ /* 0x000fe200078e00ff */
[----:B------:R-:W-:Y:S01]  /*3cf0*/  BSSY.RECONVERGENT B2, `(.L_x_534) ;  /* 0x00000a8000027945 */ /* 0x000fe20003800200 */
[----:B------:R-:W-:Y:S02]  /*3d00*/  IMAD R8, R8, UR4, RZ ;  /* 0x0000000408087c24 */ /* 0x000fe4000f8e02ff */
[----:B------:R-:W-:-:S05]  /*3d10*/  VIADD R6, R6, UR5 ;  /* 0x0000000506067c36 */ /* 0x000fca0008000000 */
[----:B------:R-:W-:Y:S01]  /*3d20*/  IADD3 R9, PT, PT, R6, -R9, -R2 ;  /* 0x8000000906097210 */ /* 0x000fe20007ffe802 */
[----:B------:R-:W-:-:S04]  /*3d30*/  IMAD.MOV.U32 R2, RZ, RZ, R4 ;  /* 0x000000ffff027224 */ /* 0x000fc800078e0004 */
[----:B------:R-:W-:-:S05]  /*3d40*/  IMAD R8, R8, -0x400, R9 ;  /* 0xfffffc0008087824 */ /* 0x000fca00078e0209 */
[C---:B------:R-:W-:Y:S02]  /*3d50*/  ISETP.GE.U32.AND P0, PT, R8.reuse, 0x700, PT ;  /* 0x000007000800780c */ /* 0x040fe40003f06070 */
[----:B------:R-:W-:-:S04]  /*3d60*/  LEA.HI R8, R8, 0x1, RZ, 0x18 ;  /* 0x0000000108087811 */ /* 0x000fc800078fc0ff */
[----:B------:R-:W-:-:S07]  /*3d70*/  LOP3.LUT R9, R8, 0x7, RZ, 0xc0, !PT ;  /* 0x0000000708097812 */ /* 0x000fce00078ec0ff */
[----:B------:R-:W-:Y:S05]  /*3d80*/  @!P0 BRA `(.L_x_535) ;  /* 0x0000000800788947 */ /* 0x000fea0003800000 */
[----:B------:R-:W2:Y:S01]  /*3d90*/  LDC.64 R12, c[0x0][0x380] ;  /* 0x0000e000ff0c7b82 */ /* 0x000ea20000000a00 */
[----:B------:R-:W-:Y:S01]  /*3da0*/  LEA.HI R11, R11, 0x1, RZ, 0x18 ;  /* 0x000000010b0b7811 */ /* 0x000fe200078fc0ff */
[----:B------:R-:W-:Y:S03]  /*3db0*/  BSSY.RECONVERGENT B3, `(.L_x_536) ;  /* 0x000009a000037945 */ /* 0x000fe60003800200 */
[----:B------:R-:W-:Y:S02]  /*3dc0*/  LOP3.LUT R2, R11, 0x1fffff8, RZ, 0xc0, !PT ;  /* 0x01fffff80b027812 */ /* 0x000fe400078ec0ff */
[----:B------:R-:W-:Y:S01]  /*3dd0*/  LOP3.LUT R11, R4, 0x400, RZ, 0xfc, !PT ;  /* 0x00000400040b7812 */ /* 0x000fe200078efcff */
[----:B------:R-:W3:Y:S02]  /*3de0*/  LDC.64 R14, c[0x0][0x388] ;  /* 0x0000e200ff0e7b82 */ /* 0x000ee40000000a00 */
[----:B------:R-:W-:-:S07]  /*3df0*/  IMAD.MOV R2, RZ, RZ, -R2 ;  /* 0x000000ffff027224 */ /* 0x000fce00078e0a02 */
.L_x_537:
[----:B------:R-:W-:-:S04]  /*3e00*/  VIADD R27, R10, 0xfffffc00 ;  /* 0xfffffc000a1b7836 */ /* 0x000fc80000000000 */
[----:B--2---:R-:W-:-:S04]  /*3e10*/  IMAD.WIDE.U32 R16, R27, 0x4, R12 ;  /* 0x000000041b107825 */ /* 0x004fc800078e000c */
[----:B---3--:R-:W-:Y:S02]  /*3e20*/  IMAD.WIDE.U32 R18, R27, 0x4, R14 ;  /* 0x000000041b127825 */ /* 0x008fe400078e000e */
[----:B------:R2:W3:Y:S04]  /*3e30*/  LDG.E R16, desc[UR12][R16.64] ;  /* 0x0000000c10107981 */ /* 0x0004e8000c1e1900 */
[----:B------:R-:W3:Y:S01]  /*3e40*/  LDG.E R19, desc[UR12][R18.64] ;  /* 0x0000000c12137981 */ /* 0x000ee2000c1e1900 */
[----:B------:R-:W-:-:S04]  /*3e50*/  VIADD R25, R10, 0xfffffd00 ;  /* 0xfffffd000a197836 */ /* 0x000fc80000000000 */
[----:B------:R-:W-:-:S04]  /*3e60*/  IMAD.WIDE.U32 R20, R25, 0x4, R12 ;  /* 0x0000000419147825 */ /* 0x000fc800078e000c */
[----:B------:R-:W-:Y:S02]  /*3e70*/  IMAD.WIDE.U32 R22, R25, 0x4, R14 ;  /* 0x0000000419167825 */ /* 0x000fe400078e000e */
[----:B------:R-:W4:Y:S04]  /*3e80*/  LDG.E R20, desc[UR12][R20.64] ;  /* 0x0000000c14147981 */ /* 0x000f28000c1e1900 */
[----:B------:R-:W4:Y:S01]  /*3e90*/  LDG.E R23, desc[UR12][R22.64] ;  /* 0x0000000c16177981 */ /* 0x000f22000c1e1900 */
[----:B------:R-:W-:Y:S02]  /*3ea0*/  LOP3.LUT P2, RZ, R26, 0xff, RZ, 0xc0, !PT ;  /* 0x000000ff1aff7812 */ /* 0x000fe4000784c0ff */
[----:B--2---:R-:W-:Y:S01]  /*3eb0*/  IADD3 R17, P3, PT, R27, UR6, RZ ;  /* 0x000000061b117c10 */ /* 0x004fe2000ff7e0ff */
[----:B------:R-:W-:-:S03]  /*3ec0*/  VIADD R27, R10, 0xfffffe00 ;  /* 0xfffffe000a1b7836 */ /* 0x000fc60000000000 */
[----:B------:R-:W-:Y:S01]  /*3ed0*/  ISETP.LT.U32.AND P0, PT, R17, R24, PT ;  /* 0x000000181100720c */ /* 0x000fe20003f01070 */
[----:B------:R-:W-:-:S05]  /*3ee0*/  IMAD.X R28, RZ, RZ, R5, P3 ;  /* 0x000000ffff1c7224 */ /* 0x000fca00018e0605 */
[----:B------:R-:W-:-:S04]  /*3ef0*/  ISETP.LT.AND.EX P0, PT, R28, R3, PT, P0 ;  /* 0x000000031c00720c */ /* 0x000fc80003f01300 */
[----:B------:R-:W-:Y:S02]  /*3f00*/  SEL R29, R17, R24, P0 ;  /* 0x00000018111d7207 */ /* 0x000fe40000000000 */
[CC--:B---3--:R-:W-:Y:S02]  /*3f10*/  ISETP.LT.AND P1, PT, R16.reuse, R19.reuse, P2 ;  /* 0x000000131000720c */ /* 0x0c8fe40001721270 */
[----:B------:R-:W-:Y:S01]  /*3f20*/  ISETP.GE.AND P3, PT, R16, R19, PT ;  /* 0x000000131000720c */ /* 0x000fe20003f66270 */
[----:B------:R-:W-:-:S05]  /*3f30*/  IMAD.WIDE.U32 R18, R27, 0x4, R14 ;  /* 0x000000041b127825 */ /* 0x000fca00078e000e */
[----:B------:R-:W2:Y:S05]  /*3f40*/  LDG.E R22, desc[UR12][R18.64] ;  /* 0x0000000c12167981 */ /* 0x000eaa000c1e1900 */
[----:B------:R-:W-:Y:S01]  /*3f50*/  @!P1 SEL R29, R17, R24, !P2 ;  /* 0x00000018111d9207 */ /* 0x000fe20005000000 */
[----:B------:R-:W-:-:S05]  /*3f60*/  IMAD.WIDE.U32 R16, R27, 0x4, R12 ;  /* 0x000000041b107825 */ /* 0x000fca00078e000c */
[----:B------:R3:W2:Y:S01]  /*3f70*/  LDG.E R21, desc[UR12][R16.64] ;  /* 0x0000000c10157981 */ /* 0x0006a2000c1e1900 */
[----:B------:R-:W-:-:S04]  /*3f80*/  @!P2 SEL R26, RZ, 0x1, P3 ;  /* 0x00000001ff1aa807 */ /* 0x000fc80001800000 */
[----:B------:R-:W-:Y:S02]  /*3f90*/  SEL R26, R26, 0x1, !P1 ;  /* 0x000000011a1a7807 */ /* 0x000fe40004800000 */
[-C--:B------:R-:W-:Y:S02]  /*3fa0*/  SEL R24, R28, R3.reuse, P0 ;  /* 0x000000031c187207 */ /* 0x080fe40000000000 */
[----:B------:R-:W-:Y:S02]  /*3fb0*/  LOP3.LUT P3, RZ, R26, 0xff, RZ, 0xc0, !PT ;  /* 0x000000ff1aff7812 */ /* 0x000fe4000786c0ff */
[----:B---3--:R-:W-:Y:S02]  /*3fc0*/  IADD3 R16, P0, PT, R25, UR6, RZ ;  /* 0x0000000619107c10 */ /* 0x008fe4000ff1e0ff */
[----:B------:R-:W-:Y:S02]  /*3fd0*/  @!P1 SEL R24, R28, R3, !P2 ;  /* 0x000000031c189207 */ /* 0x000fe40005000000 */
[----:B----4-:R-:W-:Y:S01]  /*3fe0*/  ISETP.LT.AND P1, PT, R20, R23, P3 ;  /* 0x000000171400720c */ /* 0x010fe20001f21270 */
[----:B------:R-:W-:Y:S01]  /*3ff0*/  IMAD.X R25, RZ, RZ, R5, P0 ;  /* 0x000000ffff197224 */ /* 0x000fe200000e0605 */
[----:B------:R-:W-:-:S02]  /*4000*/  ISETP.LT.U32.AND P0, PT, R16, R29, PT ;  /* 0x0000001d1000720c */ /* 0x000fc40003f01070 */
[----:B------:R-:W-:Y:S02]  /*4010*/  ISETP.GE.AND P2, PT, R20, R23, PT ;  /* 0x000000171400720c */ /* 0x000fe40003f46270 */
[----:B------:R-:W-:Y:S01]  /*4020*/  ISETP.LT.AND.EX P0, PT, R25, R24, PT, P0 ;  /* 0x000000181900720c */ /* 0x000fe20003f01300 */
[----:B------:R-:W-:-:S03]  /*4030*/  VIADD R23, R10, 0xffffff00 ;  /* 0xffffff000a177836 */ /* 0x000fc60000000000 */
[CC--:B------:R-:W-:Y:S01]  /*4040*/  SEL R3, R16.reuse, R29.reuse, P0 ;  /* 0x0000001d10037207 */ /* 0x0c0fe20000000000 */
[C---:B------:R-:W-:Y:S02]  /*4050*/  IMAD.WIDE.U32 R18, R23.reuse, 0x4, R14 ;  /* 0x0000000417127825 */ /* 0x040fe400078e000e */
[----:B------:R-:W-:Y:S02]  /*4060*/  @!P1 SEL R3, R16, R29, !P3 ;  /* 0x0000001d10039207 */ /* 0x000fe40005800000 */
[----:B------:R-:W-:Y:S01]  /*4070*/  IMAD.WIDE.U32 R16, R23, 0x4, R12 ;  /* 0x0000000417107825 */ /* 0x000fe200078e000c */
[----:B------:R3:W4:Y:S01]  /*4080*/  LDG.E R29, desc[UR12][R18.64] ;  /* 0x0000000c121d7981 */ /* 0x000722000c1e1900 */
[----:B------:R-:W-:-:S03]  /*4090*/  @!P3 SEL R26, RZ, 0x1, P2 ;  /* 0x00000001ff1ab807 */ /* 0x000fc60001000000 */
[----:B------:R5:W4:Y:S01]  /*40a0*/  LDG.E R20, desc[UR12][R16.64] ;  /* 0x0000000c10147981 */ /* 0x000b22000c1e1900 */
[----:B------:R-:W-:Y:S02]  /*40b0*/  SEL R26, R26, 0x1, !P1 ;  /* 0x000000011a1a7807 */ /* 0x000fe40004800000 */
[CC--:B------:R-:W-:Y:S02]  /*40c0*/  SEL R28, R25.reuse, R24.reuse, P0 ;  /* 0x00000018191c7207 */ /* 0x0c0fe40000000000 */
[----:B------:R-:W-:Y:S01]  /*40d0*/  @!P1 SEL R28, R25, R24, !P3 ;  /* 0x00000018191c9207 */ /* 0x000fe20005800000 */
[----:B---3--:R-:W-:Y:S01]  /*40e0*/  IMAD.WIDE.U32 R18, R10, 0x4, R12 ;  /* 0x000000040a127825 */ /* 0x008fe200078e000c */
[----:B------:R-:W-:-:S03]  /*40f0*/  LOP3.LUT P1, RZ, R26, 0xff, RZ, 0xc0, !PT ;  /* 0x000000ff1aff7812 */ /* 0x000fc6000782c0ff */
[----:B-----5:R-:W-:Y:S02]  /*4100*/  IMAD.WIDE.U32 R16, R10, 0x4, R14 ;  /* 0x000000040a107825 */ /* 0x020fe400078e000e */
[----:B------:R-:W3:Y:S01]  /*4110*/  LDG.E R18, desc[UR12][R18.64] ;  /* 0x0000000c12127981 */ /* 0x000ee2000c1e1900 */
[----:B------:R-:W-:-:S05]  /*4120*/  IADD3 R27, P0, PT, R27, UR6, RZ ;  /* 0x000000061b1b7c10 */ /* 0x000fca000ff1e0ff */
[----:B------:R-:W-:Y:S01]  /*4130*/  IMAD.X R25, RZ, RZ, R5, P0 ;  /* 0x000000ffff197224 */ /* 0x000fe200000e0605 */
[----:B------:R-:W-:-:S04]  /*4140*/  ISETP.LT.U32.AND P0, PT, R27, R3, PT ;  /* 0x000000031b00720c */ /* 0x000fc80003f01070 */
[----:B------:R-:W-:Y:S02]  /*4150*/  ISETP.LT.AND.EX P0, PT, R25, R28, PT, P0 ;  /* 0x0000001c1900720c */ /* 0x000fe40003f01300 */
[CC--:B--2---:R-:W-:Y:S02]  /*4160*/  ISETP.GE.AND P3, PT, R21.reuse, R22.reuse, PT ;  /* 0x000000161500720c */ /* 0x0c4fe40003f66270 */
[----:B------:R-:W-:Y:S02]  /*4170*/  ISETP.LT.AND P2, PT, R21, R22, P1 ;  /* 0x000000161500720c */ /* 0x000fe40000f41270 */
[----:B------:R2:W3:Y:S01]  /*4180*/  LDG.E R22, desc[UR12][R16.64] ;  /* 0x0000000c10167981 */ /* 0x0004e2000c1e1900 */
[----:B------:R-:W-:-:S10]  /*4190*/  SEL R21, R27, R3, P0 ;  /* 0x000000031b157207 */ /* 0x000fd40000000000 */
[----:B------:R-:W-:Y:S01]  /*41a0*/  @!P2 SEL R21, R27, R3, !P1 ;  /* 0x000000031b15a207 */ /* 0x000fe20004800000 */
[----:B------:R-:W-:Y:S01]  /*41b0*/  VIADD R3, R10, 0x100 ;  /* 0x000001000a037836 */ /* 0x000fe20000000000 */
[CC--:B------:R-:W-:Y:S02]  /*41c0*/  SEL R27, R25.reuse, R28.reuse, P0 ;  /* 0x0000001c191b7207 */ /* 0x0c0fe40000000000 */
[----:B------:R-:W-:Y:S01]  /*41d0*/  @!P2 SEL R27, R25, R28, !P1 ;  /* 0x0000001c191ba207 */ /* 0x000fe20004800000 */
[----:B------:R-:W-:-:S04]  /*41e0*/  IMAD.WIDE.U32 R24, R3, 0x4, R14 ;  /* 0x0000000403187825 */ /* 0x000fc800078e000e */
[----:B--2---:R-:W-:Y:S02]  /*41f0*/  IMAD.WIDE.U32 R16, R3, 0x4, R12 ;  /* 0x0000000403107825 */ /* 0x004fe400078e000c */
[----:B------:R-:W2:Y:S04]  /*4200*/  LDG.E R25, desc[UR12][R24.64] ;  /* 0x0000000c18197981 */ /* 0x000ea8000c1e1900 */
[----:B------:R5:W2:Y:S01]  /*4210*/  LDG.E R28, desc[UR12][R16.64] ;  /* 0x0000000c101c7981 */ /* 0x000aa2000c1e1900 */
[----:B------:R-:W-:-:S04]  /*4220*/  @!P1 SEL R26, RZ, 0x1, P3 ;  /* 0x00000001ff1a9807 */ /* 0x000fc80001800000 */
[----:B------:R-:W-:-:S04]  /*4230*/  SEL R26, R26, 0x1, !P2 ;  /* 0x000000011a1a7807 */ /* 0x000fc80005000000 */
[----:B------:R-:W-:Y:S02]  /*4240*/  LOP3.LUT P2, RZ, R26, 0xff, RZ, 0xc0, !PT ;  /* 0x000000ff1aff7812 */ /* 0x000fe4000784c0ff */
[----:B------:R-:W-:Y:S02]  /*4250*/  IADD3 R23, P0, PT, R23, UR6, RZ ;  /* 0x0000000617177c10 */ /* 0x000fe4000ff1e0ff */
[CC--:B----4-:R-:W-:Y:S02]  /*4260*/  ISETP.GE.AND P3, PT, R20.reuse, R29.reuse, PT ;  /* 0x0000001d1400720c */ /* 0x0d0fe40003f66270 */
[----:B------:R-:W-:Y:S01]  /*4270*/  ISETP.LT.AND P1, PT, R20, R29, P2 ;  /* 0x0000001d1400720c */ /* 0x000fe20001721270 */
[----:B------:R-:W-:Y:S01]  /*4280*/  IMAD.X R20, RZ, RZ, R5, P0 ;  /* 0x000000ffff147224 */ /* 0x000fe200000e0605 */
[----:B------:R-:W-:-:S05]  /*4290*/  ISETP.LT.U32.AND P0, PT, R23, R21, PT ;  /* 0x000000151700720c */ /* 0x000fca0003f01070 */
[----:B------:R-:W-:Y:S02]  /*42a0*/  @!P2 SEL R26, RZ, 0x1, P3 ;  /* 0x00000001ff1aa807 */ /* 0x000fe40001800000 */
[----:B------:R-:W-:Y:S02]  /*42b0*/  ISETP.LT.AND.EX P0, PT, R20, R27, PT, P0 ;  /* 0x0000001b1400720c */ /* 0x000fe40003f01300 */
[----:B------:R-:W-:Y:S02]  /*42c0*/  SEL R26, R26, 0x1, !P1 ;  /* 0x000000011a1a7807 */ /* 0x000fe40004800000 */
[----:B-----5:R-:W-:Y:S02]  /*42d0*/  SEL R16, R23, R21, P0 ;  /* 0x0000001517107207 */ /* 0x020fe40000000000 */
[----:B------:R-:W-:Y:S02]  /*42e0*/  LOP3.LUT P3, RZ, R26, 0xff, RZ, 0xc0, !PT ;  /* 0x000000ff1aff7812 */ /* 0x000fe4000786c0ff */
[----:B------:R-:W-:-:S02]  /*42f0*/  SEL R17, R20, R27, P0 ;  /* 0x0000001b14117207 */ /* 0x000fc40000000000 */
[----:B------:R-:W-:Y:S02]  /*4300*/  IADD3 R19, P0, PT, R10, UR6, RZ ;  /* 0x000000060a137c10 */ /* 0x000fe4000ff1e0ff */
[----:B------:R-:W-:Y:S02]  /*4310*/  @!P1 SEL R16, R23, R21, !P2 ;  /* 0x0000001517109207 */ /* 0x000fe40005000000 */
[----:B------:R-:W-:Y:S01]  /*4320*/  @!P1 SEL R17, R20, R27, !P2 ;  /* 0x0000001b14119207 */ /* 0x000fe20005000000 */
[----:B------:R-:W-:Y:S01]  /*4330*/  IMAD.X R24, RZ, RZ, R5, P0 ;  /* 0x000000ffff187224 */ /* 0x000fe200000e0605 */
[----:B------:R-:W-:Y:S01]  /*4340*/  ISETP.LT.U32.AND P0, PT, R19, R16, PT ;  /* 0x000000101300720c */ /* 0x000fe20003f01070 */
[----:B------:R-:W-:-:S03]  /*4350*/  VIADD R27, R10, 0x200 ;  /* 0x000002000a1b7836 */ /* 0x000fc60000000000 */
[----:B------:R-:W-:-:S04]  /*4360*/  ISETP.LT.AND.EX P0, PT, R24, R17, PT, P0 ;  /* 0x000000111800720c */ /* 0x000fc80003f01300 */
[----:B------:R-:W-:Y:S02]  /*4370*/  SEL R20, R19, R16, P0 ;  /* 0x0000001013147207 */ /* 0x000fe40000000000 */
[----:B------:R-:W-:Y:S01]  /*4380*/  SEL R23, R24, R17, P0 ;  /* 0x0000001118177207 */ /* 0x000fe20000000000 */
[----:B------:R-:W-:Y:S01]  /*4390*/  VIADD R29, R10, 0x300 ;  /* 0x000003000a1d7836 */ /* 0x000fe20000000000 */
[CC--:B---3--:R-:W-:Y:S02]  /*43a0*/  ISETP.LT.AND P1, PT, R18.reuse, R22.reuse, P3 ;  /* 0x000000161200720c */ /* 0x0c8fe40001f21270 */
[----:B------:R-:W-:-:S04]  /*43b0*/  ISETP.GE.AND P2, PT, R18, R22, PT ;  /* 0x000000161200720c */ /* 0x000fc80003f46270 */
[----:B------:R-:W-:-:S07]  /*43c0*/  @!P3 SEL R26, RZ, 0x1, P2 ;  /* 0x00000001ff1ab807 */ /* 0x000fce0001000000 */
[----:B------:R-:W-:Y:S01]  /*43d0*/  @!P1 SEL R20, R19, R16, !P3 ;  /* 0x0000001013149207 */ /* 0x000fe20005800000 */
[----:B------:R-:W-:Y:S01]  /*43e0*/  IMAD.WIDE.U32 R18, R27, 0x4, R14 ;  /* 0x000000041b127825 */ /* 0x000fe200078e000e */
[----:B------:R-:W-:-:S03]  /*43f0*/  @!P1 SEL R23, R24, R17, !P3 ;  /* 0x0000001118179207 */ /* 0x000fc60005800000 */
[----:B------:R-:W-:Y:S01]  /*4400*/  IMAD.WIDE.U32 R16, R27, 0x4, R12 ;  /* 0x000000041b107825 */ /* 0x000fe200078e000c */
[----:B------:R-:W-:Y:S01]  /*4410*/  SEL R22, R26, 0x1, !P1 ;  /* 0x000000011a167807 */ /* 0x000fe20004800000 */
[----:B------:R-:W3:Y:S01]  /*4420*/  LDG.E R18, desc[UR12][R18.64] ;  /* 0x0000000c12127981 */ /* 0x000ee2000c1e1900 */
[----:B------:R-:W-:-:S03]  /*4430*/  IADD3 R21, P1, PT, R3, UR6, RZ ;  /* 0x0000000603157c10 */ /* 0x000fc6000ff3e0ff */
[----:B------:R4:W3:Y:S01]  /*4440*/  LDG.E R3, desc[UR12][R16.64] ;  /* 0x0000000c10037981 */ /* 0x0008e2000c1e1900 */
[----:B------:R-:W-:Y:S01]  /*4450*/  LOP3.LUT P2, RZ, R22, 0xff, RZ, 0xc0, !PT ;  /* 0x000000ff16ff7812 */ /* 0x000fe2000784c0ff */
[----:B------:R-:W-:-:S03]  /*4460*/  IMAD.X R24, RZ, RZ, R5, P1 ;  /* 0x000000ffff187224 */ /* 0x000fc600008e0605 */
[----:B--2---:R-:W-:Y:S02]  /*4470*/  ISETP.LT.AND P3, PT, R28, R25, P2 ;  /* 0x000000191c00720c */ /* 0x004fe40001761270 */
[----:B------:R-:W-:-:S04]  /*4480*/  ISETP.LT.U32.AND P0, PT, R21, R20, PT ;  /* 0x000000141500720c */ /* 0x000fc80003f01070 */
[----:B------:R-:W-:Y:S02]  /*4490*/  ISETP.LT.AND.EX P0, PT, R24, R23, PT, P0 ;  /* 0x000000171800720c */ /* 0x000fe40003f01300 */
[----:B------:R-:W-:Y:S02]  /*44a0*/  ISETP.GE.AND P1, PT, R28, R25, PT ;  /* 0x000000191c00720c */ /* 0x000fe40003f26270 */
[-C--:B------:R-:W-:Y:S01]  /*44b0*/  SEL R25, R21, R20.reuse, P0 ;  /* 0x0000001415197207 */ /* 0x080fe20000000000 */
[----:B----4-:R-:W-:Y:S02]  /*44c0*/  IMAD.WIDE.U32 R16, R29, 0x4, R14 ;  /* 0x000000041d107825 */ /* 0x010fe400078e000e */
[----:B------:R-:W-:Y:S02]  /*44d0*/  @!P3 SEL R25, R21, R20, !P2 ;  /* 0x000000141519b207 */ /* 0x000fe40005000000 */
[----:B------:R-:W-:Y:S02]  /*44e0*/  IMAD.WIDE.U32 R20, R29, 0x4, R12 ;  /* 0x000000041d147825 */ /* 0x000fe400078e000c */
[----:B------:R-:W2:Y:S04]  /*44f0*/  LDG.E R17, desc[UR12][R16.64] ;  /* 0x0000000c10117981 */ /* 0x000ea8000c1e1900 */
[----:B------:R4:W2:Y:S01]  /*4500*/  LDG.E R20, desc[UR12][R20.64] ;  /* 0x0000000c14147981 */ /* 0x0008a2000c1e1900 */
[----:B------:R-:W-:-:S02]  /*4510*/  @!P2 SEL R22, RZ, 0x1, P1 ;  /* 0x00000001ff16a807 */ /* 0x000fc40000800000 */
[-C--:B------:R-:W-:Y:S02]  /*4520*/  SEL R19, R24, R23.reuse, P0 ;  /* 0x0000001718137207 */ /* 0x080fe40000000000 */
[----:B------:R-:W-:Y:S02]  /*4530*/  SEL R22, R22, 0x1, !P3 ;  /* 0x0000000116167807 */ /* 0x000fe40005800000 */
[----:B------:R-:W-:Y:S02]  /*4540*/  @!P3 SEL R19, R24, R23, !P2 ;  /* 0x000000171813b207 */ /* 0x000fe40005000000 */
[----:B------:R-:W-:Y:S02]  /*4550*/  LOP3.LUT P1, RZ, R22, 0xff, RZ, 0xc0, !PT ;  /* 0x000000ff16ff7812 */ /* 0x000fe4000782c0ff */
[----:B------:R-:W-:-:S05]  /*4560*/  IADD3 R24, P0, PT, R27, UR6, RZ ;  /* 0x000000061b187c10 */ /* 0x000fca000ff1e0ff */
[----:B------:R-:W-:Y:S01]  /*4570*/  IMAD.X R26, RZ, RZ, R5, P0 ;  /* 0x000000ffff1a7224 */ /* 0x000fe200000e0605 */
[----:B------:R-:W-:-:S04]  /*4580*/  ISETP.LT.U32.AND P0, PT, R24, R25, PT ;  /* 0x000000191800720c */ /* 0x000fc80003f01070 */
[----:B------:R-:W-:-:S04]  /*4590*/  ISETP.LT.AND.EX P0, PT, R26, R19, PT, P0 ;  /* 0x000000131a00720c */ /* 0x000fc80003f01300 */
[----:B----4-:R-:W-:Y:S01]  /*45a0*/  SEL R21, R26, R19, P0 ;  /* 0x000000131a157207 */ /* 0x010fe20000000000 */
[----:B------:R-:W-:Y:S02]  /*45b0*/  VIADD R2, R2, 0x8 ;  /* 0x0000000802027836 */ /* 0x000fe40000000000 */
[----:B------:R-:W-:Y:S02]  /*45c0*/  VIADD R11, R11, 0x800 ;  /* 0x000008000b0b7836 */ /* 0x000fe40000000000 */
[----:B------:R-:W-:Y:S01]  /*45d0*/  VIADD R10, R10, 0x800 ;  /* 0x000008000a0a7836 */ /* 0x000fe20000000000 */
[CC--:B---3--:R-:W-:Y:S02]  /*45e0*/  ISETP.LT.AND P3, PT, R3.reuse, R18.reuse, P1 ;  /* 0x000000120300720c */ /* 0x0c8fe40000f61270 */
[----:B------:R-:W-:Y:S02]  /*45f0*/  ISETP.GE.AND P2, PT, R3, R18, PT ;  /* 0x000000120300720c */ /* 0x000fe40003f46270 */
[----:B------:R-:W-:-:S02]  /*4600*/  SEL R18, R24, R25, P0 ;  /* 0x0000001918127207 */ /* 0x000fc40000000000 */
[----:B------:R-:W-:Y:S02]  /*4610*/  IADD3 R29, P0, PT, R29, UR6, RZ ;  /* 0x000000061d1d7c10 */ /* 0x000fe4000ff1e0ff */
[----:B------:R-:W-:-:S05]  /*4620*/  @!P1 SEL R22, RZ, 0x1, P2 ;  /* 0x00000001ff169807 */ /* 0x000fca0001000000 */
[----:B------:R-:W-:Y:S01]  /*4630*/  @!P3 SEL R18, R24, R25, !P1 ;  /* 0x000000191812b207 */ /* 0x000fe20004800000 */
[----:B------:R-:W-:Y:S01]  /*4640*/  IMAD.X R16, RZ, RZ, R5, P0 ;  /* 0x000000ffff107224 */ /* 0x000fe200000e0605 */
[----:B------:R-:W-:Y:S02]  /*4650*/  SEL R22, R22, 0x1, !P3 ;  /* 0x0000000116167807 */ /* 0x000fe40005800000 */
[----:B------:R-:W-:Y:S02]  /*4660*/  @!P3 SEL R21, R26, R19, !P1 ;  /* 0x000000131a15b207 */ /* 0x000fe40004800000 */
[----:B------:R-:W-:Y:S02]  /*4670*/  ISETP.LT.U32.AND P0, PT, R29, R18, PT ;  /* 0x000000121d00720c */ /* 0x000fe40003f01070 */
[----:B------:R-:W-:Y:S02]  /*4680*/  LOP3.LUT P2, RZ, R22, 0xff, RZ, 0xc0, !PT ;  /* 0x000000ff16ff7812 */ /* 0x000fe4000784c0ff */
[----:B------:R-:W-:-:S04]  /*4690*/  ISETP.LT.AND.EX P0, PT, R16, R21, PT, P0 ;  /* 0x000000151000720c */ /* 0x000fc80003f01300 */
[----:B------:R-:W-:Y:S02]  /*46a0*/  SEL R24, R29, R18, P0 ;  /* 0x000000121d187207 */ /* 0x000fe40000000000 */
[----:B------:R-:W-:Y:S02]  /*46b0*/  SEL R3, R16, R21, P0 ;  /* 0x0000001510037207 */ /* 0x000fe40000000000 */
[----:B------:R-:W-:Y:S02]  /*46c0*/  ISETP.NE.AND P0, PT, R2, RZ, PT ;  /* 0x000000ff0200720c */ /* 0x000fe40003f05270 */
[CC--:B--2---:R-:W-:Y:S02]  /*46d0*/  ISETP.LT.AND P1, PT, R20.reuse, R17.reuse, P2 ;  /* 0x000000111400720c */ /* 0x0c4fe40001721270 */
[----:B------:R-:W-:-:S04]  /*46e0*/  ISETP.GE.AND P3, PT, R20, R17, PT ;  /* 0x000000111400720c */ /* 0x000fc80003f66270 */
[----:B------:R-:W-:-:S04]  /*46f0*/  @!P2 SEL R22, RZ, 0x1, P3 ;  /* 0x00000001ff16a807 */ /* 0x000fc80001800000 */
[----:B------:R-:W-:-:S03]  /*4700*/  SEL R22, R22, 0x1, !P1 ;  /* 0x0000000116167807 */ /* 0x000fc60004800000 */
[----:B------:R-:W-:Y:S02]  /*4710*/  @!P1 SEL R24, R29, R18, !P2 ;  /* 0x000000121d189207 */ /* 0x000fe40005000000 */
[----:B------:R-:W-:Y:S02]  /*4720*/  @!P1 SEL R3, R16, R21, !P2 ;  /* 0x0000001510039207 */ /* 0x000fe40005000000 */
[----:B------:R-:W-:Y:S01]  /*4730*/  PRMT R26, R22, 0x7610, R26 ;  /* 0x00007610161a7816 */ /* 0x000fe2000000001a */
[----:B------:R-:W-:Y:S06]  /*4740*/  @P0 BRA `(.L_x_537) ;  /* 0xfffffff400ac0947 */ /* 0x000fec000383ffff */
[----:B01----:R-:W-:Y:S05]  /*4750*/  BSYNC.RECONVERGENT B3 ;  /* 0x0000000000037941 */ /* 0x003fea0003800200 */
.L_x_536:
[----:B------:R-:W-:-:S07]  /*4760*/  VIADD R2, R11, 0xfffffc00 ;  /* 0xfffffc000b027836 */ /* 0x000fce0000000000 */
.L_x_535:
[----:B01----:R-:W-:Y:S05]  /*4770*/  BSYNC.RECONVERGENT B2 ;  /* 0x0000000000027941 */ /* 0x003fea0003800200 */
.L_x_534:
[----:B------:R-:W-:-:S13]  /*4780*/  ISETP.NE.AND P0, PT, R9, RZ, PT ;  /* 0x000000ff0900720c */ /* 0x000fda0003f05270 */
[----:B------:R-:W-:Y:S05]  /*4790*/  @!P0 BRA `(.L_x_533) ;  /* 0x0000000800508947 */ /* 0x000fea0003800000 */
[----:B------:R-:W-:Y:S01]  /*47a0*/  ISETP.GE.U32.AND P0, PT, R9, 0x4, PT ;  /* 0x000000040900780c */ /* 0x000fe20003f06070 */
[----:B------:R-:W-:Y:S01]  /*47b0*/  BSSY.RECONVERGENT B2, `(.L_x_538) ;  /* 0x000004e000027945 */ /* 0x000fe20003800200 */
[----:B------:R-:W-:-:S11]  /*47c0*/  LOP3.LUT P1, R9, R8, 0x3, RZ, 0xc0, !PT ;  /* 0x0000000308097812 */ /* 0x000fd6000782c0ff */
[----:B------:R-:W-:Y:S05]  /*47d0*/  @!P0 BRA `(.L_x_539) ;  /* 0x00000004002c8947 */ /* 0x000fea0003800000 */
[----:B------:R-:W0:Y:S01]  /*47e0*/  LDC.64 R10, c[0x0][0x380] ;  /* 0x0000e000ff0a7b82 */ /* 0x000e220000000a00 */
[----:B------:R-:W-:-:S07]  /*47f0*/  IMAD.IADD R23, R2, 0x1, R7 ;  /* 0x0000000102177824 */ /* 0x000fce00078e0207 */
[----:B------:R-:W1:Y:S01]  /*4800*/  LDC.64 R12, c[0x0][0x388] ;  /* 0x0000e200ff0c7b82 */ /* 0x000e620000000a00 */
[----:B0-----:R-:W-:-:S05]  /*4810*/  IMAD.WIDE.U32 R14, R23, 0x4, R10 ;  /* 0x00000004170e7825 */ /* 0x001fca00078e000a */
[----:B------:R0:W2:Y:S01]  /*4820*/  LDG.E R27, desc[UR12][R14.64] ;  /* 0x0000000c0e1b7981 */ /* 0x0000a2000c1e1900 */
[----:B-1----:R-:W-:-:S05]  /*4830*/  IMAD.WIDE.U32 R28, R23, 0x4, R12 ;  /* 0x00000004171c7825 */ /* 0x002fca00078e000c */
[----:B------:R-:W2:Y:S01]  /*4840*/  LDG.E R8, desc[UR12][R28.64] ;  /* 0x0000000c1c087981 */ /* 0x000ea2000c1e1900 */
[----:B------:R-:W-:-:S04]  /*4850*/  VIADD R25, R23, 0x100 ;  /* 0x0000010017197836 */ /* 0x000fc80000000000 */
[----:B------:R-:W-:-:S04]  /*4860*/  IMAD.WIDE.U32 R16, R25, 0x4, R12 ;  /* 0x0000000419107825 */ /* 0x000fc800078e000c */
[----:B0-----:R-:W-:Y:S02]  /*4870*/  IMAD.WIDE.U32 R14, R25, 0x4, R10 ;  /* 0x00000004190e7825 */ /* 0x001fe400078e000a */
[----:B------:R0:W3:Y:S04]  /*4880*/  LDG.E R16, desc[UR12][R16.64] ;  /* 0x0000000c10107981 */ /* 0x0000e8000c1e1900 */
[----:B------:R-:W3:Y:S01]  /*4890*/  LDG.E R22, desc[UR12][R14.64] ;  /* 0x0000000c0e167981 */ /* 0x000ee2000c1e1900 */
[----:B0-----:R-:W-:-:S04]  /*48a0*/  VIADD R17, R23, 0x200 ;  /* 0x0000020017117836 */ /* 0x001fc80000000000 */
[----:B------:R-:W-:-:S04]  /*48b0*/  IMAD.WIDE.U32 R18, R17, 0x4, R10 ;  /* 0x0000000411127825 */ /* 0x000fc800078e000a */
[----:B------:R-:W-:Y:S02]  /*48c0*/  IMAD.WIDE.U32 R20, R17, 0x4, R12 ;  /* 0x0000000411147825 */ /* 0x000fe400078e000c */
[----:B------:R-:W4:Y:S04]  /*48d0*/  LDG.E R18, desc[UR12][R18.64] ;  /* 0x0000000c12127981 */ /* 0x000f28000c1e1900 */
[----:B------:R-:W4:Y:S01]  /*48e0*/  LDG.E R21, desc[UR12][R20.64] ;  /* 0x0000000c14157981 */ /* 0x000f22000c1e1900 */
[----:B------:R-:W-:-:S04]  /*48f0*/  VIADD R29, R23, 0x300 ;  /* 0x00000300171d7836 */ /* 0x000fc80000000000 */
[----:B------:R-:W-:-:S04]  /*4900*/  IMAD.WIDE.U32 R10, R29, 0x4, R10 ;  /* 0x000000041d0a7825 */ /* 0x000fc800078e000a */
[----:B------:R-:W-:Y:S02]  /*4910*/  IMAD.WIDE.U32 R12, R29, 0x4, R12 ;  /* 0x000000041d0c7825 */ /* 0x000fe400078e000c */
[----:B------:R-:W5:Y:S04]  /*4920*/  LDG.E R10, desc[UR12][R10.64] ;  /* 0x0000000c0a0a7981 */ /* 0x000f68000c1e1900 */
[----:B------:R0:W5:Y:S01]  /*4930*/  LDG.E R13, desc[UR12][R12.64] ;  /* 0x0000000c0c0d7981 */ /* 0x000162000c1e1900 */
[----:B------:R-:W-:Y:S02]  /*4940*/  LOP3.LUT P3, RZ, R26, 0xff, RZ, 0xc0, !PT ;  /* 0x000000ff1aff7812 */ /* 0x000fe4000786c0ff */
[----:B------:R-:W-:Y:S02]  /*4950*/  IADD3 R23, P2, PT, R23, UR6, RZ ;  /* 0x0000000617177c10 */ /* 0x000fe4000ff5e0ff */
[----:B------:R-:W-:Y:S01]  /*4960*/  IADD3 R25, P5, PT, R25, UR6, RZ ;  /* 0x0000000619197c10 */ /* 0x000fe2000ffbe0ff */
[----:B------:R-:W-:Y:S01]  /*4970*/  VIADD R2, R2, 0x400 ;  /* 0x0000040002027836 */ /* 0x000fe20000000000 */
[----:B--2---:R-:W-:-:S02]  /*4980*/  ISETP.GE.AND P0, PT, R27, R8, PT ;  /* 0x000000081b00720c */ /* 0x004fc40003f06270 */
[----:B------:R-:W-:-:S05]  /*4990*/  ISETP.LT.AND P4, PT, R27, R8, P3 ;  /* 0x000000081b00720c */ /* 0x000fca0001f81270 */
[----:B------:R-:W-:Y:S01]  /*49a0*/  @!P3 SEL R26, RZ, 0x1, P0 ;  /* 0x00000001ff1ab807 */ /* 0x000fe20000000000 */
[----:B------:R-:W-:-:S03]  /*49b0*/  IMAD.X R8, RZ, RZ, R5, P2 ;  /* 0x000000ffff087224 */ /* 0x000fc600010e0605 */
[----:B------:R-:W-:Y:S02]  /*49c0*/  SEL R26, R26, 0x1, !P4 ;  /* 0x000000011a1a7807 */ /* 0x000fe40006000000 */
[----:B------:R-:W-:Y:S02]  /*49d0*/  ISETP.LT.U32.AND P0, PT, R23, R24, PT ;  /* 0x000000181700720c */ /* 0x000fe40003f01070 */
[----:B------:R-:W-:Y:S02]  /*49e0*/  LOP3.LUT P2, RZ, R26, 0xff, RZ, 0xc0, !PT ;  /* 0x000000ff1aff7812 */ /* 0x000fe4000784c0ff */
[----:B------:R-:W-:-:S04]  /*49f0*/  ISETP.LT.AND.EX P0, PT, R8, R3, PT, P0 ;  /* 0x000000030800720c */ /* 0x000fc80003f01300 */
[C---:B0-----:R-:W-:Y:S02]  /*4a00*/  SEL R12, R23.reuse, R24, P0 ;  /* 0x00000018170c7207 */ /* 0x041fe40000000000 */
[-C--:B------:R-:W-:Y:S02]  /*4a10*/  SEL R20, R8, R3.reuse, P0 ;  /* 0x0000000308147207 */ /* 0x080fe40000000000 */
[----:B---3--:R-:W-:Y:S02]  /*4a20*/  ISETP.GE.AND P0, PT, R22, R16, PT ;  /* 0x000000101600720c */ /* 0x008fe40003f06270 */
[----:B------:R-:W-:Y:S02]  /*4a30*/  @!P4 SEL R12, R23, R24, !P3 ;  /* 0x00000018170cc207 */ /* 0x000fe40005800000 */
[----:B------:R-:W-:Y:S02]  /*4a40*/  @!P4 SEL R20, R8, R3, !P3 ;  /* 0x000000030814c207 */ /* 0x000fe40005800000 */
[----:B------:R-:W-:-:S02]  /*4a50*/  ISETP.LT.AND P4, PT, R22, R16, P2 ;  /* 0x000000101600720c */ /* 0x000fc40001781270 */
[----:B------:R-:W-:Y:S01]  /*4a60*/  @!P2 SEL R26, RZ, 0x1, P0 ;  /* 0x00000001ff1aa807 */ /* 0x000fe20000000000 */
[----:B------:R-:W-:-:S03]  /*4a70*/  IMAD.X R3, RZ, RZ, R5, P5 ;  /* 0x000000ffff037224 */ /* 0x000fc600028e0605 */
        /* <DEDUP_REMOVED lines=11> */
[----:B------:R-:W-:Y:S01]  /*4b30*/  IMAD.X R3, RZ, RZ, R5, P0 ;  /* 0x000000ffff037224 */ /* 0x000fe200000e0605 */
        /* <DEDUP_REMOVED lines=11> */
[----:B------:R-:W-:Y:S01]  /*4bf0*/  IMAD.X R8, RZ, RZ, R5, P5 ;  /* 0x000000ffff087224 */ /* 0x000fe200028e0605 */
[----:B------:R-:W-:-:S02]  /*4c00*/  ISETP.LT.U32.AND P0, PT, R29, R12, PT ;  /* 0x0000000c1d00720c */ /* 0x000fc40003f01070 */
[----:B------:R-:W-:Y:S02]  /*4c10*/  ISETP.GE.AND P4, PT, R10, R13, PT ;  /* 0x0000000d0a00720c */ /* 0x000fe40003f86270 */
[CC--:B------:R-:W-:Y:S02]  /*4c20*/  ISETP.LT.AND.EX P0, PT, R8.reuse, R11.reuse, PT, P0 ;  /* 0x0000000b0800720c */ /* 0x0c0fe40003f01300 */
[----:B------:R-:W-:Y:S02]  /*4c30*/  @!P2 SEL R26, RZ, 0x1, P4 ;  /* 0x00000001ff1aa807 */ /* 0x000fe40002000000 */
[----:B------:R-:W-:Y:S02]  /*4c40*/  SEL R24, R29, R12, P0 ;  /* 0x0000000c1d187207 */ /* 0x000fe40000000000 */
[----:B------:R-:W-:Y:S02]  /*4c50*/  SEL R3, R8, R11, P0 ;  /* 0x0000000b08037207 */ /* 0x000fe40000000000 */
[----:B------:R-:W-:-:S02]  /*4c60*/  SEL R26, R26, 0x1, !P3 ;  /* 0x000000011a1a7807 */ /* 0x000fc40005800000 */
[----:B------:R-:W-:Y:S02]  /*4c70*/  @!P3 SEL R24, R29, R12, !P2 ;  /* 0x0000000c1d18b207 */ /* 0x000fe40005000000 */
[----:B------:R-:W-:-:S07]  /*4c80*/  @!P3 SEL R3, R8, R11, !P2 ;  /* 0x0000000b0803b207 */ /* 0x000fce0005000000 */
.L_x_539:
[----:B------:R-:W-:Y:S05]  /*4c90*/  BSYNC.RECONVERGENT B2 ;  /* 0x0000000000027941 */ /* 0x000fea0003800200 */
.L_x_538:
[----:B------:R-:W-:Y:S05]  /*4ca0*/  @!P1 BRA `(.L_x_533) ;  /* 0x00000004000c9947 */ /* 0x000fea0003800000 */
[----:B------:R-:W-:Y:S01]  /*4cb0*/  ISETP.NE.AND P0, PT, R9, 0x1, PT ;  /* 0x000000010900780c */ /* 0x000fe20003f05270 */
[----:B------:R-:W-:Y:S01]  /*4cc0*/  BSSY.RECONVERGENT B2, `(.L_x_540) ;  /* 0x000002a000027945 */ /* 0x000fe20003800200 */
[----:B------:R-:W-:-:S11]  /*4cd0*/  LOP3.LUT P1, RZ, R6, 0x100, RZ, 0xc0, !PT ;  /* 0x0000010006ff7812 */ /* 0x000fd6000782c0ff */
[----:B------:R-:W-:Y:S05]  /*4ce0*/  @!P0 BRA `(.L_x_541) ;  /* 0x00000000009c8947 */ /* 0x000fea0003800000 */
[----:B------:R-:W0:Y:S01]  /*4cf0*/  LDC.64 R10, c[0x0][0x380] ;  /* 0x0000e000ff0a7b82 */ /* 0x000e220000000a00 */
[----:B------:R-:W-:-:S07]  /*4d00*/  IMAD.IADD R17, R2, 0x1, R7 ;  /* 0x0000000102117824 */ /* 0x000fce00078e0207 */
[----:B------:R-:W1:Y:S01]  /*4d10*/  LDC.64 R8, c[0x0][0x388] ;  /* 0x0000e200ff087b82 */ /* 0x000e620000000a00 */
[C---:B------:R-:W-:Y:S02]  /*4d20*/  VIADD R19, R17.reuse, 0x100 ;  /* 0x0000010011137836 */ /* 0x040fe40000000000 */
[----:B0-----:R-:W-:-:S06]  /*4d30*/  IMAD.WIDE.U32 R12, R17, 0x4, R10 ;  /* 0x00000004110c7825 */ /* 0x001fcc00078e000a */
[----:B------:R-:W2:Y:S01]  /*4d40*/  LDG.E R12, desc[UR12][R12.64] ;  /* 0x0000000c0c0c7981 */ /* 0x000ea2000c1e1900 */
[----:B-1----:R-:W-:-:S06]  /*4d50*/  IMAD.WIDE.U32 R14, R17, 0x4, R8 ;  /* 0x00000004110e7825 */ /* 0x002fcc00078e0008 */
[----:B------:R-:W2:Y:S01]  /*4d60*/  LDG.E R15, desc[UR12][R14.64] ;  /* 0x0000000c0e0f7981 */ /* 0x000ea2000c1e1900 */
[----:B------:R-:W-:-:S04]  /*4d70*/  IMAD.WIDE.U32 R10, R19, 0x4, R10 ;  /* 0x00000004130a7825 */ /* 0x000fc800078e000a */
[----:B------:R-:W-:Y:S02]  /*4d80*/  IMAD.WIDE.U32 R8, R19, 0x4, R8 ;  /* 0x0000000413087825 */ /* 0x000fe400078e0008 */
[----:B------:R-:W3:Y:S04]  /*4d90*/  LDG.E R10, desc[UR12][R10.64] ;  /* 0x0000000c0a0a7981 */ /* 0x000ee8000c1e1900 */
[----:B------:R0:W3:Y:S01]  /*4da0*/  LDG.E R21, desc[UR12][R8.64] ;  /* 0x0000000c08157981 */ /* 0x0000e2000c1e1900 */
[----:B------:R-:W-:Y:S02]  /*4db0*/  LOP3.LUT P2, RZ, R26, 0xff, RZ, 0xc0, !PT ;  /* 0x000000ff1aff7812 */ /* 0x000fe4000784c0ff */
[----:B------:R-:W-:-:S04]  /*4dc0*/  IADD3 R17, P4, PT, R17, UR6, RZ ;  /* 0x0000000611117c10 */ /* 0x000fc8000ff9e0ff */
[----:B------:R-:W-:Y:S01]  /*4dd0*/  ISETP.LT.U32.AND P0, PT, R17, R24, PT ;  /* 0x000000181100720c */ /* 0x000fe20003f01070 */
[----:B------:R-:W-:-:S05]  /*4de0*/  IMAD.X R6, RZ, RZ, R5, P4 ;  /* 0x000000ffff067224 */ /* 0x000fca00020e0605 */
[----:B------:R-:W-:-:S04]  /*4df0*/  ISETP.LT.AND.EX P0, PT, R6, R3, PT, P0 ;  /* 0x000000030600720c */ /* 0x000fc80003f01300 */
[----:B0-----:R-:W-:Y:S02]  /*4e00*/  SEL R8, R17, R24, P0 ;  /* 0x0000001811087207 */ /* 0x001fe40000000000 */
[----:B------:R-:W-:Y:S01]  /*4e10*/  SEL R9, R6, R3, P0 ;  /* 0x0000000306097207 */ /* 0x000fe20000000000 */
[----:B------:R-:W-:Y:S01]  /*4e20*/  VIADD R2, R2, 0x200 ;  /* 0x0000020002027836 */ /* 0x000fe20000000000 */
[CC--:B--2---:R-:W-:Y:S02]  /*4e30*/  ISETP.GE.AND P5, PT, R12.reuse, R15.reuse, PT ;  /* 0x0000000f0c00720c */ /* 0x0c4fe40003fa6270 */
[----:B------:R-:W-:Y:S02]  /*4e40*/  ISETP.LT.AND P3, PT, R12, R15, P2 ;  /* 0x0000000f0c00720c */ /* 0x000fe40001761270 */
[----:B------:R-:W-:-:S04]  /*4e50*/  @!P2 SEL R26, RZ, 0x1, P5 ;  /* 0x00000001ff1aa807 */ /* 0x000fc80002800000 */
[----:B------:R-:W-:Y:S02]  /*4e60*/  SEL R26, R26, 0x1, !P3 ;  /* 0x000000011a1a7807 */ /* 0x000fe40005800000 */
[----:B------:R-:W-:Y:S02]  /*4e70*/  IADD3 R19, P5, PT, R19, UR6, RZ ;  /* 0x0000000613137c10 */ /* 0x000fe4000ffbe0ff */
[----:B------:R-:W-:-:S03]  /*4e80*/  LOP3.LUT P4, RZ, R26, 0xff, RZ, 0xc0, !PT ;  /* 0x000000ff1aff7812 */ /* 0x000fc6000788c0ff */
[----:B------:R-:W-:Y:S02]  /*4e90*/  @!P3 SEL R8, R17, R24, !P2 ;  /* 0x000000181108b207 */ /* 0x000fe40005000000 */
[----:B------:R-:W-:Y:S02]  /*4ea0*/  @!P3 SEL R9, R6, R3, !P2 ;  /* 0x000000030609b207 */ /* 0x000fe40005000000 */
[CC--:B---3--:R-:W-:Y:S01]  /*4eb0*/  ISETP.LT.AND P3, PT, R10.reuse, R21.reuse, P4 ;  /* 0x000000150a00720c */ /* 0x0c8fe20002761270 */
[----:B------:R-:W-:Y:S01]  /*4ec0*/  IMAD.X R6, RZ, RZ, R5, P5 ;  /* 0x000000ffff067224 */ /* 0x000fe200028e0605 */
        /* <DEDUP_REMOVED lines=9> */
.L_x_541:
[----:B------:R-:W-:Y:S05]  /*4f60*/  BSYNC.RECONVERGENT B2 ;  /* 0x0000000000027941 */ /* 0x000fea0003800200 */
.L_x_540:
[----:B------:R-:W-:Y:S05]  /*4f70*/  @P1 BRA `(.L_x_533) ;  /* 0x0000000000581947 */ /* 0x000fea0003800000 */
[----:B------:R-:W0:Y:S01]  /*4f80*/  LDC.64 R8, c[0x0][0x380] ;  /* 0x0000e000ff087b82 */ /* 0x000e220000000a00 */
[----:B------:R-:W-:-:S07]  /*4f90*/  IMAD.IADD R13, R2, 0x1, R7 ;  /* 0x00000001020d7824 */ /* 0x000fce00078e0207 */
[----:B------:R-:W1:Y:S01]  /*4fa0*/  LDC.64 R10, c[0x0][0x388] ;  /* 0x0000e200ff0a7b82 */ /* 0x000e620000000a00 */
[----:B0-----:R-:W-:-:S06]  /*4fb0*/  IMAD.WIDE.U32 R6, R13, 0x4, R8 ;  /* 0x000000040d067825 */ /* 0x001fcc00078e0008 */
[----:B------:R-:W2:Y:S01]  /*4fc0*/  LDG.E R6, desc[UR12][R6.64] ;  /* 0x0000000c06067981 */ /* 0x000ea2000c1e1900 */
[----:B-1----:R-:W-:-:S06]  /*4fd0*/  IMAD.WIDE.U32 R8, R13, 0x4, R10 ;  /* 0x000000040d087825 */ /* 0x002fcc00078e000a */
[----:B------:R-:W2:Y:S01]  /*4fe0*/  LDG.E R9, desc[UR12][R8.64] ;  /* 0x0000000c08097981 */ /* 0x000ea2000c1e1900 */
[----:B------:R-:W-:Y:S02]  /*4ff0*/  LOP3.LUT P3, RZ, R26, 0xff, RZ, 0xc0, !PT ;  /* 0x000000ff1aff7812 */ /* 0x000fe4000786c0ff */
[----:B------:R-:W-:-:S05]  /*5000*/  IADD3 R13, P0, PT, R13, UR6, RZ ;  /* 0x000000060d0d7c10 */ /* 0x000fca000ff1e0ff */
[----:B------:R-:W-:Y:S01]  /*5010*/  IMAD.X R10, RZ, RZ, R5, P0 ;  /* 0x000000ffff0a7224 */ /* 0x000fe200000e0605 */
[----:B------:R-:W-:-:S04]  /*5020*/  ISETP.LT.U32.AND P0, PT, R13, R24, PT ;  /* 0x000000180d00720c */ /* 0x000fc80003f01070 */
[----:B------:R-:W-:-:S04]  /*5030*/  ISETP.LT.AND.EX P0, PT, R10, R3, PT, P0 ;  /* 0x000000030a00720c */ /* 0x000fc80003f01300 */
[----:B------:R-:W-:Y:S02]  /*5040*/  SEL R2, R13, R24, P0 ;  /* 0x000000180d027207 */ /* 0x000fe40000000000 */
[----:B------:R-:W-:Y:S02]  /*5050*/  SEL R5, R10, R3, P0 ;  /* 0x000000030a057207 */ /* 0x000fe40000000000 */
[CC--:B--2---:R-:W-:Y:S02]  /*5060*/  ISETP.LT.AND P1, PT, R6.reuse, R9.reuse, P3 ;  /* 0x000000090600720c */ /* 0x0c4fe40001f21270 */
[----:B------:R-:W-:-:S04]  /*5070*/  ISETP.GE.AND P2, PT, R6, R9, PT ;  /* 0x000000090600720c */ /* 0x000fc80003f46270 */
[----:B------:R-:W-:-:S07]  /*5080*/  @!P3 SEL R26, RZ, 0x1, P2 ;  /* 0x00000001ff1ab807 */ /* 0x000fce0001000000 */
[----:B------:R-:W-:Y:S02]  /*5090*/  @!P1 SEL R2, R13, R24, !P3 ;  /* 0x000000180d029207 */ /* 0x000fe40005800000 */
[----:B------:R-:W-:Y:S02]  /*50a0*/  @!P1 SEL R5, R10, R3, !P3 ;  /* 0x000000030a059207 */ /* 0x000fe40005800000 */
[----:B------:R-:W-:Y:S01]  /*50b0*/  SEL R26, R26, 0x1, !P1 ;  /* 0x000000011a1a7807 */ /* 0x000fe20004800000 */
[----:B------:R-:W-:Y:S02]  /*50c0*/  IMAD.MOV.U32 R24, RZ, RZ, R2 ;  /* 0x000000ffff187224 */ /* 0x000fe400078e0002 */
[----:B------:R-:W-:-:S07]  /*50d0*/  IMAD.MOV.U32 R3, RZ, RZ, R5 ;  /* 0x000000ffff037224 */ /* 0x000fce00078e0005 */
.L_x_533:
[----:B01----:R-:W-:Y:S05]  /*50e0*/  BSYNC.RECONVERGENT B1 ;  /* 0x0000000000017941 */ /* 0x003fea0003800200 */
.L_x_530:
[----:B------:R-:W0:Y:S01]  /*50f0*/  S2R R8, SR_LANEID ;  /* 0x0000000000087919 */ /* 0x000e220000000000 */
[----:B------:R-:W-:Y:S01]  /*5100*/  LOP3.LUT R5, R26, 0xff, RZ, 0xc0, !PT ;  /* 0x000000ff1a057812 */ /* 0x000fe200078ec0ff */
[----:B------:R-:W-:Y:S01]  /*5110*/  BSSY.RECONVERGENT B1, `(.L_x_542) ;  /* 0x0000016000017945 */ /* 0x000fe20003800200 */
[----:B------:R1:W2:Y:S04]  /*5120*/  SHFL.DOWN PT, R7, R24, 0x1, 0x1f ;  /* 0x08201f0018077f89 */ /* 0x0002a800000e0000 */
[----:B------:R1:W3:Y:S04]  /*5130*/  SHFL.DOWN PT, R6, R3, 0x1, 0x1f ;  /* 0x08201f0003067f89 */ /* 0x0002e800000e0000 */
[----:B------:R-:W4:Y:S01]  /*5140*/  SHFL.DOWN PT, R5, R5, 0x1, 0x1f ;  /* 0x08201f0005057f89 */ /* 0x000f2200000e0000 */
        /* <DEDUP_REMOVED lines=18> */
.L_x_543:
[----:B------:R-:W-:Y:S05]  /*5270*/  BSYNC.RECONVERGENT B1 ;  /* 0x0000000000017941 */ /* 0x000fea0003800200 */
.L_x_542:
        /* <DEDUP_REMOVED lines=23> */
.L_x_545:
[----:B------:R-:W-:Y:S05]  /*53f0*/  BSYNC.RECONVERGENT B1 ;  /* 0x0000000000017941 */ /* 0x000fea0003800200 */
.L_x_544:
        /* <DEDUP_REMOVED lines=20> */
.L_x_547:
[----:B------:R-:W-:Y:S05]  /*5540*/  BSYNC.RECONVERGENT B1 ;  /* 0x0000000000017941 */ /* 0x000fea0003800200 */
.L_x_546:
        /* <DEDUP_REMOVED lines=20> */
.L_x_549:
[----:B------:R-:W-:Y:S05]  /*5690*/  BSYNC.RECONVERGENT B1 ;  /* 0x0000000000017941 */ /* 0x000fea0003800200 */
.L_x_548:
        /* <DEDUP_REMOVED lines=20> */
.L_x_551:
[----:B------:R-:W-:Y:S05]  /*57e0*/  BSYNC.RECONVERGENT B1 ;  /* 0x0000000000017941 */ /* 0x000fea0003800200 */
.L_x_550:
        /* <DEDUP_REMOVED lines=11> */
.L_x_553:
[----:B------:R-:W-:Y:S05]  /*58a0*/  BSYNC.RECONVERGENT B1 ;  /* 0x0000000000017941 */ /* 0x000fea0003800200 */
.L_x_552:
        /* <DEDUP_REMOVED lines=82> */
[----:B------:R-:W-:-:S07]  /*5dd0*/  SEL R3, R3, R7, !P2 ;  /* 0x0000000703037207 */ /* 0x000fce0005000000 */
.L_x_511:
[----:B------:R-:W-:Y:S05]  /*5de0*/  BSYNC.RECONVERGENT B0 ;  /* 0x0000000000007941 */ /* 0x000fea0003800200 */
.L_x_486:
[----:B------:R-:W-:Y:S05]  /*5df0*/  @P1 EXIT ;  /* 0x000000000000194d */ /* 0x000fea0003800000 */
[----:B012---:R-:W0:Y:S01]  /*5e00*/  LDC.64 R4, c[0x0][0x3a0] ;  /* 0x0000e800ff047b82 */ /* 0x007e220000000a00 */
[----:B------:R-:W-:Y:S02]  /*5e10*/  IMAD.MOV.U32 R25, RZ, RZ, R3 ;  /* 0x000000ffff197224 */ /* 0x000fe400078e0003 */
[----:B0-----:R-:W-:-:S05]  /*5e20*/  IMAD.WIDE.U32 R4, R0, 0x10, R4 ;  /* 0x0000001000047825 */ /* 0x001fca00078e0004 */
[----:B------:R-:W-:Y:S04]  /*5e30*/  STG.E.64 desc[UR12][R4.64+0x8], R24 ;  /* 0x0000081804007986 */ /* 0x000fe8000c101b0c */
[----:B------:R-:W-:Y:S01]  /*5e40*/  STG.E.U8 desc[UR12][R4.64], R26 ;  /* 0x0000001a04007986 */ /* 0x000fe2000c10110c */
[----:B------:R-:W-:Y:S05]  /*5e50*/  EXIT ;  /* 0x000000000000794d */ /* 0x000fea0003800000 */
.L_x_554:
        /* <DEDUP_REMOVED lines=10> */
.L_x_645:


//--------------------- .text._ZN3cub18CUB_300001_SM_10006detail6reduce28DeviceReduceSingleTileKernelINS2_10policy_hubIN4cuda3std3__45tupleIJblEEEjN6thrust24THRUST_300001_SM_1000_NS8cuda_cub9__find_if7functorIS9_EEE10Policy1000ENSB_12zip_iteratorINS8_IJNSD_26transform_input_iterator_tIbNSI_INS8_IJNSB_6detail15normal_iteratorINSB_10device_ptrIiEEEESO_EEEEENSK_22tuple_binary_predicateINS7_4lessIiEEEEEENSB_17counting_iteratorIlNSB_11use_defaultESX_SX_EEEEEEEPS9_jSF_S9_S9_NS7_10__identityEEEvT0_T1_T2_T3_T4_T6_ --------------------------
	.section	.text._ZN3cub18CUB_300001_SM_10006detail6reduce28DeviceReduceSingleTileKernelINS2_10policy_hubIN4cuda3std3__45tupleIJblEEEjN6thrust24THRUST_300001_SM_1000_NS8cuda_cub9__find_if7functorIS9_EEE10Policy1000ENSB_12zip_iteratorINS8_IJNSD_26transform_input_iterator_tIbNSI_INS8_IJNSB_6detail15normal_iteratorINSB_10device_ptrIiEEEESO_EEEEENSK_22tuple_binary_predicateINS7_4lessIiEEEEEENSB_17counting_iteratorIlNSB_11use_defaultESX_SX_EEEEEEEPS9_jSF_S9_S9_NS7_10__identityEEEvT0_T1_T2_T3_T4_T6_,"ax",@progbits
	.align	128
        .global         _ZN3cub18CUB_300001_SM_10006detail6reduce28DeviceReduceSingleTileKernelINS2_10policy_hubIN4cuda3std3__45tupleIJblEEEjN6thrust24THRUST_300001_SM_1000_NS8cuda_cub9__find_if7functorIS9_EEE10Policy1000ENSB_12zip_iteratorINS8_IJNSD_26transform_input_iterator_tIbNSI_INS8_IJNSB_6detail15normal_iteratorINSB_10device_ptrIiEEEESO_EEEEENSK_22tuple_binary_predicateINS7_4lessIiEEEEEENSB_17counting_iteratorIlNSB_11use_defaultESX_SX_EEEEEEEPS9_jSF_S9_S9_NS7_10__identityEEEvT0_T1_T2_T3_T4_T6_
        .type           _ZN3cub18CUB_300001_SM_10006detail6reduce28DeviceReduceSingleTileKernelINS2_10policy_hubIN4cuda3std3__45tupleIJblEEEjN6thrust24THRUST_300001_SM_1000_NS8cuda_cub9__find_if7functorIS9_EEE10Policy1000ENSB_12zip_iteratorINS8_IJNSD_26transform_input_iterator_tIbNSI_INS8_IJNSB_6detail15normal_iteratorINSB_10device_ptrIiEEEESO_EEEEENSK_22tuple_binary_predicateINS7_4lessIiEEEEEENSB_17counting_iteratorIlNSB_11use_defaultESX_SX_EEEEEEEPS9_jSF_S9_S9_NS7_10__identityEEEvT0_T1_T2_T3_T4_T6_,@function
        .size           _ZN3cub18CUB_300001_SM_10006detail6reduce28DeviceReduceSingleTileKernelINS2_10policy_hubIN4cuda3std3__45tupleIJblEEEjN6thrust24THRUST_300001_SM_1000_NS8cuda_cub9__find_if7functorIS9_EEE10Policy1000ENSB_12zip_iteratorINS8_IJNSD_26transform_input_iterator_tIbNSI_INS8_IJNSB_6detail15normal_iteratorINSB_10device_ptrIiEEEESO_EEEEENSK_22tuple_binary_predicateINS7_4lessIiEEEEEENSB_17counting_iteratorIlNSB_11use_defaultESX_SX_EEEEEEEPS9_jSF_S9_S9_NS7_10__identityEEEvT0_T1_T2_T3_T4_T6_,(.L_x_646 - _ZN3cub18CUB_300001_SM_10006detail6reduce28DeviceReduceSingleTileKernelINS2_10policy_hubIN4cuda3std3__45tupleIJblEEEjN6thrust24THRUST_300001_SM_1000_NS8cuda_cub9__find_if7functorIS9_EEE10Policy1000ENSB_12zip_iteratorINS8_IJNSD_26transform_input_iterator_tIbNSI_INS8_IJNSB_6detail15normal_iteratorINSB_10device_ptrIiEEEESO_EEEEENSK_22tuple_binary_predicateINS7_4lessIiEEEEEENSB_17counting_iteratorIlNSB_11use_defaultESX_SX_EEEEEEEPS9_jSF_S9_S9_NS7_10__identityEEEvT0_T1_T2_T3_T4_T6_)
        .other          _ZN3cub18CUB_300001_SM_10006detail6reduce28DeviceReduceSingleTileKernelINS2_10policy_hubIN4cuda3std3__45tupleIJblEEEjN6thrust24THRUST_300001_SM_1000_NS8cuda_cub9__find_if7functorIS9_EEE10Policy1000ENSB_12zip_iteratorINS8_IJNSD_26transform_input_iterator_tIbNSI_INS8_IJNSB_6detail15normal_iteratorINSB_10device_ptrIiEEEESO_EEEEENSK_22tuple_binary_predicateINS7_4lessIiEEEEEENSB_17counting_iteratorIlNSB_11use_defaultESX_SX_EEEEEEEPS9_jSF_S9_S9_NS7_10__identityEEEvT0_T1_T2_T3_T4_T6_,@"STO_CUDA_ENTRY STV_DEFAULT"
_ZN3cub18CUB_300001_SM_10006detail6reduce28DeviceReduceSingleTileKernelINS2_10policy_hubIN4cuda3std3__45tupleIJblEEEjN6thrust24THRUST_300001_SM_1000_NS8cuda_cub9__find_if7functorIS9_EEE10Policy1000ENSB_12zip_iteratorINS8_IJNSD_26transform_input_iterator_tIbNSI_INS8_IJNSB_6detail15normal_iteratorINSB_10device_ptrIiEEEESO_EEEEENSK_22tuple_binary_predicateINS7_4lessIiEEEEEENSB_17counting_iteratorIlNSB_11use_defaultESX_SX_EEEEEEEPS9_jSF_S9_S9_NS7_10__identityEEEvT0_T1_T2_T3_T4_T6_:
.text._ZN3cub18CUB_300001_SM_10006detail6reduce28DeviceReduceSingleTileKernelINS2_10policy_hubIN4cuda3std3__45tupleIJblEEEjN6thrust24THRUST_300001_SM_1000_NS8cuda_cub9__find_if7functorIS9_EEE10Policy1000ENSB_12zip_iteratorINS8_IJNSD_26transform_input_iterator_tIbNSI_INS8_IJNSB_6detail15normal_iteratorINSB_10device_ptrIiEEEESO_EEEEENSK_22tuple_binary_predicateINS7_4lessIiEEEEEENSB_17counting_iteratorIlNSB_11use_defaultESX_SX_EEEEEEEPS9_jSF_S9_S9_NS7_10__identityEEEvT0_T1_T2_T3_T4_T6_:
        /* <DEDUP_REMOVED lines=14> */
.L_x_555:
[----:B------:R-:W-:Y:S01]  /*00e0*/  UISETP.GT.U32.AND UP0, UPT, UR4, 0x3ff, UPT ;  /* 0x000003ff0400788c */ /* 0x000fe2000bf04070 */
[----:B------:R-:W-:Y:S08]  /*00f0*/  BSSY.RECONVERGENT B0, `(.L_x_556) ;  /* 0x0000589000007945 */ /* 0x000ff00003800200 */
[----:B------:R-:W-:Y:S05]  /*0100*/  BRA.U UP0, `(.L_x_557) ;  /* 0x00000031000c7547 */ /* 0x000fea000b800000 */
[----:B------:R-:W0:Y:S01]  /*0110*/  S2R R11, SR_TID.X ;  /* 0x00000000000b7919 */ /* 0x000e220000002100 */
[----:B------:R-:W2:Y:S08]  /*0120*/  LDC.64 R2, c[0x0][0x380] ;  /* 0x0000e000ff027b82 */ /* 0x000eb00000000a00 */
[----:B------:R-:W3:Y:S01]  /*0130*/  LDC.64 R4, c[0x0][0x388] ;  /* 0x0000e200ff047b82 */ /* 0x000ee20000000a00 */
[----:B------:R-:W-:Y:S01]  /*0140*/  IMAD.MOV.U32 R20, RZ, RZ, RZ ;  /* 0x000000ffff147224 */ /* 0x000fe200078e00ff */
        /* <DEDUP_REMOVED lines=10> */
[----:B------:R-:W-:Y:S01]  /*01f0*/  BSSY.RECONVERGENT B1, `(.L_x_558) ;  /* 0x0000121000017945 */ /* 0x000fe20003800200 */
[----:B------:R-:W-:-:S03]  /*0200*/  IMAD.MOV.U32 R27, RZ, RZ, RZ ;  /* 0x000000ffff1b7224 */ /* 0x000fc600078e00ff */
[----:B------:R-:W-:Y:S02]  /*0210*/  ISETP.GE.U32.AND P2, PT, R13, UR4, PT ;  /* 0x000000040d007c0c */ /* 0x000fe4000bf46070 */
        /* <DEDUP_REMOVED lines=18> */
.L_x_562:
        /* <DEDUP_REMOVED lines=18> */
[----:B------:R-:W-:Y:S01]  /*0460*/  LOP3.LUT P5, RZ, R28, 0xff, RZ, 0xc0, !PT ;  /* 0x000000ff1cff7812 */ /* 0x000fe200078ac0ff */
[----:B------:R-:W-:Y:S01]  /*0470*/  VIADD R14, R14, 0x8 ;  /* 0x000000080e0e7836 */ /* 0x000fe20000000000 */
[C---:B------:R-:W-:Y:S01]  /*0480*/  IADD3 R19, P3, PT, R13.reuse, UR6, RZ ;  /* 0x000000060d137c10 */ /* 0x040fe2000ff7e0ff */
[----:B------:R-:W-:Y:S01]  /*0490*/  VIADD R13, R13, 0x800 ;  /* 0x000008000d0d7836 */ /* 0x000fe20000000000 */
[----:B--2---:R-:W-:-:S02]  /*04a0*/  ISETP.GE.AND P0, PT, R22, R31, PT ;  /* 0x0000001f1600720c */ /* 0x004fc40003f06270 */
[----:B------:R-:W-:Y:S01]  /*04b0*/  ISETP.LT.AND P2, PT, R22, R31, P5 ;  /* 0x0000001f1600720c */ /* 0x000fe20002f41270 */
[----:B------:R-:W-:-:S06]  /*04c0*/  IMAD.X R22, RZ, RZ, UR7, P3 ;  /* 0x00000007ff167e24 */ /* 0x000fcc00098e06ff */
        /* <DEDUP_REMOVED lines=8> */
[----:B------:R-:W-:Y:S02]  /*0550*/  @!P2 SEL R9, R19, R20, !P5 ;  /* 0x000000141309a207 */ /* 0x000fe40006800000 */
[CC--:B------:R-:W-:Y:S02]  /*0560*/  SEL R20, R22.reuse, R27.reuse, P0 ;  /* 0x0000001b16147207 */ /* 0x0c0fe40000000000 */
        /* <DEDUP_REMOVED lines=11> */
[CC--:B------:R-:W-:Y:S02]  /*0620*/  SEL R8, R7.reuse, R20.reuse, P0 ;  /* 0x0000001407087207 */ /* 0x0c0fe40000000000 */
        /* <DEDUP_REMOVED lines=10> */
[CC--:B------:R-:W-:Y:S02]  /*06d0*/  ISETP.LT.AND.EX P0, PT, R7.reuse, R8.reuse, PT, P0 ;  /* 0x000000080700720c */ /* 0x0c0fe40003f01300 */
[----:B------:R-:W-:Y:S02]  /*06e0*/  @!P3 SEL R28, RZ, 0x1, P6 ;  /* 0x00000001ff1cb807 */ /* 0x000fe40003000000 */
[-C--:B------:R-:W-:Y:S02]  /*06f0*/  SEL R9, R6, R27.reuse, P0 ;  /* 0x0000001b06097207 */ /* 0x080fe40000000000 */
        /* <DEDUP_REMOVED lines=27> */
[----:B------:R-:W-:Y:S02]  /*08b0*/  @!P3 SEL R28, RZ, 0x1, P0 ;  /* 0x00000001ff1cb807 */ /* 0x000fe40000000000 */
[----:B------:R-:W-:-:S02]  /*08c0*/  IADD3 R6, P6, PT, R19, 0x500, RZ ;  /* 0x0000050013067810 */ /* 0x000fc40007fde0ff */
[----:B------:R-:W-:Y:S02]  /*08d0*/  SEL R28, R28, 0x1, !P4 ;  /* 0x000000011c1c7807 */ /* 0x000fe40006000000 */
[----:B------:R-:W-:Y:S01]  /*08e0*/  @!P5 SEL R26, R7, R8, !P2 ;  /* 0x00000008071ad207 */ /* 0x000fe20005000000 */
[----:B------:R-:W-:Y:S01]  /*08f0*/  IMAD.X R7, RZ, RZ, R22, P6 ;  /* 0x000000ffff077224 */ /* 0x000fe200030e0616 */
[----:B------:R-:W-:Y:S02]  /*0900*/  ISETP.LT.U32.AND P0, PT, R6, R9, PT ;  /* 0x000000090600720c */ /* 0x000fe40003f01070 */
[----:B------:R-:W-:Y:S02]  /*0910*/  LOP3.LUT P2, RZ, R28, 0xff, RZ, 0xc0, !PT ;  /* 0x000000ff1cff7812 */ /* 0x000fe4000784c0ff */
[----:B------:R-:W-:-:S04]  /*0920*/  ISETP.LT.AND.EX P0, PT, R7, R26, PT, P0 ;  /* 0x0000001a0700720c */ /* 0x000fc80003f01300 */
[CC--:B------:R-:W-:Y:S02]  /*0930*/  SEL R21, R6.reuse, R9.reuse, P0 ;  /* 0x0000000906157207 */ /* 0x0c0fe40000000000 */
[CC--:B------:R-:W-:Y:S02]  /*0940*/  SEL R20, R7.reuse, R26.reuse, P0 ;  /* 0x0000001a07147207 */ /* 0x0c0fe40000000000 */
[----:B------:R-:W-:Y:S02]  /*0950*/  @!P4 SEL R21, R6, R9, !P3 ;  /* 0x000000090615c207 */ /* 0x000fe40005800000 */
[----:B------:R-:W-:Y:S02]  /*0960*/  @!P4 SEL R20, R7, R26, !P3 ;  /* 0x0000001a0714c207 */ /* 0x000fe40005800000 */
[----:B------:R-:W-:Y:S02]  /*0970*/  IADD3 R8, P0, PT, R19, 0x600, RZ ;  /* 0x0000060013087810 */ /* 0x000fe40007f1e0ff */
[----:B------:R-:W-:-:S02]  /*0980*/  ISETP.GE.AND P3, PT, R17, R18, PT ;  /* 0x000000121100720c */ /* 0x000fc40003f66270 */
[----:B------:R-:W-:Y:S01]  /*0990*/  ISETP.LT.AND P4, PT, R17, R18, P2 ;  /* 0x000000121100720c */ /* 0x000fe20001781270 */
[----:B------:R-:W-:Y:S01]  /*09a0*/  IMAD.X R9, RZ, RZ, R22, P0 ;  /* 0x000000ffff097224 */ /* 0x000fe200000e0616 */
[----:B------:R-:W-:Y:S02]  /*09b0*/  @!P2 SEL R28, RZ, 0x1, P3 ;  /* 0x00000001ff1ca807 */ /* 0x000fe40001800000 */
[----:B------:R-:W-:Y:S02]  /*09c0*/  ISETP.LT.U32.AND P0, PT, R8, R21, PT ;  /* 0x000000150800720c */ /* 0x000fe40003f01070 */
[----:B------:R-:W-:Y:S02]  /*09d0*/  SEL R28, R28, 0x1, !P4 ;  /* 0x000000011c1c7807 */ /* 0x000fe40006000000 */
[----:B------:R-:W-:Y:S02]  /*09e0*/  IADD3 R19, P5, PT, R19, 0x700, RZ ;  /* 0x0000070013137810 */ /* 0x000fe40007fbe0ff */
[----:B------:R-:W-:-:S02]  /*09f0*/  ISETP.LT.AND.EX P0, PT, R9, R20, PT, P0 ;  /* 0x000000140900720c */ /* 0x000fc40003f01300 */
[----:B------:R-:W-:Y:S01]  /*0a00*/  LOP3.LUT P3, RZ, R28, 0xff, RZ, 0xc0, !PT ;  /* 0x000000ff1cff7812 */ /* 0x000fe2000786c0ff */
[----:B------:R-:W-:Y:S01]  /*0a10*/  IMAD.X R22, RZ, RZ, R22, P5 ;  /* 0x000000ffff167224 */ /* 0x000fe200028e0616 */
[-C--:B------:R-:W-:Y:S02]  /*0a20*/  SEL R6, R8, R21.reuse, P0 ;  /* 0x0000001508067207 */ /* 0x080fe40000000000 */
[CC--:B------:R-:W-:Y:S02]  /*0a30*/  SEL R7, R9.reuse, R20.reuse, P0 ;  /* 0x0000001409077207 */ /* 0x0c0fe40000000000 */
[----:B------:R-:W-:Y:S02]  /*0a40*/  ISETP.NE.AND P5, PT, R14, RZ, PT ;  /* 0x000000ff0e00720c */ /* 0x000fe40003fa5270 */
[----:B------:R-:W-:Y:S02]  /*0a50*/  @!P4 SEL R6, R8, R21, !P2 ;  /* 0x000000150806c207 */ /* 0x000fe40005000000 */
[----:B------:R-:W-:-:S02]  /*0a60*/  @!P4 SEL R7, R9, R20, !P2 ;  /* 0x000000140907c207 */ /* 0x000fc40005000000 */
[----:B------:R-:W-:Y:S02]  /*0a70*/  ISETP.LT.AND P2, PT, R15, R16, P3 ;  /* 0x000000100f00720c */ /* 0x000fe40001f41270 */
        /* <DEDUP_REMOVED lines=8> */
[----:B------:R-:W-:Y:S01]  /*0b00*/  @!P2 SEL R27, R22, R7, !P3 ;  /* 0x00000007161ba207 */ /* 0x000fe20005800000 */
[----:B------:R-:W-:Y:S06]  /*0b10*/  @P5 BRA `(.L_x_562) ;  /* 0xfffffff800085947 */ /* 0x000fec000383ffff */
.L_x_561:
[----:B------:R-:W-:Y:S05]  /*0b20*/  BSYNC.RECONVERGENT B2 ;  /* 0x0000000000027941 */ /* 0x000fea0003800200 */
.L_x_560:
        /* <DEDUP_REMOVED lines=16> */
[----:B------:R0:W5:Y:S04]  /*0c30*/  LDG.E R14, desc[UR8][R2.64+0xc00] ;  /* 0x000c0008020e7981 */ /* 0x000168000c1e1900 */
[----:B------:R1:W5:Y:S01]  /*0c40*/  LDG.E R17, desc[UR8][R4.64+0xc00] ;  /* 0x000c000804117981 */ /* 0x000362000c1e1900 */
[----:B------:R-:W-:-:S02]  /*0c50*/  LOP3.LUT P3, RZ, R28, 0xff, RZ, 0xc0, !PT ;  /* 0x000000ff1cff7812 */ /* 0x000fc4000786c0ff */
[----:B--2---:R-:W-:-:S05]  /*0c60*/  IADD3 R19, P2, PT, R13, UR10, RZ ;  /* 0x0000000a0d137c10 */ /* 0x004fca000ff5e0ff */
[----:B------:R-:W-:Y:S02]  /*0c70*/  IMAD.X R16, RZ, RZ, UR11, P2 ;  /* 0x0000000bff107e24 */ /* 0x000fe400090e06ff */
[----:B0-----:R-:W-:-:S05]  /*0c80*/  VIADD R2, R13, 0x100 ;  /* 0x000001000d027836 */ /* 0x001fca0000000000 */
[----:B------:R-:W-:-:S05]  /*0c90*/  IADD3 R3, P5, PT, R2, UR10, RZ ;  /* 0x0000000a02037c10 */ /* 0x000fca000ffbe0ff */
[----:B-1----:R-:W-:Y:S02]  /*0ca0*/  IMAD.X R4, RZ, RZ, UR11, P5 ;  /* 0x0000000bff047e24 */ /* 0x002fe4000a8e06ff */
[----:B------:R-:W-:Y:S01]  /*0cb0*/  VIADD R2, R13, 0x200 ;  /* 0x000002000d027836 */ /* 0x000fe20000000000 */
[CC--:B----4-:R-:W-:Y:S02]  /*0cc0*/  ISETP.GE.AND P0, PT, R6.reuse, R7.reuse, PT ;  /* 0x000000070600720c */ /* 0x0d0fe40003f06270 */
[----:B------:R-:W-:Y:S02]  /*0cd0*/  ISETP.LT.AND P4, PT, R6, R7, P3 ;  /* 0x000000070600720c */ /* 0x000fe40001f81270 */
[----:B------:R-:W-:-:S04]  /*0ce0*/  @!P3 SEL R28, RZ, 0x1, P0 ;  /* 0x00000001ff1cb807 */ /* 0x000fc80000000000 */
[----:B------:R-:W-:Y:S02]  /*0cf0*/  SEL R28, R28, 0x1, !P4 ;  /* 0x000000011c1c7807 */ /* 0x000fe40006000000 */
[----:B------:R-:W-:Y:S02]  /*0d00*/  ISETP.LT.U32.AND P0, PT, R19, R20, PT ;  /* 0x000000141300720c */ /* 0x000fe40003f01070 */
[----:B------:R-:W-:Y:S02]  /*0d10*/  LOP3.LUT P2, RZ, R28, 0xff, RZ, 0xc0, !PT ;  /* 0x000000ff1cff7812 */ /* 0x000fe4000784c0ff */
[----:B------:R-:W-:-:S04]  /*0d20*/  ISETP.LT.AND.EX P0, PT, R16, R27, PT, P0 ;  /* 0x0000001b1000720c */ /* 0x000fc80003f01300 */
[CC--:B------:R-:W-:Y:S02]  /*0d30*/  SEL R6, R19.reuse, R20.reuse, P0 ;  /* 0x0000001413067207 */ /* 0x0c0fe40000000000 */
[----:B------:R-:W-:Y:S02]  /*0d40*/  SEL R5, R16, R27, P0 ;  /* 0x0000001b10057207 */ /* 0x000fe40000000000 */
[----:B---3--:R-:W-:Y:S02]  /*0d50*/  ISETP.GE.AND P0, PT, R8, R9, PT ;  /* 0x000000090800720c */ /* 0x008fe40003f06270 */
[----:B------:R-:W-:Y:S02]  /*0d60*/  @!P4 SEL R6, R19, R20, !P3 ;  /* 0x000000141306c207 */ /* 0x000fe40005800000 */
[----:B------:R-:W-:Y:S02]  /*0d70*/  @!P4 SEL R5, R16, R27, !P3 ;  /* 0x0000001b1005c207 */ /* 0x000fe40005800000 */
[----:B------:R-:W-:-:S02]  /*0d80*/  ISETP.LT.AND P4, PT, R8, R9, P2 ;  /* 0x000000090800720c */ /* 0x000fc40001781270 */
[----:B------:R-:W-:-:S04]  /*0d90*/  @!P2 SEL R28, RZ, 0x1, P0 ;  /* 0x00000001ff1ca807 */ /* 0x000fc80000000000 */
        /* <DEDUP_REMOVED lines=27> */
[-C--:B------:R-:W-:Y:S02]  /*0f50*/  ISETP.LT.AND.EX P0, PT, R3, R4.reuse, PT, P0 ;  /* 0x000000040300720c */ /* 0x080fe40003f01300 */
[----:B------:R-:W-:Y:S01]  /*0f60*/  @!P2 SEL R28, RZ, 0x1, P4 ;  /* 0x00000001ff1ca807 */ /* 0x000fe20002000000 */
[----:B------:R-:W-:Y:S01]  /*0f70*/  VIADD R13, R13, 0x400 ;  /* 0x000004000d0d7836 */ /* 0x000fe20000000000 */
[----:B------:R-:W-:Y:S02]  /*0f80*/  SEL R20, R2, R5, P0 ;  /* 0x0000000502147207 */ /* 0x000fe40000000000 */
[----:B------:R-:W-:Y:S02]  /*0f90*/  SEL R27, R3, R4, P0 ;  /* 0x00000004031b7207 */ /* 0x000fe40000000000 */
[----:B------:R-:W-:-:S02]  /*0fa0*/  SEL R28, R28, 0x1, !P3 ;  /* 0x000000011c1c7807 */ /* 0x000fc40005800000 */
[----:B------:R-:W-:Y:S02]  /*0fb0*/  @!P3 SEL R20, R2, R5, !P2 ;  /* 0x000000050214b207 */ /* 0x000fe40005000000 */
[----:B------:R-:W-:-:S07]  /*0fc0*/  @!P3 SEL R27, R3, R4, !P2 ;  /* 0x00000004031bb207 */ /* 0x000fce0005000000 */
.L_x_564:
[----:B------:R-:W-:Y:S05]  /*0fd0*/  BSYNC.RECONVERGENT B2 ;  /* 0x0000000000027941 */ /* 0x000fea0003800200 */
.L_x_563:
        /* <DEDUP_REMOVED lines=42> */
.L_x_566:
[----:B------:R-:W-:Y:S05]  /*1280*/  BSYNC.RECONVERGENT B2 ;  /* 0x0000000000027941 */ /* 0x000fea0003800200 */
.L_x_565:
        /* <DEDUP_REMOVED lines=23> */
.L_x_559:
[----:B------:R-:W-:Y:S05]  /*1400*/  BSYNC.RECONVERGENT B1 ;  /* 0x0000000000017941 */ /* 0x000fea0003800200 */
.L_x_558:
[----:B------:R-:W-:-:S09]  /*1410*/  UISETP.GE.U32.AND UP0, UPT, UR4, 0x100, UPT ;  /* 0x000001000400788c */ /* 0x000fd2000bf06070 */
        /* <DEDUP_REMOVED lines=25> */
.L_x_569:
[----:B------:R-:W-:Y:S05]  /*15b0*/  BSYNC.RECONVERGENT B1 ;  /* 0x0000000000017941 */ /* 0x000fea0003800200 */
.L_x_568:
        /* <DEDUP_REMOVED lines=23> */
.L_x_571:
[----:B------:R-:W-:Y:S05]  /*1730*/  BSYNC.RECONVERGENT B1 ;  /* 0x0000000000017941 */ /* 0x000fea0003800200 */
.L_x_570:
        /* <DEDUP_REMOVED lines=20> */
.L_x_573:
[----:B------:R-:W-:Y:S05]  /*1880*/  BSYNC.RECONVERGENT B1 ;  /* 0x0000000000017941 */ /* 0x000fea0003800200 */
.L_x_572:
        /* <DEDUP_REMOVED lines=20> */
.L_x_575:
[----:B------:R-:W-:Y:S05]  /*19d0*/  BSYNC.RECONVERGENT B1 ;  /* 0x0000000000017941 */ /* 0x000fea0003800200 */
.L_x_574:
        /* <DEDUP_REMOVED lines=20> */
.L_x_577:
[----:B------:R-:W-:Y:S05]  /*1b20*/  BSYNC.RECONVERGENT B1 ;  /* 0x0000000000017941 */ /* 0x000fea0003800200 */
.L_x_576:
[----:B------:R-:W-:Y:S04]  /*1b30*/  BSSY.RECONVERGENT B1, `(.L_x_578) ;  /* 0x000000b000017945 */ /* 0x000fe80003800200 */
[----:B------:R-:W-:Y:S05]  /*1b40*/  @P1 BRA `(.L_x_579) ;  /* 0x0000000000241947 */ /* 0x000fea0003800000 */
[----:B--2---:R-:W2:Y:S01]  /*1b50*/  S2R R4, SR_CgaCtaId ;  /* 0x0000000000047919 */ /* 0x004ea20000008800 */
[----:B0-----:R-:W-:Y:S01]  /*1b60*/  MOV R3, 0x400 ;  /* 0x0000040000037802 */ /* 0x001fe20000000f00 */
[----:B------:R-:W-:Y:S01]  /*1b70*/  IMAD.MOV.U32 R21, RZ, RZ, R27 ;  /* 0x000000ffff157224 */ /* 0x000fe200078e001b */
[----:B------:R-:W-:-:S04]  /*1b80*/  SHF.R.U32.HI R2, RZ, 0x1, R11 ;  /* 0x00000001ff027819 */ /* 0x000fc8000001160b */
[----:B------:R-:W-:Y:S02]  /*1b90*/  LOP3.LUT R2, R2, 0x1f0, RZ, 0xc0, !PT ;  /* 0x000001f002027812 */ /* 0x000fe400078ec0ff */
[----:B--2---:R-:W-:-:S05]  /*1ba0*/  LEA R3, R4, R3, 0x18 ;  /* 0x0000000304037211 */ /* 0x004fca00078ec0ff */
[----:B------:R-:W-:-:S05]  /*1bb0*/  IMAD.IADD R3, R2, 0x1, R3 ;  /* 0x0000000102037824 */ /* 0x000fca00078e0203 */
[----:B------:R0:W-:Y:S04]  /*1bc0*/  STS.64 [R3+0x10], R20 ;  /* 0x0000101403007388 */ /* 0x0001e80000000a00 */
[----:B------:R0:W-:Y:S02]  /*1bd0*/  STS.U8 [R3+0x8], R28 ;  /* 0x0000081c03007388 */ /* 0x0001e40000000000 */
.L_x_579:
[----:B------:R-:W-:Y:S05]  /*1be0*/  BSYNC.RECONVERGENT B1 ;  /* 0x0000000000017941 */ /* 0x000fea0003800200 */
.L_x_578:
        /* <DEDUP_REMOVED lines=15> */
[----:B-----5:R-:W-:-:S04]  /*1ce0*/  ISETP.NE.AND P2, PT, R10, RZ, PT ;  /* 0x000000ff0a00720c */ /* 0x020fc80003f45270 */
[----:B------:R-:W-:Y:S02]  /*1cf0*/  @P4 SEL R10, R28, 0x1, !P2 ;  /* 0x000000011c0a4807 */ /* 0x000fe40005000000 */
[-C--:B--2---:R-:W-:Y:S01]  /*1d00*/  ISETP.LT.U32.AND P0, PT, R4, R20.reuse, PT ;  /* 0x000000140400720c */ /* 0x084fe20003f01070 */
[----:B------:R-:W-:Y:S01]  /*1d10*/  LDS.U8 R28, [UR5+0x78] ;  /* 0x00007805ff1c7984 */ /* 0x000fe20008000000 */
[----:B------:R-:W-:Y:S02]  /*1d20*/  LOP3.LUT P3, RZ, R10, 0xff, RZ, 0xc0, !PT ;  /* 0x000000ff0aff7812 */ /* 0x000fe4000786c0ff */
[----:B------:R-:W-:Y:S02]  /*1d30*/  ISETP.LT.AND.EX P0, PT, R5, R27, PT, P0 ;  /* 0x0000001b0500720c */ /* 0x000fe40003f01300 */
[----:B----4-:R-:W-:Y:S02]  /*1d40*/  ISETP.NE.AND P5, PT, R12, RZ, PT ;  /* 0x000000ff0c00720c */ /* 0x010fe40003fa5270 */
[----:B-1-3--:R-:W-:-:S02]  /*1d50*/  @P2 SEL R20, R4, R20, P0 ;  /* 0x0000001404142207 */ /* 0x00afc40000000000 */
[C---:B------:R-:W-:Y:S02]  /*1d60*/  @P2 SEL R27, R5.reuse, R27, P0 ;  /* 0x0000001b051b2207 */ /* 0x040fe40000000000 */
[----:B------:R-:W-:Y:S02]  /*1d70*/  SEL R11, R4, R20, !P4 ;  /* 0x00000014040b7207 */ /* 0x000fe40006000000 */
[----:B------:R-:W-:Y:S02]  /*1d80*/  SEL R13, R5, R27, !P4 ;  /* 0x0000001b050d7207 */ /* 0x000fe40006000000 */
[----:B------:R-:W-:Y:S01]  /*1d90*/  ISETP.LT.U32.AND P0, PT, R6, R11, PT ;  /* 0x0000000b0600720c */ /* 0x000fe20003f01070 */
[----:B------:R-:W-:Y:S01]  /*1da0*/  LDS.64 R4, [UR5+0x60] ;  /* 0x00006005ff047984 */ /* 0x000fe20008000a00 */
[----:B------:R-:W-:Y:S02]  /*1db0*/  @P3 SEL R12, R10, 0x1, !P5 ;  /* 0x000000010a0c3807 */ /* 0x000fe40006800000 */
[----:B------:R-:W-:Y:S01]  /*1dc0*/  ISETP.LT.AND.EX P0, PT, R7, R13, PT, P0 ;  /* 0x0000000d0700720c */ /* 0x000fe20003f01300 */
[----:B------:R-:W1:Y:S01]  /*1dd0*/  LDS.U8 R10, [UR5+0x58] ;  /* 0x00005805ff0a7984 */ /* 0x000e620008000000 */
[----:B------:R-:W-:-:S02]  /*1de0*/  LOP3.LUT P2, RZ, R12, 0xff, RZ, 0xc0, !PT ;  /* 0x000000ff0cff7812 */ /* 0x000fc4000784c0ff */
[----:B------:R-:W-:Y:S02]  /*1df0*/  @P5 SEL R11, R6, R11, P0 ;  /* 0x0000000b060b5207 */ /* 0x000fe40000000000 */
[----:B------:R-:W-:Y:S02]  /*1e00*/  ISETP.NE.AND P4, PT, R14, RZ, PT ;  /* 0x000000ff0e00720c */ /* 0x000fe40003f85270 */
[C---:B------:R-:W-:Y:S02]  /*1e10*/  @P5 SEL R13, R7.reuse, R13, P0 ;  /* 0x0000000d070d5207 */ /* 0x040fe40000000000 */
[----:B------:R-:W-:Y:S02]  /*1e20*/  SEL R11, R6, R11, !P3 ;  /* 0x0000000b060b7207 */ /* 0x000fe40005800000 */
[----:B------:R-:W-:Y:S02]  /*1e30*/  SEL R13, R7, R13, !P3 ;  /* 0x0000000d070d7207 */ /* 0x000fe40005800000 */
[----:B------:R-:W-:Y:S01]  /*1e40*/  ISETP.LT.U32.AND P0, PT, R8, R11, PT ;  /* 0x0000000b0800720c */ /* 0x000fe20003f01070 */
[----:B------:R-:W-:Y:S01]  /*1e50*/  LDS.64 R6, [UR5+0x70] ;  /* 0x00007005ff067984 */ /* 0x000fe20008000a00 */
[----:B------:R-:W-:-:S02]  /*1e60*/  @P2 SEL R14, R12, 0x1, !P4 ;  /* 0x000000010c0e2807 */ /* 0x000fc40006000000 */
[----:B------:R-:W-:Y:S01]  /*1e70*/  ISETP.LT.AND.EX P0, PT, R9, R13, PT, P0 ;  /* 0x0000000d0900720c */ /* 0x000fe20003f01300 */
[----:B------:R-:W2:Y:S01]  /*1e80*/  LDS.U8 R12, [UR5+0x68] ;  /* 0x00006805ff0c7984 */ /* 0x000ea20008000000 */
[----:B------:R-:W-:Y:S02]  /*1e90*/  ISETP.NE.AND P3, PT, R15, RZ, PT ;  /* 0x000000ff0f00720c */ /* 0x000fe40003f65270 */
[----:B------:R-:W-:Y:S02]  /*1ea0*/  @P4 SEL R11, R8, R11, P0 ;  /* 0x0000000b080b4207 */ /* 0x000fe40000000000 */
[----:B------:R-:W-:Y:S02]  /*1eb0*/  LOP3.LUT P5, RZ, R14, 0xff, RZ, 0xc0, !PT ;  /* 0x000000ff0eff7812 */ /* 0x000fe400078ac0ff */
[----:B------:R-:W-:Y:S02]  /*1ec0*/  @P4 SEL R13, R9, R13, P0 ;  /* 0x0000000d090d4207 */ /* 0x000fe40000000000 */
[----:B------:R-:W-:-:S02]  /*1ed0*/  SEL R11, R8, R11, !P2 ;  /* 0x0000000b080b7207 */ /* 0x000fc40005000000 */
[----:B------:R-:W-:Y:S02]  /*1ee0*/  SEL R13, R9, R13, !P2 ;  /* 0x0000000d090d7207 */ /* 0x000fe40005000000 */
[----:B0-----:R-:W-:Y:S01]  /*1ef0*/  ISETP.LT.U32.AND P0, PT, R2, R11, PT ;  /* 0x0000000b0200720c */ /* 0x001fe20003f01070 */
[----:B------:R-:W0:Y:S03]  /*1f00*/  LDS.64 R8, [UR5+0x80] ;  /* 0x00008005ff087984 */ /* 0x000e260008000a00 */
[----:B------:R-:W-:Y:S02]  /*1f10*/  ISETP.LT.AND.EX P0, PT, R3, R13, PT, P0 ;  /* 0x0000000d0300720c */ /* 0x000fe40003f01300 */
[----:B------:R-:W-:Y:S02]  /*1f20*/  @P5 SEL R15, R14, 0x1, !P3 ;  /* 0x000000010e0f5807 */ /* 0x000fe40005800000 */
[----:B------:R-:W-:-:S02]  /*1f30*/  @P3 SEL R11, R2, R11, P0 ;  /* 0x0000000b020b3207 */ /* 0x000fc40000000000 */
[----:B-1----:R-:W-:Y:S02]  /*1f40*/  ISETP.NE.AND P2, PT, R10, RZ, PT ;  /* 0x000000ff0a00720c */ /* 0x002fe40003f45270 */
[----:B------:R-:W-:Y:S02]  /*1f50*/  @P3 SEL R13, R3, R13, P0 ;  /* 0x0000000d030d3207 */ /* 0x000fe40000000000 */
[----:B------:R-:W-:Y:S02]  /*1f60*/  SEL R11, R2, R11, !P5 ;  /* 0x0000000b020b7207 */ /* 0x000fe40006800000 */
[----:B------:R-:W-:Y:S02]  /*1f70*/  LOP3.LUT P4, RZ, R15, 0xff, RZ, 0xc0, !PT ;  /* 0x000000ff0fff7812 */ /* 0x000fe4000788c0ff */
[----:B------:R-:W-:Y:S02]  /*1f80*/  SEL R13, R3, R13, !P5 ;  /* 0x0000000d030d7207 */ /* 0x000fe40006800000 */
[----:B------:R-:W-:-:S04]  /*1f90*/  ISETP.LT.U32.AND P0, PT, R4, R11, PT ;  /* 0x0000000b0400720c */ /* 0x000fc80003f01070 */
[----:B------:R-:W-:Y:S02]  /*1fa0*/  ISETP.LT.AND.EX P0, PT, R5, R13, PT, P0 ;  /* 0x0000000d0500720c */ /* 0x000fe40003f01300 */
[----:B--2---:R-:W-:Y:S02]  /*1fb0*/  ISETP.NE.AND P3, PT, R12, RZ, PT ;  /* 0x000000ff0c00720c */ /* 0x004fe40003f65270 */
[C---:B------:R-:W-:Y:S02]  /*1fc0*/  @P2 SEL R11, R4.reuse, R11, P0 ;  /* 0x0000000b040b2207 */ /* 0x040fe40000000000 */
[----:B------:R-:W-:Y:S02]  /*1fd0*/  @P4 SEL R10, R15, 0x1, !P2 ;  /* 0x000000010f0a4807 */ /* 0x000fe40005000000 */
[----:B------:R-:W-:Y:S02]  /*1fe0*/  @P2 SEL R13, R5, R13, P0 ;  /* 0x0000000d050d2207 */ /* 0x000fe40000000000 */
[----:B------:R-:W-:-:S02]  /*1ff0*/  SEL R3, R4, R11, !P4 ;  /* 0x0000000b04037207 */ /* 0x000fc40006000000 */
[----:B------:R-:W-:Y:S02]  /*2000*/  LOP3.LUT P5, RZ, R10, 0xff, RZ, 0xc0, !PT ;  /* 0x000000ff0aff7812 */ /* 0x000fe400078ac0ff */
[----:B------:R-:W-:Y:S02]  /*2010*/  SEL R5, R5, R13, !P4 ;  /* 0x0000000d05057207 */ /* 0x000fe40006000000 */
[----:B------:R-:W-:Y:S02]  /*2020*/  ISETP.LT.U32.AND P0, PT, R6, R3, PT ;  /* 0x000000030600720c */ /* 0x000fe40003f01070 */
        /* <DEDUP_REMOVED lines=16> */
.L_x_567:
        /* <DEDUP_REMOVED lines=36> */
.L_x_582:
[----:B------:R-:W-:Y:S05]  /*2370*/  BSYNC.RECONVERGENT B1 ;  /* 0x0000000000017941 */ /* 0x000fea0003800200 */
.L_x_581:
        /* <DEDUP_REMOVED lines=21> */
.L_x_584:
[----:B------:R-:W-:Y:S05]  /*24d0*/  BSYNC.RECONVERGENT B1 ;  /* 0x0000000000017941 */ /* 0x000fea0003800200 */
.L_x_583:
        /* <DEDUP_REMOVED lines=20> */
.L_x_586:
[----:B------:R-:W-:Y:S05]  /*2620*/  BSYNC.RECONVERGENT B1 ;  /* 0x0000000000017941 */ /* 0x000fea0003800200 */
.L_x_585:
        /* <DEDUP_REMOVED lines=20> */
.L_x_588:
[----:B------:R-:W-:Y:S05]  /*2770*/  BSYNC.RECONVERGENT B1 ;  /* 0x0000000000017941 */ /* 0x000fea0003800200 */
.L_x_587:
        /* <DEDUP_REMOVED lines=20> */
.L_x_590:
[----:B------:R-:W-:Y:S05]  /*28c0*/  BSYNC.RECONVERGENT B1 ;  /* 0x0000000000017941 */ /* 0x000fea0003800200 */
.L_x_589:
[----:B------:R-:W-:Y:S04]  /*28d0*/  BSSY.RECONVERGENT B1, `(.L_x_591) ;  /* 0x000000b000017945 */ /* 0x000fe80003800200 */
[----:B------:R-:W-:Y:S05]  /*28e0*/  @P1 BRA `(.L_x_592) ;  /* 0x0000000000241947 */ /* 0x000fea0003800000 */
[----:B0-----:R-:W0:Y:S01]  /*28f0*/  S2R R4, SR_CgaCtaId ;  /* 0x0000000000047919 */ /* 0x001e220000008800 */
[----:B------:R-:W-:Y:S01]  /*2900*/  MOV R3, 0x400 ;  /* 0x0000040000037802 */ /* 0x000fe20000000f00 */
[----:B------:R-:W-:Y:S01]  /*2910*/  IMAD.MOV.U32 R21, RZ, RZ, R27 ;  /* 0x000000ffff157224 */ /* 0x000fe200078e001b */
[----:B--234-:R-:W-:-:S04]  /*2920*/  SHF.R.U32.HI R2, RZ, 0x1, R11 ;  /* 0x00000001ff027819 */ /* 0x01cfc8000001160b */
[----:B------:R-:W-:Y:S02]  /*2930*/  LOP3.LUT R2, R2, 0x1f0, RZ, 0xc0, !PT ;  /* 0x000001f002027812 */ /* 0x000fe400078ec0ff */
[----:B0-----:R-:W-:-:S05]  /*2940*/  LEA R3, R4, R3, 0x18 ;  /* 0x0000000304037211 */ /* 0x001fca00078ec0ff */
[----:B------:R-:W-:-:S05]  /*2950*/  IMAD.IADD R3, R2, 0x1, R3 ;  /* 0x0000000102037824 */ /* 0x000fca00078e0203 */
[----:B------:R0:W-:Y:S04]  /*2960*/  STS.64 [R3+0x10], R20 ;  /* 0x0000101403007388 */ /* 0x0001e80000000a00 */
[----:B------:R0:W-:Y:S02]  /*2970*/  STS.U8 [R3+0x8], R28 ;  /* 0x0000081c03007388 */ /* 0x0001e40000000000 */
.L_x_592:
[----:B------:R-:W-:Y:S05]  /*2980*/  BSYNC.RECONVERGENT B1 ;  /* 0x0000000000017941 */ /* 0x000fea0003800200 */
.L_x_591:
[----:B------:R-:W-:Y:S01]  /*2990*/  BAR.SYNC.DEFER_BLOCKING 0x0 ;  /* 0x0000000000007b1d */ /* 0x000fe20000010000 */
[----:B------:R-:W-:-:S13]  /*29a0*/  ISETP.NE.AND P1, PT, R11, RZ, PT ;  /* 0x000000ff0b00720c */ /* 0x000fda0003f25270 */
[----:B------:R-:W-:Y:S05]  /*29b0*/  @P1 BRA `(.L_x_580) ;  /* 0x0000002c00f01947 */ /* 0x000fea0003800000 */
[----:B------:R-:W-:Y:S02]  /*29c0*/  UISETP.GE.U32.AND UP0, UPT, UR4, 0x21, UPT ;  /* 0x000000210400788c */ /* 0x000fe4000bf06070 */
[----:B------:R-:W-:Y:S02]  /*29d0*/  UISETP.GE.U32.AND UP1, UPT, UR4, 0x41, UPT ;  /* 0x000000410400788c */ /* 0x000fe4000bf26070 */
[----:B------:R-:W-:Y:S02]  /*29e0*/  UISETP.GE.U32.AND UP2, UPT, UR4, 0x61, UPT ;  /* 0x000000610400788c */ /* 0x000fe4000bf46070 */
[----:B------:R-:W-:Y:S02]  /*29f0*/  UISETP.GE.U32.AND UP3, UPT, UR4, 0x81, UPT ;  /* 0x000000810400788c */ /* 0x000fe4000bf66070 */
[----:B------:R-:W-:Y:S02]  /*2a00*/  UISETP.GE.U32.AND UP4, UPT, UR4, 0xa1, UPT ;  /* 0x000000a10400788c */ /* 0x000fe4000bf86070 */
[----:B------:R-:W-:-:S02]  /*2a10*/  UISETP.GE.U32.AND UP5, UPT, UR4, 0xc1, UPT ;  /* 0x000000c10400788c */ /* 0x000fc4000bfa6070 */
[----:B------:R-:W-:Y:S01]  /*2a20*/  UISETP.GE.U32.AND UP6, UPT, UR4, 0xe1, UPT ;  /* 0x000000e10400788c */ /* 0x000fe2000bfc6070 */
        /* <DEDUP_REMOVED lines=16> */
.L_x_593:
        /* <DEDUP_REMOVED lines=16> */
.L_x_594:
        /* <DEDUP_REMOVED lines=16> */
.L_x_595:
        /* <DEDUP_REMOVED lines=16> */
.L_x_596:
        /* <DEDUP_REMOVED lines=16> */
.L_x_597:
        /* <DEDUP_REMOVED lines=16> */
.L_x_598:
        /* <DEDUP_REMOVED lines=17> */
.L_x_557:
        /* <DEDUP_REMOVED lines=15> */
[----:B------:R-:W-:Y:S01]  /*3230*/  UIADD3 UR5, UPT, UPT, UR4, -0x400, URZ ;  /* 0xfffffc0004057890 */ /* 0x000fe2000fffe0ff */
[----:B------:R-:W-:-:S03]  /*3240*/  IMAD.MOV.U32 R22, RZ, RZ, 0x400 ;  /* 0x00000400ff167424 */ /* 0x000fc600078e00ff */
[----:B------:R-:W-:Y:S01]  /*3250*/  UISETP.GE.U32.AND UP0, UPT, UR5, 0x400, UPT ;  /* 0x000004000500788c */ /* 0x000fe2000bf06070 */
[----:B---3--:R-:W-:Y:S01]  /*3260*/  ISETP.GE.AND P0, PT, R6, R7, PT ;  /* 0x000000070600720c */ /* 0x008fe20003f06270 */
[----:B------:R-:W-:-:S03]  /*3270*/  VIADD R6, R21, 0x200 ;  /* 0x0000020015067836 */ /* 0x000fc60000000000 */
[----:B------:R-:W-:Y:S02]  /*3280*/  SEL R20, R21, R20, !P0 ;  /* 0x0000001415147207 */ /* 0x000fe40004000000 */
[----:B--2---:R-:W-:Y:S02]  /*3290*/  IADD3 R15, P1, PT, R6, UR6, RZ ;  /* 0x00000006060f7c10 */ /* 0x004fe4000ff3e0ff */
[----:B------:R-:W-:Y:S02]  /*32a0*/  IADD3 R20, P3, PT, R20, UR6, RZ ;  /* 0x0000000614147c10 */ /* 0x000fe4000ff7e0ff */
[----:B----4-:R-:W-:Y:S01]  /*32b0*/  ISETP.GE.AND P2, PT, R10, R11, PT ;  /* 0x0000000b0a00720c */ /* 0x010fe20003f46270 */
[----:B------:R-:W-:Y:S01]  /*32c0*/  IMAD.X R6, RZ, RZ, UR7, P1 ;  /* 0x00000007ff067e24 */ /* 0x000fe200088e06ff */
[C---:B------:R-:W-:Y:S01]  /*32d0*/  ISETP.LT.U32.AND P1, PT, R15.reuse, R20, PT ;  /* 0x000000140f00720c */ /* 0x040fe20003f21070 */
[----:B------:R-:W-:Y:S01]  /*32e0*/  IMAD.X R27, RZ, RZ, UR7, P3 ;  /* 0x00000007ff1b7e24 */ /* 0x000fe200098e06ff */
[----:B------:R-:W-:-:S02]  /*32f0*/  IADD3 R7, P4, PT, R15, 0x100, RZ ;  /* 0x000001000f077810 */ /* 0x000fc40007f9e0ff */
[----:B-----5:R-:W-:Y:S02]  /*3300*/  ISETP.LT.OR P0, PT, R8, R9, !P0 ;  /* 0x000000090800720c */ /* 0x020fe40004701670 */
[----:B------:R-:W-:-:S05]  /*3310*/  ISETP.LT.AND.EX P1, PT, R6, R27, PT, P1 ;  /* 0x0000001b0600720c */ /* 0x000fca0003f21310 */
        /* <DEDUP_REMOVED lines=8> */
[----:B------:R-:W-:Y:S02]  /*33a0*/  ISETP.LT.AND.EX P1, PT, R6, R27, PT, P1 ;  /* 0x0000001b0600720c */ /* 0x000fe40003f21310 */
[----:B------:R-:W-:Y:S02]  /*33b0*/  ISETP.LT.OR P2, PT, R12, R13, P0 ;  /* 0x0000000d0c00720c */ /* 0x000fe40000741670 */
[----:B------:R-:W-:Y:S02]  /*33c0*/  @!P3 SEL R20, R7, R20, P1 ;  /* 0x000000140714b207 */ /* 0x000fe40000800000 */
[----:B------:R-:W-:Y:S02]  /*33d0*/  @!P3 SEL R27, R6, R27, P1 ;  /* 0x0000001b061bb207 */ /* 0x000fe40000800000 */
[----:B------:R-:W-:-:S02]  /*33e0*/  SEL R28, RZ, 0x1, !P2 ;  /* 0x00000001ff1c7807 */ /* 0x000fc40005000000 */
[----:B------:R-:W-:Y:S02]  /*33f0*/  SEL R20, R20, R7, P0 ;  /* 0x0000000714147207 */ /* 0x000fe40000000000 */
[----:B------:R-:W-:Y:S01]  /*3400*/  SEL R27, R27, R6, P0 ;  /* 0x000000061b1b7207 */ /* 0x000fe20000000000 */
[----:B------:R-:W-:Y:S06]  /*3410*/  BRA.U !UP0, `(.L_x_599) ;  /* 0x0000000508107547 */ /* 0x000fec000b800000 */
[----:B------:R-:W-:Y:S01]  /*3420*/  IMAD.MOV.U32 R22, RZ, RZ, 0x400 ;  /* 0x00000400ff167424 */ /* 0x000fe200078e00ff */
[----:B------:R-:W0:Y:S01]  /*3430*/  LDCU UR4, c[0x0][0x3a8] ;  /* 0x00007500ff0477ac */ /* 0x000e220008000800 */
[----:B------:R-:W2:Y:S01]  /*3440*/  LDCU.64 UR6, c[0x0][0x398] ;  /* 0x00007300ff0677ac */ /* 0x000ea20008000a00 */
[----:B------:R-:W-:-:S04]  /*3450*/  NOP ;  /* 0x0000000000007918 */ /* 0x000fc80000000000 */
.L_x_601:
[----:B------:R-:W-:-:S04]  /*3460*/  IMAD.WIDE.U32 R6, R22, 0x4, R2 ;  /* 0x0000000416067825 */ /* 0x000fc800078e0002 */
[----:B------:R-:W-:Y:S01]  /*3470*/  IMAD.WIDE.U32 R8, R22, 0x4, R4 ;  /* 0x0000000416087825 */ /* 0x000fe200078e0004 */
        /* <DEDUP_REMOVED lines=8> */
[----:B------:R-:W-:-:S02]  /*3500*/  LOP3.LUT P2, RZ, R28, 0xff, RZ, 0xc0, !PT ;  /* 0x000000ff1cff7812 */ /* 0x000fc4000784c0ff */
[----:B---3--:R-:W-:Y:S02]  /*3510*/  ISETP.GE.AND P3, PT, R10, R11, PT ;  /* 0x0000000b0a00720c */ /* 0x008fe40003f66270 */
[----:B--2---:R-:W-:Y:S02]  /*3520*/  IADD3 R10, P1, P4, R21, UR6, R22 ;  /* 0x00000006150a7c10 */ /* 0x004fe4000fc3e016 */
[----:B-1----:R-:W-:Y:S02]  /*3530*/  SEL R6, RZ, 0x1, P3 ;  /* 0x00000001ff067807 */ /* 0x002fe40001800000 */
[C---:B------:R-:W-:Y:S02]  /*3540*/  ISETP.LT.U32.AND P0, PT, R10.reuse, R20, PT ;  /* 0x000000140a00720c */ /* 0x040fe40003f01070 */
[----:B------:R-:W-:Y:S02]  /*3550*/  IADD3.X R11, PT, PT, RZ, UR7, RZ, P1, P4 ;  /* 0x00000007ff0b7c10 */ /* 0x000fe40008fe84ff */
[----:B------:R-:W-:-:S02]  /*3560*/  IADD3 R7, P4, PT, R10, 0x100, RZ ;  /* 0x000001000a077810 */ /* 0x000fc40007f9e0ff */
[C---:B------:R-:W-:Y:S02]  /*3570*/  ISETP.LT.AND.EX P0, PT, R11.reuse, R27, PT, P0 ;  /* 0x0000001b0b00720c */ /* 0x040fe40003f01300 */
[----:B----4-:R-:W-:Y:S01]  /*3580*/  ISETP.GE.AND P1, PT, R12, R13, PT ;  /* 0x0000000d0c00720c */ /* 0x010fe20003f26270 */
[----:B0-----:R-:W-:Y:S01]  /*3590*/  IMAD.X R8, RZ, RZ, R11, P4 ;  /* 0x000000ffff087224 */ /* 0x001fe200020e060b */
[C---:B------:R-:W-:Y:S02]  /*35a0*/  @!P3 SEL R20, R10.reuse, R20, P0 ;  /* 0x000000140a14b207 */ /* 0x040fe40000000000 */
[----:B------:R-:W-:Y:S02]  /*35b0*/  @!P3 SEL R27, R11, R27, P0 ;  /* 0x0000001b0b1bb207 */ /* 0x000fe40000000000 */
[----:B------:R-:W-:Y:S02]  /*35c0*/  SEL R20, R10, R20, !P2 ;  /* 0x000000140a147207 */ /* 0x000fe40005000000 */
[----:B------:R-:W-:-:S02]  /*35d0*/  @P2 SEL R6, R28, 0x1, P3 ;  /* 0x000000011c062807 */ /* 0x000fc40001800000 */
[----:B------:R-:W-:Y:S02]  /*35e0*/  SEL R27, R11, R27, !P2 ;  /* 0x0000001b0b1b7207 */ /* 0x000fe40005000000 */
[CC--:B------:R-:W-:Y:S02]  /*35f0*/  ISETP.LT.U32.AND P0, PT, R7.reuse, R20.reuse, PT ;  /* 0x000000140700720c */ /* 0x0c0fe40003f01070 */
[----:B------:R-:W-:Y:S02]  /*3600*/  LOP3.LUT P3, RZ, R6, 0xff, RZ, 0xc0, !PT ;  /* 0x000000ff06ff7812 */ /* 0x000fe4000786c0ff */
[----:B------:R-:W-:Y:S02]  /*3610*/  ISETP.LT.AND.EX P0, PT, R8, R27, PT, P0 ;  /* 0x0000001b0800720c */ /* 0x000fe40003f01300 */
[----:B-----5:R-:W-:Y:S02]  /*3620*/  ISETP.GE.AND P2, PT, R14, R15, PT ;  /* 0x0000000f0e00720c */ /* 0x020fe40003f46270 */
[----:B------:R-:W-:-:S02]  /*3630*/  @!P1 SEL R20, R7, R20, P0 ;  /* 0x0000001407149207 */ /* 0x000fc40000000000 */
[----:B------:R-:W-:Y:S02]  /*3640*/  @!P1 SEL R27, R8, R27, P0 ;  /* 0x0000001b081b9207 */ /* 0x000fe40000000000 */
[----:B------:R-:W-:Y:S02]  /*3650*/  IADD3 R9, P0, PT, R10, 0x200, RZ ;  /* 0x000002000a097810 */ /* 0x000fe40007f1e0ff */
[----:B------:R-:W-:Y:S02]  /*3660*/  SEL R20, R7, R20, !P3 ;  /* 0x0000001407147207 */ /* 0x000fe40005800000 */
[----:B------:R-:W-:Y:S02]  /*3670*/  SEL R12, RZ, 0x1, P1 ;  /* 0x00000001ff0c7807 */ /* 0x000fe40000800000 */
[----:B------:R-:W-:Y:S01]  /*3680*/  @P3 SEL R12, R6, 0x1, P1 ;  /* 0x00000001060c3807 */ /* 0x000fe20000800000 */
[----:B------:R-:W-:Y:S01]  /*3690*/  IMAD.X R6, RZ, RZ, R11, P0 ;  /* 0x000000ffff067224 */ /* 0x000fe200000e060b */
[----:B------:R-:W-:-:S02]  /*36a0*/  SEL R27, R8, R27, !P3 ;  /* 0x0000001b081b7207 */ /* 0x000fc40005800000 */
[CC--:B------:R-:W-:Y:S02]  /*36b0*/  ISETP.LT.U32.AND P0, PT, R9.reuse, R20.reuse, PT ;  /* 0x000000140900720c */ /* 0x0c0fe40003f01070 */
[----:B------:R-:W-:Y:S02]  /*36c0*/  LOP3.LUT P4, RZ, R12, 0xff, RZ, 0xc0, !PT ;  /* 0x000000ff0cff7812 */ /* 0x000fe4000788c0ff */
[CC--:B------:R-:W-:Y:S02]  /*36d0*/  ISETP.LT.AND.EX P0, PT, R6.reuse, R27.reuse, PT, P0 ;  /* 0x0000001b0600720c */ /* 0x0c0fe40003f01300 */
[----:B------:R-:W-:Y:S02]  /*36e0*/  SEL R8, RZ, 0x1, P2 ;  /* 0x00000001ff087807 */ /* 0x000fe40001000000 */
[----:B------:R-:W-:Y:S02]  /*36f0*/  @!P2 SEL R20, R9, R20, P0 ;  /* 0x000000140914a207 */ /* 0x000fe40000000000 */
[----:B------:R-:W-:-:S02]  /*3700*/  @!P2 SEL R27, R6, R27, P0 ;  /* 0x0000001b061ba207 */ /* 0x000fc40000000000 */
[----:B------:R-:W-:Y:S02]  /*3710*/  SEL R20, R9, R20, !P4 ;  /* 0x0000001409147207 */ /* 0x000fe40006000000 */
[----:B------:R-:W-:Y:S02]  /*3720*/  IADD3 R9, PT, PT, -R22, UR4, RZ ;  /* 0x0000000416097c10 */ /* 0x000fe4000fffe1ff */
[----:B------:R-:W-:Y:S02]  /*3730*/  IADD3 R7, P0, PT, R10, 0x300, RZ ;  /* 0x000003000a077810 */ /* 0x000fe40007f1e0ff */
[----:B------:R-:W-:Y:S02]  /*3740*/  ISETP.GE.AND P1, PT, R16, R17, PT ;  /* 0x000000111000720c */ /* 0x000fe40003f26270 */
[----:B------:R-:W-:Y:S02]  /*3750*/  @P4 SEL R8, R12, 0x1, P2 ;  /* 0x000000010c084807 */ /* 0x000fe40001000000 */
[----:B------:R-:W-:-:S02]  /*3760*/  ISETP.GE.U32.AND P3, PT, R9, 0x400, PT ;  /* 0x000004000900780c */ /* 0x000fc40003f66070 */
[----:B------:R-:W-:Y:S01]  /*3770*/  SEL R27, R6, R27, !P4 ;  /* 0x0000001b061b7207 */ /* 0x000fe20006000000 */
[----:B------:R-:W-:Y:S01]  /*3780*/  IMAD.X R6, RZ, RZ, R11, P0 ;  /* 0x000000ffff067224 */ /* 0x000fe200000e060b */
[----:B------:R-:W-:Y:S02]  /*3790*/  LOP3.LUT P2, RZ, R8, 0xff, RZ, 0xc0, !PT ;  /* 0x000000ff08ff7812 */ /* 0x000fe4000784c0ff */
[----:B------:R-:W-:Y:S02]  /*37a0*/  ISETP.LT.U32.AND P0, PT, R7, R20, PT ;  /* 0x000000140700720c */ /* 0x000fe40003f01070 */
[----:B------:R-:W-:Y:S02]  /*37b0*/  SEL R28, RZ, 0x1, P1 ;  /* 0x00000001ff1c7807 */ /* 0x000fe40000800000 */
[----:B------:R-:W-:-:S04]  /*37c0*/  ISETP.LT.AND.EX P0, PT, R6, R27, PT, P0 ;  /* 0x0000001b0600720c */ /* 0x000fc80003f01300 */
[C---:B------:R-:W-:Y:S02]  /*37d0*/  @!P1 SEL R20, R7.reuse, R20, P0 ;  /* 0x0000001407149207 */ /* 0x040fe40000000000 */
[----:B------:R-:W-:Y:S02]  /*37e0*/  @!P1 SEL R27, R6, R27, P0 ;  /* 0x0000001b061b9207 */ /* 0x000fe40000000000 */
[----:B------:R-:W-:Y:S02]  /*37f0*/  @P2 SEL R28, R8, 0x1, P1 ;  /* 0x00000001081c2807 */ /* 0x000fe40000800000 */
[----:B------:R-:W-:Y:S02]  /*3800*/  SEL R20, R7, R20, !P2 ;  /* 0x0000001407147207 */ /* 0x000fe40005000000 */
[----:B------:R-:W-:Y:S01]  /*3810*/  SEL R27, R6, R27, !P2 ;  /* 0x0000001b061b7207 */ /* 0x000fe20005000000 */
[----:B------:R-:W-:Y:S06]  /*3820*/  @!P3 BRA `(.L_x_600) ;  /* 0x000000140018b947 */ /* 0x000fec0003800000 */
[----:B------:R-:W-:-:S05]  /*3830*/  VIADD R22, R22, 0x400 ;  /* 0x0000040016167836 */ /* 0x000fca0000000000 */
[----:B------:R-:W-:-:S13]  /*3840*/  ISETP.GT.U32.AND P0, PT, R22, UR5, PT ;  /* 0x0000000516007c0c */ /* 0x000fda000bf04070 */
[----:B------:R-:W-:Y:S05]  /*3850*/  @!P0 BRA `(.L_x_601) ;  /* 0xfffffffc00008947 */ /* 0x000fea000383ffff */
.L_x_599:
[----:B------:R-:W-:Y:S01]  /*3860*/  IADD3 R2, PT, PT, -R22, UR4, RZ ;  /* 0x0000000416027c10 */ /* 0x000fe2000fffe1ff */
[----:B------:R-:W-:Y:S03]  /*3870*/  BSSY.RECONVERGENT B1, `(.L_x_600) ;  /* 0x0000141000017945 */ /* 0x000fe60003800200 */
[----:B------:R-:W-:-:S04]  /*3880*/  ISETP.GE.AND P0, PT, R21, R2, PT ;  /* 0x000000021500720c */ /* 0x000fc80003f06270 */
[----:B------:R-:W-:-:S13]  /*3890*/  ISETP.GE.U32.OR P0, PT, R22, UR4, P0 ;  /* 0x0000000416007c0c */ /* 0x000fda0008706470 */
[----:B------:R-:W-:Y:S05]  /*38a0*/  @P0 BRA `(.L_x_602) ;  /* 0x0000001000f40947 */ /* 0x000fea0003800000 */
[----:B------:R-:W-:Y:S01]  /*38b0*/  LOP3.LUT R23, RZ, R21, RZ, 0x33, !PT ;  /* 0x00000015ff177212 */ /* 0x000fe200078e33ff */
[----:B------:R-:W-:Y:S01]  /*38c0*/  BSSY.RECONVERGENT B2, `(.L_x_603) ;  /* 0x00000a5000027945 */ /* 0x000fe20003800200 */
[----:B------:R-:W-:Y:S02]  /*38d0*/  IMAD.MOV.U32 R3, RZ, RZ, R21 ;  /* 0x000000ffff037224 */ /* 0x000fe400078e0015 */
[----:B------:R-:W-:-:S04]  /*38e0*/  IADD3 R23, PT, PT, -R22, UR4, R23 ;  /* 0x0000000416177c10 */ /* 0x000fc8000fffe117 */
[C---:B------:R-:W-:Y:S02]  /*38f0*/  ISETP.GE.U32.AND P0, PT, R23.reuse, 0x700, PT ;  /* 0x000007001700780c */ /* 0x040fe40003f06070 */
[----:B------:R-:W-:-:S04]  /*3900*/  LEA.HI R24, R23, 0x1, RZ, 0x18 ;  /* 0x0000000117187811 */ /* 0x000fc800078fc0ff */
[----:B------:R-:W-:-:S07]  /*3910*/  LOP3.LUT R34, R24, 0x7, RZ, 0xc0, !PT ;  /* 0x0000000718227812 */ /* 0x000fce00078ec0ff */
[----:B------:R-:W-:Y:S05]  /*3920*/  @!P0 BRA `(.L_x_604) ;  /* 0x0000000800788947 */ /* 0x000fea0003800000 */
[----:B------:R-:W0:Y:S01]  /*3930*/  LDC.64 R4, c[0x0][0x380] ;  /* 0x0000e000ff047b82 */ /* 0x000e220000000a00 */
[----:B------:R-:W-:Y:S01]  /*3940*/  LOP3.LUT R29, R24, 0x1fffff8, RZ, 0xc0, !PT ;  /* 0x01fffff8181d7812 */ /* 0x000fe200078ec0ff */
[----:B------:R-:W-:Y:S01]  /*3950*/  BSSY.RECONVERGENT B3, `(.L_x_605) ;  /* 0x000009a000037945 */ /* 0x000fe20003800200 */
[C---:B------:R-:W-:Y:S01]  /*3960*/  LOP3.LUT R26, R21.reuse, 0x400, RZ, 0xfc, !PT ;  /* 0x00000400151a7812 */ /* 0x040fe200078efcff */
[----:B------:R-:W-:Y:S02]  /*3970*/  IMAD.IADD R25, R21, 0x1, R22 ;  /* 0x0000000115197824 */ /* 0x000fe400078e0216 */
[----:B------:R-:W-:Y:S02]  /*3980*/  IMAD.MOV R29, RZ, RZ, -R29 ;  /* 0x000000ffff1d7224 */ /* 0x000fe400078e0a1d */
[----:B------:R-:W2:Y:S05]  /*3990*/  LDC.64 R2, c[0x0][0x388] ;  /* 0x0000e200ff027b82 */ /* 0x000eaa0000000a00 */
.L_x_606:
[----:B0-----:R-:W-:-:S04]  /*39a0*/  IMAD.WIDE.U32 R6, R25, 0x4, R4 ;  /* 0x0000000419067825 */ /* 0x001fc800078e0004 */
[C---:B--2---:R-:W-:Y:S01]  /*39b0*/  IMAD.WIDE.U32 R8, R25.reuse, 0x4, R2 ;  /* 0x0000000419087825 */ /* 0x044fe200078e0002 */
[----:B------:R0:W2:Y:S04]  /*39c0*/  LDG.E R32, desc[UR8][R6.64] ;  /* 0x0000000806207981 */ /* 0x0000a8000c1e1900 */
[----:B------:R3:W2:Y:S01]  /*39d0*/  LDG.E R37, desc[UR8][R8.64] ;  /* 0x0000000808257981 */ /* 0x0006a2000c1e1900 */
[----:B------:R-:W-:-:S04]  /*39e0*/  VIADD R33, R25, 0x100 ;  /* 0x0000010019217836 */ /* 0x000fc80000000000 */
[----:B------:R-:W-:-:S04]  /*39f0*/  IMAD.WIDE.U32 R10, R33, 0x4, R4 ;  /* 0x00000004210a7825 */ /* 0x000fc800078e0004 */
[----:B------:R-:W-:Y:S01]  /*3a00*/  IMAD.WIDE.U32 R12, R33, 0x4, R2 ;  /* 0x00000004210c7825 */ /* 0x000fe200078e0002 */
[----:B------:R4:W5:Y:S04]  /*3a10*/  LDG.E R31, desc[UR8][R10.64] ;  /* 0x000000080a1f7981 */ /* 0x000968000c1e1900 */
[----:B------:R1:W5:Y:S01]  /*3a20*/  LDG.E R18, desc[UR8][R12.64] ;  /* 0x000000080c127981 */ /* 0x000362000c1e1900 */
[----:B------:R-:W-:-:S04]  /*3a30*/  VIADD R35, R25, 0x200 ;  /* 0x0000020019237836 */ /* 0x000fc80000000000 */
[----:B------:R-:W-:-:S04]  /*3a40*/  IMAD.WIDE.U32 R16, R35, 0x4, R4 ;  /* 0x0000000423107825 */ /* 0x000fc800078e0004 */
[----:B------:R-:W-:Y:S01]  /*3a50*/  IMAD.WIDE.U32 R14, R35, 0x4, R2 ;  /* 0x00000004230e7825 */ /* 0x000fe200078e0002 */
[----:B------:R-:W5:Y:S04]  /*3a60*/  LDG.E R30, desc[UR8][R16.64] ;  /* 0x00000008101e7981 */ /* 0x000f68000c1e1900 */
[----:B------:R1:W5:Y:S01]  /*3a70*/  LDG.E R39, desc[UR8][R14.64] ;  /* 0x000000080e277981 */ /* 0x000362000c1e1900 */
[----:B------:R-:W-:-:S04]  /*3a80*/  VIADD R19, R25, 0x300 ;  /* 0x0000030019137836 */ /* 0x000fc80000000000 */
[----:B0-----:R-:W-:-:S04]  /*3a90*/  IMAD.WIDE.U32 R6, R19, 0x4, R4 ;  /* 0x0000000413067825 */ /* 0x001fc800078e0004 */
[----:B---3--:R-:W-:Y:S01]  /*3aa0*/  IMAD.WIDE.U32 R8, R19, 0x4, R2 ;  /* 0x0000000413087825 */ /* 0x008fe200078e0002 */
[----:B------:R0:W3:Y:S04]  /*3ab0*/  LDG.E R36, desc[UR8][R6.64] ;  /* 0x0000000806247981 */ /* 0x0000e8000c1e1900 */
[----:B------:R0:W3:Y:S01]  /*3ac0*/  LDG.E R43, desc[UR8][R8.64] ;  /* 0x00000008082b7981 */ /* 0x0000e2000c1e1900 */
[----:B------:R-:W-:-:S04]  /*3ad0*/  VIADD R41, R25, 0x400 ;  /* 0x0000040019297836 */ /* 0x000fc80000000000 */
[----:B----4-:R-:W-:-:S04]  /*3ae0*/  IMAD.WIDE.U32 R10, R41, 0x4, R4 ;  /* 0x00000004290a7825 */ /* 0x010fc800078e0004 */
[----:B-1----:R-:W-:Y:S01]  /*3af0*/  IMAD.WIDE.U32 R12, R41, 0x4, R2 ;  /* 0x00000004290c7825 */ /* 0x002fe200078e0002 */
[----:B------:R1:W4:Y:S04]  /*3b00*/  LDG.E R38, desc[UR8][R10.64] ;  /* 0x000000080a267981 */ /* 0x000328000c1e1900 */
[----:B------:R1:W4:Y:S01]  /*3b10*/  LDG.E R45, desc[UR8][R12.64] ;  /* 0x000000080c2d7981 */ /* 0x000322000c1e1900 */
[----:B------:R-:W-:-:S04]  /*3b20*/  VIADD R40, R25, 0x500 ;  /* 0x0000050019287836 */ /* 0x000fc80000000000 */
[----:B------:R-:W-:-:S04]  /*3b30*/  IMAD.WIDE.U32 R14, R40, 0x4, R4 ;  /* 0x00000004280e7825 */ /* 0x000fc800078e0004 */
[----:B------:R-:W-:Y:S02]  /*3b40*/  IMAD.WIDE.U32 R16, R40, 0x4, R2 ;  /* 0x0000000428107825 */ /* 0x000fe400078e0002 */
[----:B------:R1:W4:Y:S04]  /*3b50*/  LDG.E R14, desc[UR8][R14.64] ;  /* 0x000000080e0e7981 */ /* 0x000328000c1e1900 */
[----:B------:R-:W4:Y:S01]  /*3b60*/  LDG.E R17, desc[UR8][R16.64] ;  /* 0x0000000810117981 */ /* 0x000f22000c1e1900 */
[----:B------:R-:W-:-:S04]  /*3b70*/  VIADD R42, R25, 0x600 ;  /* 0x00000600192a7836 */ /* 0x000fc80000000000 */
[----:B0-----:R-:W-:-:S04]  /*3b80*/  IMAD.WIDE.U32 R6, R42, 0x4, R4 ;  /* 0x000000042a067825 */ /* 0x001fc800078e0004 */
[----:B------:R-:W-:Y:S02]  /*3b90*/  IMAD.WIDE.U32 R8, R42, 0x4, R2 ;  /* 0x000000042a087825 */ /* 0x000fe400078e0002 */
[----:B------:R-:W4:Y:S04]  /*3ba0*/  LDG.E R6, desc[UR8][R6.64] ;  /* 0x0000000806067981 */ /* 0x000f28000c1e1900 */
[----:B------:R0:W4:Y:S01]  /*3bb0*/  LDG.E R9, desc[UR8][R8.64] ;  /* 0x0000000808097981 */ /* 0x000122000c1e1900 */
[----:B------:R-:W-:-:S04]  /*3bc0*/  VIADD R44, R25, 0x700 ;  /* 0x00000700192c7836 */ /* 0x000fc80000000000 */
[----:B-1----:R-:W-:-:S04]  /*3bd0*/  IMAD.WIDE.U32 R10, R44, 0x4, R4 ;  /* 0x000000042c0a7825 */ /* 0x002fc800078e0004 */
[----:B------:R-:W-:Y:S02]  /*3be0*/  IMAD.WIDE.U32 R12, R44, 0x4, R2 ;  /* 0x000000042c0c7825 */ /* 0x000fe400078e0002 */
[----:B------:R1:W4:Y:S04]  /*3bf0*/  LDG.E R10, desc[UR8][R10.64] ;  /* 0x000000080a0a7981 */ /* 0x000328000c1e1900 */
[----:B------:R1:W4:Y:S01]  /*3c00*/  LDG.E R13, desc[UR8][R12.64] ;  /* 0x000000080c0d7981 */ /* 0x000322000c1e1900 */
[----:B------:R-:W-:Y:S01]  /*3c10*/  LOP3.LUT P3, RZ, R28, 0xff, RZ, 0xc0, !PT ;  /* 0x000000ff1cff7812 */ /* 0x000fe2000786c0ff */
[----:B------:R-:W-:Y:S01]  /*3c20*/  VIADD R29, R29, 0x8 ;  /* 0x000000081d1d7836 */ /* 0x000fe20000000000 */
[----:B------:R-:W-:Y:S01]  /*3c30*/  IADD3 R15, P2, PT, R25, UR6, RZ ;  /* 0x00000006190f7c10 */ /* 0x000fe2000ff5e0ff */
[----:B------:R-:W-:-:S02]  /*3c40*/  VIADD R26, R26, 0x800 ;  /* 0x000008001a1a7836 */ /* 0x000fc40000000000 */
[----:B------:R-:W-:Y:S02]  /*3c50*/  VIADD R25, R25, 0x800 ;  /* 0x0000080019197836 */ /* 0x000fe40000000000 */
[----:B0-----:R-:W-:Y:S01]  /*3c60*/  IMAD.X R8, RZ, RZ, UR7, P2 ;  /* 0x00000007ff087e24 */ /* 0x001fe200090e06ff */
[CC--:B--2---:R-:W-:Y:S02]  /*3c70*/  ISETP.GE.AND P0, PT, R32.reuse, R37.reuse, PT ;  /* 0x000000252000720c */ /* 0x0c4fe40003f06270 */
[----:B------:R-:W-:-:S03]  /*3c80*/  ISETP.LT.AND P1, PT, R32, R37, P3 ;  /* 0x000000252000720c */ /* 0x000fc60001f21270 */
[----:B------:R-:W-:Y:S02]  /*3c90*/  @!P3 SEL R28, RZ, 0x1, P0 ;  /* 0x00000001ff1cb807 */ /* 0x000fe40000000000 */
[----:B------:R-:W-:Y:S02]  /*3ca0*/  ISETP.LT.U32.AND P0, PT, R15, R20, PT ;  /* 0x000000140f00720c */ /* 0x000fe40003f01070 */
[----:B------:R-:W-:Y:S02]  /*3cb0*/  SEL R7, R28, 0x1, !P1 ;  /* 0x000000011c077807 */ /* 0x000fe40004800000 */
[----:B------:R-:W-:Y:S02]  /*3cc0*/  ISETP.LT.AND.EX P0, PT, R8, R27, PT, P0 ;  /* 0x0000001b0800720c */ /* 0x000fe40003f01300 */
[----:B------:R-:W-:Y:S02]  /*3cd0*/  LOP3.LUT P2, RZ, R7, 0xff, RZ, 0xc0, !PT ;  /* 0x000000ff07ff7812 */ /* 0x000fe4000784c0ff */
[----:B-----5:R-:W-:-:S02]  /*3ce0*/  ISETP.GE.AND P5, PT, R31, R18, PT ;  /* 0x000000121f00720c */ /* 0x020fc40003fa6270 */
[----:B------:R-:W-:Y:S02]  /*3cf0*/  ISETP.LT.AND P4, PT, R31, R18, P2 ;  /* 0x000000121f00720c */ /* 0x000fe40001781270 */
[CC--:B------:R-:W-:Y:S02]  /*3d00*/  SEL R16, R15.reuse, R20.reuse, P0 ;  /* 0x000000140f107207 */ /* 0x0c0fe40000000000 */
[CC--:B-1----:R-:W-:Y:S02]  /*3d10*/  SEL R11, R8.reuse, R27.reuse, P0 ;  /* 0x0000001b080b7207 */ /* 0x0c2fe40000000000 */
[----:B------:R-:W-:Y:S02]  /*3d20*/  @!P1 SEL R16, R15, R20, !P3 ;  /* 0x000000140f109207 */ /* 0x000fe40005800000 */
[----:B------:R-:W-:Y:S02]  /*3d30*/  @!P1 SEL R11, R8, R27, !P3 ;  /* 0x0000001b080b9207 */ /* 0x000fe40005800000 */
[----:B------:R-:W-:-:S02]  /*3d40*/  @!P2 SEL R7, RZ, 0x1, P5 ;  /* 0x00000001ff07a807 */ /* 0x000fc40002800000 */
[----:B------:R-:W-:Y:S02]  /*3d50*/  IADD3 R33, P0, PT, R33, UR6, RZ ;  /* 0x0000000621217c10 */ /* 0x000fe4000ff1e0ff */
[----:B------:R-:W-:Y:S02]  /*3d60*/  SEL R7, R7, 0x1, !P4 ;  /* 0x0000000107077807 */ /* 0x000fe40006000000 */
[CC--:B------:R-:W-:Y:S01]  /*3d70*/  ISETP.GE.AND P5, PT, R30.reuse, R39.reuse, PT ;  /* 0x000000271e00720c */ /* 0x0c0fe20003fa6270 */
[----:B------:R-:W-:Y:S01]  /*3d80*/  IMAD.X R8, RZ, RZ, UR7, P0 ;  /* 0x00000007ff087e24 */ /* 0x000fe200080e06ff */
        /* <DEDUP_REMOVED lines=11> */
[----:B------:R-:W-:Y:S02]  /*3e40*/  IADD3 R35, P0, PT, R35, UR6, RZ ;  /* 0x0000000623237c10 */ /* 0x000fe4000ff1e0ff */
[CC--:B---3--:R-:W-:Y:S02]  /*3e50*/  ISETP.GE.AND P5, PT, R36.reuse, R43.reuse, PT ;  /* 0x0000002b2400720c */ /* 0x0c8fe40003fa6270 */
[----:B------:R-:W-:Y:S01]  /*3e60*/  ISETP.LT.AND P4, PT, R36, R43, P2 ;  /* 0x0000002b2400720c */ /* 0x000fe20001781270 */
[----:B------:R-:W-:Y:S01]  /*3e70*/  IMAD.X R8, RZ, RZ, UR7, P0 ;  /* 0x00000007ff087e24 */ /* 0x000fe200080e06ff */
[----:B------:R-:W-:-:S04]  /*3e80*/  ISETP.LT.U32.AND P0, PT, R35, R12, PT ;  /* 0x0000000c2300720c */ /* 0x000fc80003f01070 */
[CC--:B------:R-:W-:Y:S02]  /*3e90*/  ISETP.LT.AND.EX P0, PT, R8.reuse, R15.reuse, PT, P0 ;  /* 0x0000000f0800720c */ /* 0x0c0fe40003f01300 */
[----:B------:R-:W-:Y:S02]  /*3ea0*/  @!P2 SEL R7, RZ, 0x1, P5 ;  /* 0x00000001ff07a807 */ /* 0x000fe40002800000 */
[-C--:B------:R-:W-:Y:S02]  /*3eb0*/  SEL R16, R35, R12.reuse, P0 ;  /* 0x0000000c23107207 */ /* 0x080fe40000000000 */
[----:B------:R-:W-:Y:S02]  /*3ec0*/  SEL R7, R7, 0x1, !P4 ;  /* 0x0000000107077807 */ /* 0x000fe40006000000 */
[----:B------:R-:W-:Y:S02]  /*3ed0*/  SEL R11, R8, R15, P0 ;  /* 0x0000000f080b7207 */ /* 0x000fe40000000000 */
[----:B------:R-:W-:-:S02]  /*3ee0*/  @!P3 SEL R16, R35, R12, !P1 ;  /* 0x0000000c2310b207 */ /* 0x000fc40004800000 */
[----:B------:R-:W-:Y:S02]  /*3ef0*/  @!P3 SEL R11, R8, R15, !P1 ;  /* 0x0000000f080bb207 */ /* 0x000fe40004800000 */
[----:B------:R-:W-:Y:S02]  /*3f00*/  IADD3 R19, P0, PT, R19, UR6, RZ ;  /* 0x0000000613137c10 */ /* 0x000fe4000ff1e0ff */
[----:B------:R-:W-:Y:S02]  /*3f10*/  LOP3.LUT P1, RZ, R7, 0xff, RZ, 0xc0, !PT ;  /* 0x000000ff07ff7812 */ /* 0x000fe4000782c0ff */
[CC--:B----4-:R-:W-:Y:S01]  /*3f20*/  ISETP.GE.AND P5, PT, R38.reuse, R45.reuse, PT ;  /* 0x0000002d2600720c */ /* 0x0d0fe20003fa6270 */
[----:B------:R-:W-:Y:S01]  /*3f30*/  IMAD.X R8, RZ, RZ, UR7, P0 ;  /* 0x00000007ff087e24 */ /* 0x000fe200080e06ff */
[----:B------:R-:W-:Y:S02]  /*3f40*/  ISETP.LT.U32.AND P0, PT, R19, R16, PT ;  /* 0x000000101300720c */ /* 0x000fe40003f01070 */
[----:B------:R-:W-:-:S02]  /*3f50*/  ISETP.LT.AND P3, PT, R38, R45, P1 ;  /* 0x0000002d2600720c */ /* 0x000fc40000f61270 */
[----:B------:R-:W-:-:S04]  /*3f60*/  ISETP.LT.AND.EX P0, PT, R8, R11, PT, P0 ;  /* 0x0000000b0800720c */ /* 0x000fc80003f01300 */
[-C--:B------:R-:W-:Y:S02]  /*3f70*/  SEL R12, R19, R16.reuse, P0 ;  /* 0x00000010130c7207 */ /* 0x080fe40000000000 */
[----:B------:R-:W-:Y:S02]  /*3f80*/  @!P1 SEL R7, RZ, 0x1, P5 ;  /* 0x00000001ff079807 */ /* 0x000fe40002800000 */
[----:B------:R-:W-:Y:S02]  /*3f90*/  SEL R15, R8, R11, P0 ;  /* 0x0000000b080f7207 */ /* 0x000fe40000000000 */
[----:B------:R-:W-:Y:S02]  /*3fa0*/  IADD3 R41, P0, PT, R41, UR6, RZ ;  /* 0x0000000629297c10 */ /* 0x000fe4000ff1e0ff */
[----:B------:R-:W-:Y:S02]  /*3fb0*/  @!P4 SEL R12, R19, R16, !P2 ;  /* 0x00000010130cc207 */ /* 0x000fe40005000000 */
[----:B------:R-:W-:-:S02]  /*3fc0*/  SEL R7, R7, 0x1, !P3 ;  /* 0x0000000107077807 */ /* 0x000fc40005800000 */
[----:B------:R-:W-:Y:S01]  /*3fd0*/  @!P4 SEL R15, R8, R11, !P2 ;  /* 0x0000000b080fc207 */ /* 0x000fe20005000000 */
[----:B------:R-:W-:Y:S01]  /*3fe0*/  IMAD.X R8, RZ, RZ, UR7, P0 ;  /* 0x00000007ff087e24 */ /* 0x000fe200080e06ff */
[-C--:B------:R-:W-:Y:S02]  /*3ff0*/  ISETP.LT.U32.AND P0, PT, R41, R12.reuse, PT ;  /* 0x0000000c2900720c */ /* 0x080fe40003f01070 */
[----:B------:R-:W-:Y:S02]  /*4000*/  LOP3.LUT P2, RZ, R7, 0xff, RZ, 0xc0, !PT ;  /* 0x000000ff07ff7812 */ /* 0x000fe4000784c0ff */
[----:B------:R-:W-:Y:S02]  /*4010*/  ISETP.LT.AND.EX P0, PT, R8, R15, PT, P0 ;  /* 0x0000000f0800720c */ /* 0x000fe40003f01300 */
[----:B------:R-:W-:Y:S02]  /*4020*/  IADD3 R40, P4, PT, R40, UR6, RZ ;  /* 0x0000000628287c10 */ /* 0x000fe4000ff9e0ff */
[----:B------:R-:W-:-:S02]  /*4030*/  SEL R11, R41, R12, P0 ;  /* 0x0000000c290b7207 */ /* 0x000fc40000000000 */
[----:B------:R-:W-:Y:S02]  /*4040*/  SEL R19, R8, R15, P0 ;  /* 0x0000000f08137207 */ /* 0x000fe40000000000 */
[----:B------:R-:W-:Y:S02]  /*4050*/  ISETP.GE.AND P0, PT, R14, R17, PT ;  /* 0x000000110e00720c */ /* 0x000fe40003f06270 */
[----:B------:R-:W-:Y:S02]  /*4060*/  @!P3 SEL R11, R41, R12, !P1 ;  /* 0x0000000c290bb207 */ /* 0x000fe40004800000 */
[----:B------:R-:W-:Y:S01]  /*4070*/  @!P3 SEL R19, R8, R15, !P1 ;  /* 0x0000000f0813b207 */ /* 0x000fe20004800000 */
[----:B------:R-:W-:Y:S01]  /*4080*/  IMAD.X R8, RZ, RZ, UR7, P4 ;  /* 0x00000007ff087e24 */ /* 0x000fe2000a0e06ff */
[----:B------:R-:W-:Y:S02]  /*4090*/  ISETP.LT.AND P3, PT, R14, R17, P2 ;  /* 0x000000110e00720c */ /* 0x000fe40001761270 */
[----:B------:R-:W-:-:S02]  /*40a0*/  @!P2 SEL R7, RZ, 0x1, P0 ;  /* 0x00000001ff07a807 */ /* 0x000fc40000000000 */
[----:B------:R-:W-:Y:S02]  /*40b0*/  ISETP.LT.U32.AND P0, PT, R40, R11, PT ;  /* 0x0000000b2800720c */ /* 0x000fe40003f01070 */
[----:B------:R-:W-:Y:S02]  /*40c0*/  SEL R7, R7, 0x1, !P3 ;  /* 0x0000000107077807 */ /* 0x000fe40005800000 */
[----:B------:R-:W-:Y:S02]  /*40d0*/  ISETP.LT.AND.EX P0, PT, R8, R19, PT, P0 ;  /* 0x000000130800720c */ /* 0x000fe40003f01300 */
[----:B------:R-:W-:Y:S02]  /*40e0*/  LOP3.LUT P1, RZ, R7, 0xff, RZ, 0xc0, !PT ;  /* 0x000000ff07ff7812 */ /* 0x000fe4000782c0ff */
[----:B------:R-:W-:Y:S02]  /*40f0*/  SEL R15, R40, R11, P0 ;  /* 0x0000000b280f7207 */ /* 0x000fe40000000000 */
[----:B------:R-:W-:-:S02]  /*4100*/  SEL R17, R8, R19, P0 ;  /* 0x0000001308117207 */ /* 0x000fc40000000000 */
[----:B------:R-:W-:Y:S02]  /*4110*/  IADD3 R42, P0, PT, R42, UR6, RZ ;  /* 0x000000062a2a7c10 */ /* 0x000fe4000ff1e0ff */
[----:B------:R-:W-:Y:S02]  /*4120*/  @!P3 SEL R15, R40, R11, !P2 ;  /* 0x0000000b280fb207 */ /* 0x000fe40005000000 */
[----:B------:R-:W-:Y:S02]  /*4130*/  @!P3 SEL R17, R8, R19, !P2 ;  /* 0x000000130811b207 */ /* 0x000fe40005000000 */
[CC--:B------:R-:W-:Y:S02]  /*4140*/  ISETP.GE.AND P2, PT, R6.reuse, R9.reuse, PT ;  /* 0x000000090600720c */ /* 0x0c0fe40003f46270 */
[----:B------:R-:W-:Y:S01]  /*4150*/  ISETP.LT.AND P3, PT, R6, R9, P1 ;  /* 0x000000090600720c */ /* 0x000fe20000f61270 */
[----:B------:R-:W-:Y:S01]  /*4160*/  IMAD.X R6, RZ, RZ, UR7, P0 ;  /* 0x00000007ff067e24 */ /* 0x000fe200080e06ff */
[----:B------:R-:W-:-:S02]  /*4170*/  ISETP.LT.U32.AND P0, PT, R42, R15, PT ;  /* 0x0000000f2a00720c */ /* 0x000fc40003f01070 */
[----:B------:R-:W-:Y:S02]  /*4180*/  @!P1 SEL R7, RZ, 0x1, P2 ;  /* 0x00000001ff079807 */ /* 0x000fe40001000000 */
[----:B------:R-:W-:Y:S02]  /*4190*/  ISETP.LT.AND.EX P0, PT, R6, R17, PT, P0 ;  /* 0x000000110600720c */ /* 0x000fe40003f01300 */
[----:B------:R-:W-:Y:S02]  /*41a0*/  SEL R7, R7, 0x1, !P3 ;  /* 0x0000000107077807 */ /* 0x000fe40005800000 */
[----:B------:R-:W-:Y:S02]  /*41b0*/  SEL R9, R42, R15, P0 ;  /* 0x0000000f2a097207 */ /* 0x000fe40000000000 */
[----:B------:R-:W-:Y:S02]  /*41c0*/  SEL R11, R6, R17, P0 ;  /* 0x00000011060b7207 */ /* 0x000fe40000000000 */
[----:B------:R-:W-:-:S02]  /*41d0*/  IADD3 R44, P0, PT, R44, UR6, RZ ;  /* 0x000000062c2c7c10 */ /* 0x000fc4000ff1e0ff */
[----:B------:R-:W-:Y:S02]  /*41e0*/  @!P3 SEL R9, R42, R15, !P1 ;  /* 0x0000000f2a09b207 */ /* 0x000fe40004800000 */
[----:B------:R-:W-:Y:S01]  /*41f0*/  @!P3 SEL R11, R6, R17, !P1 ;  /* 0x00000011060bb207 */ /* 0x000fe20004800000 */
[----:B------:R-:W-:Y:S01]  /*4200*/  IMAD.X R6, RZ, RZ, UR7, P0 ;  /* 0x00000007ff067e24 */ /* 0x000fe200080e06ff */
[----:B------:R-:W-:Y:S02]  /*4210*/  ISETP.LT.U32.AND P0, PT, R44, R9, PT ;  /* 0x000000092c00720c */ /* 0x000fe40003f01070 */
[----:B------:R-:W-:Y:S02]  /*4220*/  LOP3.LUT P2, RZ, R7, 0xff, RZ, 0xc0, !PT ;  /* 0x000000ff07ff7812 */ /* 0x000fe4000784c0ff */
[----:B------:R-:W-:Y:S02]  /*4230*/  ISETP.LT.AND.EX P0, PT, R6, R11, PT, P0 ;  /* 0x0000000b0600720c */ /* 0x000fe40003f01300 */
[----:B------:R-:W-:-:S02]  /*4240*/  ISETP.LT.AND P1, PT, R10, R13, P2 ;  /* 0x0000000d0a00720c */ /* 0x000fc40001721270 */
[----:B------:R-:W-:Y:S02]  /*4250*/  SEL R20, R44, R9, P0 ;  /* 0x000000092c147207 */ /* 0x000fe40000000000 */
[----:B------:R-:W-:Y:S02]  /*4260*/  SEL R27, R6, R11, P0 ;  /* 0x0000000b061b7207 */ /* 0x000fe40000000000 */
[----:B------:R-:W-:Y:S02]  /*4270*/  ISETP.NE.AND P0, PT, R29, RZ, PT ;  /* 0x000000ff1d00720c */ /* 0x000fe40003f05270 */
[----:B------:R-:W-:-:S04]  /*4280*/  ISETP.GE.AND P3, PT, R10, R13, PT ;  /* 0x0000000d0a00720c */ /* 0x000fc80003f66270 */
[----:B------:R-:W-:Y:S02]  /*4290*/  @!P2 SEL R7, RZ, 0x1, P3 ;  /* 0x00000001ff07a807 */ /* 0x000fe40001800000 */
[----:B------:R-:W-:Y:S02]  /*42a0*/  @!P1 SEL R20, R44, R9, !P2 ;  /* 0x000000092c149207 */ /* 0x000fe40005000000 */
[----:B------:R-:W-:Y:S02]  /*42b0*/  SEL R7, R7, 0x1, !P1 ;  /* 0x0000000107077807 */ /* 0x000fe40004800000 */
[----:B------:R-:W-:Y:S02]  /*42c0*/  @!P1 SEL R27, R6, R11, !P2 ;  /* 0x0000000b061b9207 */ /* 0x000fe40005000000 */
[----:B------:R-:W-:Y:S01]  /*42d0*/  PRMT R28, R7, 0x7610, R28 ;  /* 0x00007610071c7816 */ /* 0x000fe2000000001c */
[----:B------:R-:W-:Y:S06]  /*42e0*/  @P0 BRA `(.L_x_606) ;  /* 0xfffffff400ac0947 */ /* 0x000fec000383ffff */
[----:B------:R-:W-:Y:S05]  /*42f0*/  BSYNC.RECONVERGENT B3 ;  /* 0x0000000000037941 */ /* 0x000fea0003800200 */
.L_x_605:
[----:B------:R-:W-:-:S07]  /*4300*/  VIADD R3, R26, 0xfffffc00 ;  /* 0xfffffc001a037836 */ /* 0x000fce0000000000 */
.L_x_604:
[----:B------:R-:W-:Y:S05]  /*4310*/  BSYNC.RECONVERGENT B2 ;  /* 0x0000000000027941 */ /* 0x000fea0003800200 */
.L_x_603:
        /* <DEDUP_REMOVED lines=8> */
[----:B------:R-:W2:Y:S01]  /*43a0*/  LDC.64 R4, c[0x0][0x388] ;  /* 0x0000e200ff047b82 */ /* 0x000ea20000000a00 */
[----:B0-----:R-:W-:-:S06]  /*43b0*/  IMAD.WIDE.U32 R8, R25, 0x4, R6 ;  /* 0x0000000419087825 */ /* 0x001fcc00078e0006 */
[----:B------:R0:W3:Y:S01]  /*43c0*/  LDG.E R8, desc[UR8][R8.64] ;  /* 0x0000000808087981 */ /* 0x0000e2000c1e1900 */
[----:B--2---:R-:W-:-:S06]  /*43d0*/  IMAD.WIDE.U32 R10, R25, 0x4, R4 ;  /* 0x00000004190a7825 */ /* 0x004fcc00078e0004 */
[----:B------:R-:W3:Y:S01]  /*43e0*/  LDG.E R11, desc[UR8][R10.64] ;  /* 0x000000080a0b7981 */ /* 0x000ee2000c1e1900 */
[----:B------:R-:W-:-:S04]  /*43f0*/  VIADD R29, R25, 0x100 ;  /* 0x00000100191d7836 */ /* 0x000fc80000000000 */
[----:B------:R-:W-:-:S04]  /*4400*/  IMAD.WIDE.U32 R12, R29, 0x4, R6 ;  /* 0x000000041d0c7825 */ /* 0x000fc800078e0006 */
[----:B------:R-:W-:Y:S02]  /*4410*/  IMAD.WIDE.U32 R14, R29, 0x4, R4 ;  /* 0x000000041d0e7825 */ /* 0x000fe400078e0004 */
[----:B------:R-:W2:Y:S04]  /*4420*/  LDG.E R12, desc[UR8][R12.64] ;  /* 0x000000080c0c7981 */ /* 0x000ea8000c1e1900 */
[----:B------:R-:W2:Y:S01]  /*4430*/  LDG.E R15, desc[UR8][R14.64] ;  /* 0x000000080e0f7981 */ /* 0x000ea2000c1e1900 */
[----:B------:R-:W-:-:S04]  /*4440*/  VIADD R31, R25, 0x200 ;  /* 0x00000200191f7836 */ /* 0x000fc80000000000 */
[----:B------:R-:W-:-:S04]  /*4450*/  IMAD.WIDE.U32 R16, R31, 0x4, R6 ;  /* 0x000000041f107825 */ /* 0x000fc800078e0006 */
[----:B------:R-:W-:Y:S02]  /*4460*/  IMAD.WIDE.U32 R18, R31, 0x4, R4 ;  /* 0x000000041f127825 */ /* 0x000fe400078e0004 */
[----:B------:R-:W4:Y:S04]  /*4470*/  LDG.E R16, desc[UR8][R16.64] ;  /* 0x0000000810107981 */ /* 0x000f28000c1e1900 */
[----:B------:R-:W4:Y:S01]  /*4480*/  LDG.E R19, desc[UR8][R18.64] ;  /* 0x0000000812137981 */ /* 0x000f22000c1e1900 */
[----:B0-----:R-:W-:-:S04]  /*4490*/  VIADD R9, R25, 0x300 ;  /* 0x0000030019097836 */ /* 0x001fc80000000000 */
[----:B------:R-:W-:-:S04]  /*44a0*/  IMAD.WIDE.U32 R6, R9, 0x4, R6 ;  /* 0x0000000409067825 */ /* 0x000fc800078e0006 */
[----:B------:R-:W-:Y:S02]  /*44b0*/  IMAD.WIDE.U32 R4, R9, 0x4, R4 ;  /* 0x0000000409047825 */ /* 0x000fe400078e0004 */
[----:B------:R-:W5:Y:S04]  /*44c0*/  LDG.E R6, desc[UR8][R6.64] ;  /* 0x0000000806067981 */ /* 0x000f68000c1e1900 */
[----:B------:R0:W5:Y:S01]  /*44d0*/  LDG.E R5, desc[UR8][R4.64] ;  /* 0x0000000804057981 */ /* 0x000162000c1e1900 */
[----:B------:R-:W-:Y:S02]  /*44e0*/  LOP3.LUT P3, RZ, R28, 0xff, RZ, 0xc0, !PT ;  /* 0x000000ff1cff7812 */ /* 0x000fe4000786c0ff */
[----:B------:R-:W-:-:S05]  /*44f0*/  IADD3 R25, P2, PT, R25, UR6, RZ ;  /* 0x0000000619197c10 */ /* 0x000fca000ff5e0ff */
[----:B------:R-:W-:Y:S01]  /*4500*/  IMAD.X R2, RZ, RZ, UR7, P2 ;  /* 0x00000007ff027e24 */ /* 0x000fe200090e06ff */
        /* <DEDUP_REMOVED lines=9> */
[CC--:B0-----:R-:W-:Y:S02]  /*45a0*/  SEL R4, R25.reuse, R20.reuse, P0 ;  /* 0x0000001419047207 */ /* 0x0c1fe40000000000 */
[----:B------:R-:W-:Y:S02]  /*45b0*/  SEL R7, R2, R27, P0 ;  /* 0x0000001b02077207 */ /* 0x000fe40000000000 */
        /* <DEDUP_REMOVED lines=28> */
[----:B-----5:R-:W-:Y:S01]  /*4780*/  ISETP.LT.AND P3, PT, R6, R5, P2 ;  /* 0x000000050600720c */ /* 0x020fe20001761270 */
[----:B------:R-:W-:Y:S01]  /*4790*/  IMAD.X R2, RZ, RZ, UR7, P5 ;  /* 0x00000007ff027e24 */ /* 0x000fe2000a8e06ff */
        /* <DEDUP_REMOVED lines=9> */
.L_x_608:
[----:B------:R-:W-:Y:S05]  /*4830*/  BSYNC.RECONVERGENT B2 ;  /* 0x0000000000027941 */ /* 0x000fea0003800200 */
.L_x_607:
[----:B------:R-:W-:Y:S05]  /*4840*/  @!P1 BRA `(.L_x_602) ;  /* 0x00000004000c9947 */ /* 0x000fea0003800000 */
[----:B------:R-:W-:Y:S01]  /*4850*/  ISETP.NE.AND P0, PT, R24, 0x1, PT ;  /* 0x000000011800780c */ /* 0x000fe20003f05270 */
[----:B------:R-:W-:Y:S01]  /*4860*/  BSSY.RECONVERGENT B2, `(.L_x_609) ;  /* 0x000002a000027945 */ /* 0x000fe20003800200 */
[----:B------:R-:W-:-:S11]  /*4870*/  LOP3.LUT P1, RZ, R23, 0x100, RZ, 0xc0, !PT ;  /* 0x0000010017ff7812 */ /* 0x000fd6000782c0ff */
[----:B------:R-:W-:Y:S05]  /*4880*/  @!P0 BRA `(.L_x_610) ;  /* 0x00000000009c8947 */ /* 0x000fea0003800000 */
[----:B------:R-:W0:Y:S01]  /*4890*/  LDC.64 R4, c[0x0][0x380] ;  /* 0x0000e000ff047b82 */ /* 0x000e220000000a00 */
[----:B------:R-:W-:-:S07]  /*48a0*/  IMAD.IADD R13, R3, 0x1, R22 ;  /* 0x00000001030d7824 */ /* 0x000fce00078e0216 */
        /* <DEDUP_REMOVED lines=11> */
[----:B------:R-:W-:-:S04]  /*4960*/  IADD3 R13, P4, PT, R13, UR6, RZ ;  /* 0x000000060d0d7c10 */ /* 0x000fc8000ff9e0ff */
        /* <DEDUP_REMOVED lines=25> */
.L_x_610:
[----:B------:R-:W-:Y:S05]  /*4b00*/  BSYNC.RECONVERGENT B2 ;  /* 0x0000000000027941 */ /* 0x000fea0003800200 */
.L_x_609:
[----:B------:R-:W-:Y:S05]  /*4b10*/  @P1 BRA `(.L_x_602) ;  /* 0x0000000000581947 */ /* 0x000fea0003800000 */
[----:B------:R-:W0:Y:S01]  /*4b20*/  LDC.64 R4, c[0x0][0x380] ;  /* 0x0000e000ff047b82 */ /* 0x000e220000000a00 */
[----:B------:R-:W-:-:S07]  /*4b30*/  IMAD.IADD R9, R3, 0x1, R22 ;  /* 0x0000000103097824 */ /* 0x000fce00078e0216 */
[----:B------:R-:W2:Y:S01]  /*4b40*/  LDC.64 R6, c[0x0][0x388] ;  /* 0x0000e200ff067b82 */ /* 0x000ea20000000a00 */
[----:B0-----:R-:W-:-:S06]  /*4b50*/  IMAD.WIDE.U32 R2, R9, 0x4, R4 ;  /* 0x0000000409027825 */ /* 0x001fcc00078e0004 */
[----:B------:R-:W3:Y:S01]  /*4b60*/  LDG.E R2, desc[UR8][R2.64] ;  /* 0x0000000802027981 */ /* 0x000ee2000c1e1900 */
[----:B--2---:R-:W-:-:S06]  /*4b70*/  IMAD.WIDE.U32 R4, R9, 0x4, R6 ;  /* 0x0000000409047825 */ /* 0x004fcc00078e0006 */
[----:B------:R-:W3:Y:S01]  /*4b80*/  LDG.E R5, desc[UR8][R4.64] ;  /* 0x0000000804057981 */ /* 0x000ee2000c1e1900 */
[----:B------:R-:W-:Y:S02]  /*4b90*/  LOP3.LUT P3, RZ, R28, 0xff, RZ, 0xc0, !PT ;  /* 0x000000ff1cff7812 */ /* 0x000fe4000786c0ff */
[----:B------:R-:W-:-:S04]  /*4ba0*/  IADD3 R9, P2, PT, R9, UR6, RZ ;  /* 0x0000000609097c10 */ /* 0x000fc8000ff5e0ff */
[----:B------:R-:W-:Y:S01]  /*4bb0*/  ISETP.LT.U32.AND P0, PT, R9, R20, PT ;  /* 0x000000140900720c */ /* 0x000fe20003f01070 */
[----:B------:R-:W-:-:S05]  /*4bc0*/  IMAD.X R8, RZ, RZ, UR7, P2 ;  /* 0x00000007ff087e24 */ /* 0x000fca00090e06ff */
        /* <DEDUP_REMOVED lines=11> */
.L_x_602:
[----:B------:R-:W-:Y:S05]  /*4c80*/  BSYNC.RECONVERGENT B1 ;  /* 0x0000000000017941 */ /* 0x000fea0003800200 */
.L_x_600:
        /* <DEDUP_REMOVED lines=24> */
.L_x_612:
[----:B------:R-:W-:Y:S05]  /*4e10*/  BSYNC.RECONVERGENT B1 ;  /* 0x0000000000017941 */ /* 0x000fea0003800200 */
.L_x_611:
        /* <DEDUP_REMOVED lines=23> */
.L_x_614:
[----:B------:R-:W-:Y:S05]  /*4f90*/  BSYNC.RECONVERGENT B1 ;  /* 0x0000000000017941 */ /* 0x000fea0003800200 */
.L_x_613:
        /* <DEDUP_REMOVED lines=20> */
.L_x_616:
[----:B------:R-:W-:Y:S05]  /*50e0*/  BSYNC.RECONVERGENT B1 ;  /* 0x0000000000017941 */ /* 0x000fea0003800200 */
.L_x_615:
        /* <DEDUP_REMOVED lines=20> */
.L_x_618:
[----:B------:R-:W-:Y:S05]  /*5230*/  BSYNC.RECONVERGENT B1 ;  /* 0x0000000000017941 */ /* 0x000fea0003800200 */
.L_x_617:
        /* <DEDUP_REMOVED lines=20> */
.L_x_620:
[----:B------:R-:W-:Y:S05]  /*5380*/  BSYNC.RECONVERGENT B1 ;  /* 0x0000000000017941 */ /* 0x000fea0003800200 */
.L_x_619:
        /* <DEDUP_REMOVED lines=11> */
.L_x_622:
[----:B------:R-:W-:Y:S05]  /*5440*/  BSYNC.RECONVERGENT B1 ;  /* 0x0000000000017941 */ /* 0x000fea0003800200 */
.L_x_621:
        /* <DEDUP_REMOVED lines=83> */
.L_x_580:
[----:B------:R-:W-:Y:S05]  /*5980*/  BSYNC.RECONVERGENT B0 ;  /* 0x0000000000007941 */ /* 0x000fea0003800200 */
.L_x_556:
        /* <DEDUP_REMOVED lines=16> */
.L_x_623:
        /* <DEDUP_REMOVED lines=15> */
.L_x_646:


//--------------------- .text._ZN3cub18CUB_300001_SM_10006detail11EmptyKernelIvEEvv --------------------------
	.section	.text._ZN3cub18CUB_300001_SM_10006detail11EmptyKernelIvEEvv,"ax",@progbits
	.align	128
        .global         _ZN3cub18CUB_300001_SM_10006detail11EmptyKernelIvEEvv
        .type           _ZN3cub18CUB_300001_SM_10006detail11EmptyKernelIvEEvv,@function
        .size           _ZN3cub18CUB_300001_SM_10006detail11EmptyKernelIvEEvv,(.L_x_647 - _ZN3cub18CUB_300001_SM_10006detail11EmptyKernelIvEEvv)
        .other          _ZN3cub18CUB_300001_SM_10006detail11EmptyKernelIvEEvv,@"STO_CUDA_ENTRY STV_DEFAULT"
_ZN3cub18CUB_300001_SM_10006detail11EmptyKernelIvEEvv:
.text._ZN3cub18CUB_300001_SM_10006detail11EmptyKernelIvEEvv:
[----:B------:R-:W-:Y:S01]  /*0000*/  LDC R1, c[0x0][0x37c] ;  /* 0x0000df00ff017b82 */ /* 0x000fe20000000800 */
[----:B------:R-:W-:Y:S05]  /*0010*/  EXIT ;  /* 0x000000000000794d */ /* 0x000fea0003800000 */
.L_x_624:
        /* <DEDUP_REMOVED lines=14> */
.L_x_647:


//--------------------- .text._Z11sumVerticesP6float3Pfi --------------------------
	.section	.text._Z11sumVerticesP6float3Pfi,"ax",@progbits
	.align	128
        .global         _Z11sumVerticesP6float3Pfi
        .type           _Z11sumVerticesP6float3Pfi,@function
        .size           _Z11sumVerticesP6float3Pfi,(.L_x_648 - _Z11sumVerticesP6float3Pfi)
        .other          _Z11sumVerticesP6float3Pfi,@"STO_CUDA_ENTRY STV_DEFAULT"
_Z11sumVerticesP6float3Pfi:
.text._Z11sumVerticesP6float3Pfi:
[----:B------:R-:W-:Y:S01]  /*0000*/  LDC R1, c[0x0][0x37c] ;  /* 0x0000df00ff017b82 */ /* 0x000fe20000000800 */
[----:B------:R-:W0:Y:S07]  /*0010*/  S2R R7, SR_TID.X ;  /* 0x0000000000077919 */ /* 0x000e2e0000002100 */
[----:B------:R-:W1:Y:S01]  /*0020*/  S2UR UR4, SR_CTAID.X ;  /* 0x00000000000479c3 */ /* 0x000e620000002500 */
[----:B------:R-:W2:Y:S01]  /*0030*/  LDCU UR5, c[0x0][0x390] ;  /* 0x00007200ff0577ac */ /* 0x000ea20008000800 */
[----:B------:R-:W-:Y:S01]  /*0040*/  BSSY.RECONVERGENT B0, `(.L_x_625) ;  /* 0x000002d000007945 */ /* 0x000fe20003800200 */
[----:B------:R-:W3:Y:S05]  /*0050*/  LDCU.64 UR6, c[0x0][0x358] ;  /* 0x00006b00ff0677ac */ /* 0x000eea0008000a00 */
[----:B------:R-:W1:Y:S01]  /*0060*/  LDC R2, c[0x0][0x360] ;  /* 0x0000d800ff027b82 */ /* 0x000e620000000800 */
[----:B0-----:R-:W-:Y:S01]  /*0070*/  ISETP.NE.AND P0, PT, R7, RZ, PT ;  /* 0x000000ff0700720c */ /* 0x001fe20003f05270 */
[----:B-1----:R-:W-:-:S12]  /*0080*/  IMAD R5, R2, UR4, R7 ;  /* 0x0000000402057c24 */ /* 0x002fd8000f8e0207 */
[----:B------:R-:W0:Y:S01]  /*0090*/  @!P0 S2R R3, SR_CgaCtaId ;  /* 0x0000000000038919 */ /* 0x000e220000008800 */
[----:B------:R-:W-:-:S04]  /*00a0*/  @!P0 MOV R0, 0x400 ;  /* 0x0000040000008802 */ /* 0x000fc80000000f00 */
[----:B0-----:R-:W-:-:S05]  /*00b0*/  @!P0 LEA R0, R3, R0, 0x18 ;  /* 0x0000000003008211 */ /* 0x001fca00078ec0ff */
[----:B------:R0:W-:Y:S04]  /*00c0*/  @!P0 STS.64 [R0], RZ ;  /* 0x000000ff00008388 */ /* 0x0001e80000000a00 */
[----:B------:R0:W-:Y:S01]  /*00d0*/  @!P0 STS [R0+0x8], RZ ;  /* 0x000008ff00008388 */ /* 0x0001e20000000800 */
[----:B------:R-:W-:Y:S01]  /*00e0*/  BAR.SYNC.DEFER_BLOCKING 0x0 ;  /* 0x0000000000007b1d */ /* 0x000fe20000010000 */
[----:B--2---:R-:W-:-:S13]  /*00f0*/  ISETP.GE.AND P0, PT, R5, UR5, PT ;  /* 0x0000000505007c0c */ /* 0x004fda000bf06270 */
[----:B0--3--:R-:W-:Y:S05]  /*0100*/  @P0 BRA `(.L_x_626) ;  /* 0x0000000000800947 */ /* 0x009fea0003800000 */
[----:B------:R-:W0:Y:S01]  /*0110*/  S2R R3, SR_CgaCtaId ;  /* 0x0000000000037919 */ /* 0x000e220000008800 */
[----:B------:R-:W1:Y:S01]  /*0120*/  LDCU UR4, c[0x0][0x370] ;  /* 0x00006e00ff0477ac */ /* 0x000e620008000800 */
[----:B------:R-:W-:-:S04]  /*0130*/  MOV R0, 0x400 ;  /* 0x0000040000007802 */ /* 0x000fc80000000f00 */
[----:B0-----:R-:W-:Y:S01]  /*0140*/  LEA R4, R3, R0, 0x18 ;  /* 0x0000000003047211 */ /* 0x001fe200078ec0ff */
[----:B-1----:R-:W-:-:S07]  /*0150*/  IMAD R0, R2, UR4, RZ ;  /* 0x0000000402007c24 */ /* 0x002fce000f8e02ff */
.L_x_633:
[----:B------:R-:W0:Y:S02]  /*0160*/  LDC.64 R2, c[0x0][0x380] ;  /* 0x0000e000ff027b82 */ /* 0x000e240000000a00 */
[----:B0-----:R-:W-:-:S05]  /*0170*/  IMAD.WIDE R2, R5, 0xc, R2 ;  /* 0x0000000c05027825 */ /* 0x001fca00078e0202 */
[----:B------:R0:W5:Y:S04]  /*0180*/  LDG.E R9, desc[UR6][R2.64] ;  /* 0x0000000602097981 */ /* 0x000168000c1e1900 */
[----:B------:R0:W5:Y:S04]  /*0190*/  LDG.E R11, desc[UR6][R2.64+0x4] ;  /* 0x00000406020b7981 */ /* 0x000168000c1e1900 */
[----:B------:R0:W5:Y:S01]  /*01a0*/  LDG.E R13, desc[UR6][R2.64+0x8] ;  /* 0x00000806020d7981 */ /* 0x000162000c1e1900 */
[----:B------:R-:W-:Y:S01]  /*01b0*/  BSSY.RECONVERGENT B1, `(.L_x_627) ;  /* 0x0000005000017945 */ /* 0x000fe20003800200 */
.L_x_628:
[----:B0-----:R-:W0:Y:S02]  /*01c0*/  LDS R2, [R4] ;  /* 0x0000000004027984 */ /* 0x001e240000000800 */
[----:B0----5:R-:W-:-:S05]  /*01d0*/  FADD R3, R9, R2 ;  /* 0x0000000209037221 */ /* 0x021fca0000000000 */
[----:B------:R-:W0:Y:S02]  /*01e0*/  ATOMS.CAST.SPIN P0, [R4], R2, R3 ;  /* 0x000000020400758d */ /* 0x000e240001800003 */
[----:B0-----:R-:W-:Y:S05]  /*01f0*/  @!P0 BRA `(.L_x_628) ;  /* 0xfffffffc00f08947 */ /* 0x001fea000383ffff */
[----:B------:R-:W-:Y:S05]  /*0200*/  BSYNC.RECONVERGENT B1 ;  /* 0x0000000000017941 */ /* 0x000fea0003800200 */
.L_x_627:
[----:B------:R-:W-:Y:S01]  /*0210*/  BSSY.RECONVERGENT B1, `(.L_x_629) ;  /* 0x0000005000017945 */ /* 0x000fe20003800200 */
.L_x_630:
[----:B------:R-:W0:Y:S02]  /*0220*/  LDS R2, [R4+0x4] ;  /* 0x0000040004027984 */ /* 0x000e240000000800 */
[----:B0-----:R-:W-:-:S05]  /*0230*/  FADD R3, R11, R2 ;  /* 0x000000020b037221 */ /* 0x001fca0000000000 */
[----:B------:R-:W0:Y:S02]  /*0240*/  ATOMS.CAST.SPIN P0, [R4+0x4], R2, R3 ;  /* 0x000004020400758d */ /* 0x000e240001800003 */
[----:B0-----:R-:W-:Y:S05]  /*0250*/  @!P0 BRA `(.L_x_630) ;  /* 0xfffffffc00f08947 */ /* 0x001fea000383ffff */
[----:B------:R-:W-:Y:S05]  /*0260*/  BSYNC.RECONVERGENT B1 ;  /* 0x0000000000017941 */ /* 0x000fea0003800200 */
.L_x_629:
[----:B------:R-:W-:Y:S01]  /*0270*/  BSSY.RECONVERGENT B1, `(.L_x_631) ;  /* 0x0000005000017945 */ /* 0x000fe20003800200 */
.L_x_632:
[----:B------:R-:W0:Y:S02]  /*0280*/  LDS R2, [R4+0x8] ;  /* 0x0000080004027984 */ /* 0x000e240000000800 */
[----:B0-----:R-:W-:-:S05]  /*0290*/  FADD R3, R13, R2 ;  /* 0x000000020d037221 */ /* 0x001fca0000000000 */
[----:B------:R-:W0:Y:S02]  /*02a0*/  ATOMS.CAST.SPIN P0, [R4+0x8], R2, R3 ;  /* 0x000008020400758d */ /* 0x000e240001800003 */
[----:B0-----:R-:W-:Y:S05]  /*02b0*/  @!P0 BRA `(.L_x_632) ;  /* 0xfffffffc00f08947 */ /* 0x001fea000383ffff */
[----:B------:R-:W-:Y:S05]  /*02c0*/  BSYNC.RECONVERGENT B1 ;  /* 0x0000000000017941 */ /* 0x000fea0003800200 */
.L_x_631:
[----:B------:R-:W0:Y:S01]  /*02d0*/  LDCU UR4, c[0x0][0x390] ;  /* 0x00007200ff0477ac */ /* 0x000e220008000800 */
[----:B------:R-:W-:-:S05]  /*02e0*/  IMAD.IADD R5, R0, 0x1, R5 ;  /* 0x0000000100057824 */ /* 0x000fca00078e0205 */
[----:B0-----:R-:W-:-:S13]  /*02f0*/  ISETP.GE.AND P0, PT, R5, UR4, PT ;  /* 0x0000000405007c0c */ /* 0x001fda000bf06270 */
[----:B------:R-:W-:Y:S05]  /*0300*/  @!P0 BRA `(.L_x_633) ;  /* 0xfffffffc00948947 */ /* 0x000fea000383ffff */
.L_x_626:
[----:B------:R-:W-:Y:S05]  /*0310*/  BSYNC.RECONVERGENT B0 ;  /* 0x0000000000007941 */ /* 0x000fea0003800200 */
.L_x_625:
[----:B------:R-:W-:Y:S01]  /*0320*/  BAR.SYNC.DEFER_BLOCKING 0x0 ;  /* 0x0000000000007b1d */ /* 0x000fe20000010000 */
[----:B------:R-:W-:-:S13]  /*0330*/  ISETP.NE.AND P0, PT, R7, RZ, PT ;  /* 0x000000ff0700720c */ /* 0x000fda0003f05270 */
[----:B------:R-:W-:Y:S05]  /*0340*/  @P0 EXIT ;  /* 0x000000000000094d */ /* 0x000fea0003800000 */
[----:B------:R-:W0:Y:S01]  /*0350*/  S2UR UR5, SR_CgaCtaId ;  /* 0x00000000000579c3 */ /* 0x000e220000008800 */
[----:B------:R-:W-:-:S07]  /*0360*/  UMOV UR4, 0x400 ;  /* 0x0000040000047882 */ /* 0x000fce0000000000 */
[----:B------:R-:W1:Y:S01]  /*0370*/  LDC.64 R2, c[0x0][0x388] ;  /* 0x0000e200ff027b82 */ /* 0x000e620000000a00 */
[----:B0-----:R-:W-:-:S09]  /*0380*/  ULEA UR4, UR5, UR4, 0x18 ;  /* 0x0000000405047291 */ /* 0x001fd2000f8ec0ff */
[----:B------:R-:W1:Y:S02]  /*0390*/  LDS.128 R8, [UR4] ;  /* 0x00000004ff087984 */ /* 0x000e640008000c00 */
[----:B------:R-:W0:Y:S02]  /*03a0*/  LDCU.64 UR4, c[0x0][0x388] ;  /* 0x00007100ff0477ac */ /* 0x000e240008000a00 */
[----:B0-----:R-:W-:-:S04]  /*03b0*/  UIADD3 UR4, UP0, UPT, UR4, 0x4, URZ ;  /* 0x0000000404047890 */ /* 0x001fc8000ff1e0ff */
[----:B------:R-:W-:Y:S02]  /*03c0*/  UIADD3.X UR5, UPT, UPT, URZ, UR5, URZ, UP0, !UPT ;  /* 0x00000005ff057290 */ /* 0x000fe400087fe4ff */
[----:B------:R-:W-:-:S04]  /*03d0*/  MOV R4, UR4 ;  /* 0x0000000400047c02 */ /* 0x000fc80008000f00 */
[----:B------:R-:W-:Y:S01]  /*03e0*/  IMAD.U32 R5, RZ, RZ, UR5 ;  /* 0x00000005ff057e24 */ /* 0x000fe2000f8e00ff */
[----:B-1----:R-:W-:Y:S04]  /*03f0*/  REDG.E.ADD.F32.FTZ.RN.STRONG.GPU desc[UR6][R2.64], R8 ;  /* 0x00000008020079a6 */ /* 0x002fe8000c12f306 */
[----:B------:R-:W-:Y:S04]  /*0400*/  REDG.E.ADD.F32.FTZ.RN.STRONG.GPU desc[UR6][R4.64], R9 ;  /* 0x00000009040079a6 */ /* 0x000fe8000c12f306 */
[----:B------:R-:W-:Y:S01]  /*0410*/  REDG.E.ADD.F32.FTZ.RN.STRONG.GPU desc[UR6][R4.64+0x4], R10 ;  /* 0x0000040a040079a6 */ /* 0x000fe2000c12f306 */
[----:B------:R-:W-:Y:S05]  /*0420*/  EXIT ;  /* 0x000000000000794d */ /* 0x000fea0003800000 */
.L_x_634:
        /* <DEDUP_REMOVED lines=13> */
.L_x_648:


//--------------------- .text._Z11helloKernelv    --------------------------
	.section	.text._Z11helloKernelv,"ax",@progbits
	.align	128
        .global         _Z11helloKernelv
        .type           _Z11helloKernelv,@function
        .size           _Z11helloKernelv,(.L_x_649 - _Z11helloKernelv)
        .other          _Z11helloKernelv,@"STO_CUDA_ENTRY STV_DEFAULT"
_Z11helloKernelv:
.text._Z11helloKernelv:
[----:B------:R-:W0:Y:S01]  /*0000*/  LDC R1, c[0x0][0x37c] ;  /* 0x0000df00ff017b82 */ /* 0x000e220000000800 */
[----:B------:R-:W1:Y:S01]  /*0010*/  S2R R8, SR_CTAID.X ;  /* 0x0000000000087919 */ /* 0x000e620000002500 */
[----:B0-----:R-:W-:Y:S01]  /*0020*/  VIADD R1, R1, 0xfffffff8 ;  /* 0xfffffff801017836 */ /* 0x001fe20000000000 */
[----:B------:R-:W-:Y:S01]  /*0030*/  MOV R0, 0x170 ;  /* 0x0000017000007802 */ /* 0x000fe20000000f00 */
[----:B------:R-:W0:Y:S01]  /*0040*/  LDCU UR4, c[0x0][0x2f8] ;  /* 0x00005f00ff0477ac */ /* 0x000e220008000800 */
[----:B------:R-:W1:Y:S03]  /*0050*/  S2R R9, SR_TID.X ;  /* 0x0000000000097919 */ /* 0x000e660000002100 */
[----:B------:R2:W3:Y:S01]  /*0060*/  LDC.64 R2, c[0x4][R0] ;  /* 0x0100000000027b82 */ /* 0x0004e20000000a00 */
[----:B------:R-:W4:Y:S01]  /*0070*/  LDCU.64 UR6, c[0x4][0x168] ;  /* 0x01002d00ff0677ac */ /* 0x000f220008000a00 */
[----:B------:R-:W5:Y:S01]  /*0080*/  LDCU UR5, c[0x0][0x2fc] ;  /* 0x00005f80ff0577ac */ /* 0x000f620008000800 */
[----:B0-----:R-:W-:Y:S01]  /*0090*/  IADD3 R6, P0, PT, R1, UR4, RZ ;  /* 0x0000000401067c10 */ /* 0x001fe2000ff1e0ff */
[----:B----4-:R-:W-:Y:S01]  /*00a0*/  IMAD.U32 R4, RZ, RZ, UR6 ;  /* 0x00000006ff047e24 */ /* 0x010fe2000f8e00ff */
[----:B------:R-:W-:-:S03]  /*00b0*/  MOV R5, UR7 ;  /* 0x0000000700057c02 */ /* 0x000fc60008000f00 */
[----:B-----5:R-:W-:Y:S01]  /*00c0*/  IMAD.X R7, RZ, RZ, UR5, P0 ;  /* 0x00000005ff077e24 */ /* 0x020fe200080e06ff */
[----:B-1----:R2:W-:Y:S07]  /*00d0*/  STL.64 [R1], R8 ;  /* 0x0000000801007387 */ /* 0x0025ee0000100a00 */
[----:B------:R-:W-:-:S07]  /*00e0*/  LEPC R20, `(.L_x_635) ;  /* 0x000000001014794e */ /* 0x000fce0000000000 */
[----:B--23--:R-:W-:Y:S05]  /*00f0*/  CALL.ABS.NOINC R2 ;  /* 0x0000000002007343 */ /* 0x00cfea0003c00000 */
.L_x_635:
[----:B------:R-:W-:Y:S05]  /*0100*/  EXIT ;  /* 0x000000000000794d */ /* 0x000fea0003800000 */
.L_x_636:
        /* <DEDUP_REMOVED lines=15> */
.L_x_649:


//--------------------- .nv.global.init           --------------------------
	.section	.nv.global.init,"aw",@progbits
.nv.global.init:
	.type		$str,@object
	.size		$str,(.L_45 - $str)
$str:
        /*0000*/ 	.byte	0x48, 0x65, 0x6c, 0x6c, 0x6f, 0x20, 0x66, 0x72, 0x6f, 0x6d, 0x20, 0x62, 0x6c, 0x6f, 0x63, 0x6b
        /*0010*/ 	.byte	0x20, 0x25, 0x64, 0x2c, 0x20, 0x74, 0x68, 0x72, 0x65, 0x61, 0x64, 0x20, 0x25, 0x64, 0x0a, 0x00
.L_45:


//--------------------- .nv.shared._ZN3cub18CUB_300001_SM_10006detail10radix_sort29DeviceRadixSortOnesweepKernelINS1_5radix10policy_hubIiNS0_8NullTypeEyE10Policy1000ELNS0_9SortOrderE0EiS6_yiiNS1_21identity_decomposer_tEEEvPT5_SC_PT3_PKSD_PT1_PKSH_PT2_PKSL_T4_iiT6_ --------------------------
	.section	.nv.shared._ZN3cub18CUB_300001_SM_10006detail10radix_sort29DeviceRadixSortOnesweepKernelINS1_5radix10policy_hubIiNS0_8NullTypeEyE10Policy1000ELNS0_9SortOrderE0EiS6_yiiNS1_21identity_decomposer_tEEEvPT5_SC_PT3_PKSD_PT1_PKSH_PT2_PKSL_T4_iiT6_,"aw",@nobits
	.sectionflags	@""
	.align	16
.nv.shared._ZN3cub18CUB_300001_SM_10006detail10radix_sort29DeviceRadixSortOnesweepKernelINS1_5radix10policy_hubIiNS0_8NullTypeEyE10Policy1000ELNS0_9SortOrderE0EiS6_yiiNS1_21identity_decomposer_tEEEvPT5_SC_PT3_PKSD_PT1_PKSH_PT2_PKSL_T4_iiT6_:
	.zero		32256


//--------------------- .nv.shared.reserved.0     --------------------------
	.section	.nv.shared.reserved.0,"aw",@nobits
	.weak		__nv_reservedSMEM_offset_0_alias
	.size		__nv_reservedSMEM_offset_0_alias, 0, 64
	.other		__nv_reservedSMEM_offset_0_alias,@"STO_CUDA_RESERVED_SHARED STV_DEFAULT"
__nv_reservedSMEM_offset_0_alias:
	.zero		0
	.zero		64


//--------------------- .nv.global                --------------------------
	.section	.nv.global,"aw",@nobits
.nv.global:
	.type		_ZN34_INTERNAL_d1c64247_4_k_cu_e9fcce326thrust24THRUST_300001_SM_1000_NS12placeholders2_8E,@object
	.size		_ZN34_INTERNAL_d1c64247_4_k_cu_e9fcce326thrust24THRUST_300001_SM_1000_NS12placeholders2_8E,(_ZN34_INTERNAL_d1c64247_4_k_cu_e9fcce324cuda3std3__436_GLOBAL__N__d1c64247_4_k_cu_e9fcce326ignoreE - _ZN34_INTERNAL_d1c64247_4_k_cu_e9fcce326thrust24THRUST_300001_SM_1000_NS12placeholders2_8E)
_ZN34_INTERNAL_d1c64247_4_k_cu_e9fcce326thrust24THRUST_300001_SM_1000_NS12placeholders2_8E:
	.zero		1
	.type		_ZN34_INTERNAL_d1c64247_4_k_cu_e9fcce324cuda3std3__436_GLOBAL__N__d1c64247_4_k_cu_e9fcce326ignoreE,@object
	.size		_ZN34_INTERNAL_d1c64247_4_k_cu_e9fcce324cuda3std3__436_GLOBAL__N__d1c64247_4_k_cu_e9fcce326ignoreE,(_ZN34_INTERNAL_d1c64247_4_k_cu_e9fcce324cuda3std6ranges3__45__cpo4dataE - _ZN34_INTERNAL_d1c64247_4_k_cu_e9fcce324cuda3std3__436_GLOBAL__N__d1c64247_4_k_cu_e9fcce326ignoreE)
_ZN34_INTERNAL_d1c64247_4_k_cu_e9fcce324cuda3std3__436_GLOBAL__N__d1c64247_4_k_cu_e9fcce326ignoreE:
	.zero		1
	.type		_ZN34_INTERNAL_d1c64247_4_k_cu_e9fcce324cuda3std6ranges3__45__cpo4dataE,@object
	.size		_ZN34_INTERNAL_d1c64247_4_k_cu_e9fcce324cuda3std6ranges3__45__cpo4dataE,(_ZN34_INTERNAL_d1c64247_4_k_cu_e9fcce326thrust24THRUST_300001_SM_1000_NS6system3cpp3parE - _ZN34_INTERNAL_d1c64247_4_k_cu_e9fcce324cuda3std6ranges3__45__cpo4dataE)
_ZN34_INTERNAL_d1c64247_4_k_cu_e9fcce324cuda3std6ranges3__45__cpo4dataE:
	.zero		1
	.type		_ZN34_INTERNAL_d1c64247_4_k_cu_e9fcce326thrust24THRUST_300001_SM_1000_NS6system3cpp3parE,@object
	.size		_ZN34_INTERNAL_d1c64247_4_k_cu_e9fcce326thrust24THRUST_300001_SM_1000_NS6system3cpp3parE,(_ZN34_INTERNAL_d1c64247_4_k_cu_e9fcce324cuda3std3__45__cpo5beginE - _ZN34_INTERNAL_d1c64247_4_k_cu_e9fcce326thrust24THRUST_300001_SM_1000_NS6system3cpp3parE)
_ZN34_INTERNAL_d1c64247_4_k_cu_e9fcce326thrust24THRUST_300001_SM_1000_NS6system3cpp3parE:
	.zero		1
	.type		_ZN34_INTERNAL_d1c64247_4_k_cu_e9fcce324cuda3std3__45__cpo5beginE,@object
	.size		_ZN34_INTERNAL_d1c64247_4_k_cu_e9fcce324cuda3std3__45__cpo5beginE,(_ZN34_INTERNAL_d1c64247_4_k_cu_e9fcce324cuda3std6ranges3__45__cpo5beginE - _ZN34_INTERNAL_d1c64247_4_k_cu_e9fcce324cuda3std3__45__cpo5beginE)
_ZN34_INTERNAL_d1c64247_4_k_cu_e9fcce324cuda3std3__45__cpo5beginE:
	.zero		1
	.type		_ZN34_INTERNAL_d1c64247_4_k_cu_e9fcce324cuda3std6ranges3__45__cpo5beginE,@object
	.size		_ZN34_INTERNAL_d1c64247_4_k_cu_e9fcce324cuda3std6ranges3__45__cpo5beginE,(_ZN34_INTERNAL_d1c64247_4_k_cu_e9fcce326thrust24THRUST_300001_SM_1000_NS6deviceE - _ZN34_INTERNAL_d1c64247_4_k_cu_e9fcce324cuda3std6ranges3__45__cpo5beginE)
_ZN34_INTERNAL_d1c64247_4_k_cu_e9fcce324cuda3std6ranges3__45__cpo5beginE:
	.zero		1
	.type		_ZN34_INTERNAL_d1c64247_4_k_cu_e9fcce326thrust24THRUST_300001_SM_1000_NS6deviceE,@object
	.size		_ZN34_INTERNAL_d1c64247_4_k_cu_e9fcce326thrust24THRUST_300001_SM_1000_NS6deviceE,(_ZN34_INTERNAL_d1c64247_4_k_cu_e9fcce324cuda3std3__47nulloptE - _ZN34_INTERNAL_d1c64247_4_k_cu_e9fcce326thrust24THRUST_300001_SM_1000_NS6deviceE)
_ZN34_INTERNAL_d1c64247_4_k_cu_e9fcce326thrust24THRUST_300001_SM_1000_NS6deviceE:
	.zero		1
	.type		_ZN34_INTERNAL_d1c64247_4_k_cu_e9fcce324cuda3std3__47nulloptE,@object
	.size		_ZN34_INTERNAL_d1c64247_4_k_cu_e9fcce324cuda3std3__47nulloptE,(_ZN34_INTERNAL_d1c64247_4_k_cu_e9fcce324cuda3std6ranges3__45__cpo8distanceE - _ZN34_INTERNAL_d1c64247_4_k_cu_e9fcce324cuda3std3__47nulloptE)
_ZN34_INTERNAL_d1c64247_4_k_cu_e9fcce324cuda3std3__47nulloptE:
	.zero		1
	.type		_ZN34_INTERNAL_d1c64247_4_k_cu_e9fcce324cuda3std6ranges3__45__cpo8distanceE,@object
	.size		_ZN34_INTERNAL_d1c64247_4_k_cu_e9fcce324cuda3std6ranges3__45__cpo8distanceE,(_ZN34_INTERNAL_d1c64247_4_k_cu_e9fcce326thrust24THRUST_300001_SM_1000_NS12placeholders2_4E - _ZN34_INTERNAL_d1c64247_4_k_cu_e9fcce324cuda3std6ranges3__45__cpo8distanceE)
_ZN34_INTERNAL_d1c64247_4_k_cu_e9fcce324cuda3std6ranges3__45__cpo8distanceE:
	.zero		1
	.type		_ZN34_INTERNAL_d1c64247_4_k_cu_e9fcce326thrust24THRUST_300001_SM_1000_NS12placeholders2_4E,@object
	.size		_ZN34_INTERNAL_d1c64247_4_k_cu_e9fcce326thrust24THRUST_300001_SM_1000_NS12placeholders2_4E,(_ZN34_INTERNAL_d1c64247_4_k_cu_e9fcce324cuda3std3__45__cpo6rbeginE - _ZN34_INTERNAL_d1c64247_4_k_cu_e9fcce326thrust24THRUST_300001_SM_1000_NS12placeholders2_4E)
_ZN34_INTERNAL_d1c64247_4_k_cu_e9fcce326thrust24THRUST_300001_SM_1000_NS12placeholders2_4E:
	.zero		1
	.type		_ZN34_INTERNAL_d1c64247_4_k_cu_e9fcce324cuda3std3__45__cpo6rbeginE,@object
	.size		_ZN34_INTERNAL_d1c64247_4_k_cu_e9fcce324cuda3std3__45__cpo6rbeginE,(_ZN34_INTERNAL_d1c64247_4_k_cu_e9fcce324cuda3std6ranges3__45__cpo7advanceE - _ZN34_INTERNAL_d1c64247_4_k_cu_e9fcce324cuda3std3__45__cpo6rbeginE)
_ZN34_INTERNAL_d1c64247_4_k_cu_e9fcce324cuda3std3__45__cpo6rbeginE:
	.zero		1
	.type		_ZN34_INTERNAL_d1c64247_4_k_cu_e9fcce324cuda3std6ranges3__45__cpo7advanceE,@object
	.size		_ZN34_INTERNAL_d1c64247_4_k_cu_e9fcce324cuda3std6ranges3__45__cpo7advanceE,(_ZN34_INTERNAL_d1c64247_4_k_cu_e9fcce326thrust24THRUST_300001_SM_1000_NS12placeholders3_10E - _ZN34_INTERNAL_d1c64247_4_k_cu_e9fcce324cuda3std6ranges3__45__cpo7advanceE)
_ZN34_INTERNAL_d1c64247_4_k_cu_e9fcce324cuda3std6ranges3__45__cpo7advanceE:
	.zero		1
	.type		_ZN34_INTERNAL_d1c64247_4_k_cu_e9fcce326thrust24THRUST_300001_SM_1000_NS12placeholders3_10E,@object
	.size		_ZN34_INTERNAL_d1c64247_4_k_cu_e9fcce326thrust24THRUST_300001_SM_1000_NS12placeholders3_10E,(_ZN34_INTERNAL_d1c64247_4_k_cu_e9fcce324cuda3std3__48in_placeE - _ZN34_INTERNAL_d1c64247_4_k_cu_e9fcce326thrust24THRUST_300001_SM_1000_NS12placeholders3_10E)
_ZN34_INTERNAL_d1c64247_4_k_cu_e9fcce326thrust24THRUST_300001_SM_1000_NS12placeholders3_10E:
	.zero		1
	.type		_ZN34_INTERNAL_d1c64247_4_k_cu_e9fcce324cuda3std3__48in_placeE,@object
	.size		_ZN34_INTERNAL_d1c64247_4_k_cu_e9fcce324cuda3std3__48in_placeE,(_ZN34_INTERNAL_d1c64247_4_k_cu_e9fcce324cuda3std6ranges3__45__cpo4sizeE - _ZN34_INTERNAL_d1c64247_4_k_cu_e9fcce324cuda3std3__48in_placeE)
_ZN34_INTERNAL_d1c64247_4_k_cu_e9fcce324cuda3std3__48in_placeE:
	.zero		1
	.type		_ZN34_INTERNAL_d1c64247_4_k_cu_e9fcce324cuda3std6ranges3__45__cpo4sizeE,@object
	.size		_ZN34_INTERNAL_d1c64247_4_k_cu_e9fcce324cuda3std6ranges3__45__cpo4sizeE,(_ZN34_INTERNAL_d1c64247_4_k_cu_e9fcce326thrust24THRUST_300001_SM_1000_NS12placeholders2_2E - _ZN34_INTERNAL_d1c64247_4_k_cu_e9fcce324cuda3std6ranges3__45__cpo4sizeE)
_ZN34_INTERNAL_d1c64247_4_k_cu_e9fcce324cuda3std6ranges3__45__cpo4sizeE:
	.zero		1
	.type		_ZN34_INTERNAL_d1c64247_4_k_cu_e9fcce326thrust24THRUST_300001_SM_1000_NS12placeholders2_2E,@object
	.size		_ZN34_INTERNAL_d1c64247_4_k_cu_e9fcce326thrust24THRUST_300001_SM_1000_NS12placeholders2_2E,(_ZN34_INTERNAL_d1c64247_4_k_cu_e9fcce324cuda3std3__45__cpo6cbeginE - _ZN34_INTERNAL_d1c64247_4_k_cu_e9fcce326thrust24THRUST_300001_SM_1000_NS12placeholders2_2E)
_ZN34_INTERNAL_d1c64247_4_k_cu_e9fcce326thrust24THRUST_300001_SM_1000_NS12placeholders2_2E:
	.zero		1
	.type		_ZN34_INTERNAL_d1c64247_4_k_cu_e9fcce324cuda3std3__45__cpo6cbeginE,@object
	.size		_ZN34_INTERNAL_d1c64247_4_k_cu_e9fcce324cuda3std3__45__cpo6cbeginE,(_ZN34_INTERNAL_d1c64247_4_k_cu_e9fcce324cuda3std6ranges3__45__cpo6cbeginE - _ZN34_INTERNAL_d1c64247_4_k_cu_e9fcce324cuda3std3__45__cpo6cbeginE)
_ZN34_INTERNAL_d1c64247_4_k_cu_e9fcce324cuda3std3__45__cpo6cbeginE:
	.zero		1
	.type		_ZN34_INTERNAL_d1c64247_4_k_cu_e9fcce324cuda3std6ranges3__45__cpo6cbeginE,@object
	.size		_ZN34_INTERNAL_d1c64247_4_k_cu_e9fcce324cuda3std6ranges3__45__cpo6cbeginE,(_ZN34_INTERNAL_d1c64247_4_k_cu_e9fcce326thrust24THRUST_300001_SM_1000_NS12placeholders2_6E - _ZN34_INTERNAL_d1c64247_4_k_cu_e9fcce324cuda3std6ranges3__45__cpo6cbeginE)
_ZN34_INTERNAL_d1c64247_4_k_cu_e9fcce324cuda3std6ranges3__45__cpo6cbeginE:
	.zero		1
	.type		_ZN34_INTERNAL_d1c64247_4_k_cu_e9fcce326thrust24THRUST_300001_SM_1000_NS12placeholders2_6E,@object
	.size		_ZN34_INTERNAL_d1c64247_4_k_cu_e9fcce326thrust24THRUST_300001_SM_1000_NS12placeholders2_6E,(_ZN34_INTERNAL_d1c64247_4_k_cu_e9fcce324cuda3std3__45__cpo7crbeginE - _ZN34_INTERNAL_d1c64247_4_k_cu_e9fcce326thrust24THRUST_300001_SM_1000_NS12placeholders2_6E)
_ZN34_INTERNAL_d1c64247_4_k_cu_e9fcce326thrust24THRUST_300001_SM_1000_NS12placeholders2_6E:
	.zero		1
	.type		_ZN34_INTERNAL_d1c64247_4_k_cu_e9fcce324cuda3std3__45__cpo7crbeginE,@object
	.size		_ZN34_INTERNAL_d1c64247_4_k_cu_e9fcce324cuda3std3__45__cpo7crbeginE,(_ZN34_INTERNAL_d1c64247_4_k_cu_e9fcce324cuda3std6ranges3__45__cpo4nextE - _ZN34_INTERNAL_d1c64247_4_k_cu_e9fcce324cuda3std3__45__cpo7crbeginE)
_ZN34_INTERNAL_d1c64247_4_k_cu_e9fcce324cuda3std3__45__cpo7crbeginE:
	.zero		1
	.type		_ZN34_INTERNAL_d1c64247_4_k_cu_e9fcce324cuda3std6ranges3__45__cpo4nextE,@object
	.size		_ZN34_INTERNAL_d1c64247_4_k_cu_e9fcce324cuda3std6ranges3__45__cpo4nextE,(_ZN34_INTERNAL_d1c64247_4_k_cu_e9fcce324cuda3std6ranges3__45__cpo4swapE - _ZN34_INTERNAL_d1c64247_4_k_cu_e9fcce324cuda3std6ranges3__45__cpo4nextE)
_ZN34_INTERNAL_d1c64247_4_k_cu_e9fcce324cuda3std6ranges3__45__cpo4nextE:
	.zero		1
	.type		_ZN34_INTERNAL_d1c64247_4_k_cu_e9fcce324cuda3std6ranges3__45__cpo4swapE,@object
	.size		_ZN34_INTERNAL_d1c64247_4_k_cu_e9fcce324cuda3std6ranges3__45__cpo4swapE,(_ZN34_INTERNAL_d1c64247_4_k_cu_e9fcce326thrust24THRUST_300001_SM_1000_NS8cuda_cub10par_nosyncE - _ZN34_INTERNAL_d1c64247_4_k_cu_e9fcce324cuda3std6ranges3__45__cpo4swapE)
_ZN34_INTERNAL_d1c64247_4_k_cu_e9fcce324cuda3std6ranges3__45__cpo4swapE:
	.zero		1
	.type		_ZN34_INTERNAL_d1c64247_4_k_cu_e9fcce326thrust24THRUST_300001_SM_1000_NS8cuda_cub10par_nosyncE,@object
	.size		_ZN34_INTERNAL_d1c64247_4_k_cu_e9fcce326thrust24THRUST_300001_SM_1000_NS8cuda_cub10par_nosyncE,(_ZN34_INTERNAL_d1c64247_4_k_cu_e9fcce326thrust24THRUST_300001_SM_1000_NS3seqE - _ZN34_INTERNAL_d1c64247_4_k_cu_e9fcce326thrust24THRUST_300001_SM_1000_NS8cuda_cub10par_nosyncE)
_ZN34_INTERNAL_d1c64247_4_k_cu_e9fcce326thrust24THRUST_300001_SM_1000_NS8cuda_cub10par_nosyncE:
	.zero		1
	.type		_ZN34_INTERNAL_d1c64247_4_k_cu_e9fcce326thrust24THRUST_300001_SM_1000_NS3seqE,@object
	.size		_ZN34_INTERNAL_d1c64247_4_k_cu_e9fcce326thrust24THRUST_300001_SM_1000_NS3seqE,(_ZN34_INTERNAL_d1c64247_4_k_cu_e9fcce324cuda3std3__420unreachable_sentinelE - _ZN34_INTERNAL_d1c64247_4_k_cu_e9fcce326thrust24THRUST_300001_SM_1000_NS3seqE)
_ZN34_INTERNAL_d1c64247_4_k_cu_e9fcce326thrust24THRUST_300001_SM_1000_NS3seqE:
	.zero		1
	.type		_ZN34_INTERNAL_d1c64247_4_k_cu_e9fcce324cuda3std3__420unreachable_sentinelE,@object
	.size		_ZN34_INTERNAL_d1c64247_4_k_cu_e9fcce324cuda3std3__420unreachable_sentinelE,(_ZN34_INTERNAL_d1c64247_4_k_cu_e9fcce324cuda3std6ranges3__45__cpo5ssizeE - _ZN34_INTERNAL_d1c64247_4_k_cu_e9fcce324cuda3std3__420unreachable_sentinelE)
_ZN34_INTERNAL_d1c64247_4_k_cu_e9fcce324cuda3std3__420unreachable_sentinelE:
	.zero		1
	.type		_ZN34_INTERNAL_d1c64247_4_k_cu_e9fcce324cuda3std6ranges3__45__cpo5ssizeE,@object
	.size		_ZN34_INTERNAL_d1c64247_4_k_cu_e9fcce324cuda3std6ranges3__45__cpo5ssizeE,(_ZN34_INTERNAL_d1c64247_4_k_cu_e9fcce326thrust24THRUST_300001_SM_1000_NS12placeholders2_3E - _ZN34_INTERNAL_d1c64247_4_k_cu_e9fcce324cuda3std6ranges3__45__cpo5ssizeE)
_ZN34_INTERNAL_d1c64247_4_k_cu_e9fcce324cuda3std6ranges3__45__cpo5ssizeE:
	.zero		1
	.type		_ZN34_INTERNAL_d1c64247_4_k_cu_e9fcce326thrust24THRUST_300001_SM_1000_NS12placeholders2_3E,@object
	.size		_ZN34_INTERNAL_d1c64247_4_k_cu_e9fcce326thrust24THRUST_300001_SM_1000_NS12placeholders2_3E,(_ZN34_INTERNAL_d1c64247_4_k_cu_e9fcce324cuda3std3__45__cpo4cendE - _ZN34_INTERNAL_d1c64247_4_k_cu_e9fcce326thrust24THRUST_300001_SM_1000_NS12placeholders2_3E)
_ZN34_INTERNAL_d1c64247_4_k_cu_e9fcce326thrust24THRUST_300001_SM_1000_NS12placeholders2_3E:
	.zero		1
	.type		_ZN34_INTERNAL_d1c64247_4_k_cu_e9fcce324cuda3std3__45__cpo4cendE,@object
	.size		_ZN34_INTERNAL_d1c64247_4_k_cu_e9fcce324cuda3std3__45__cpo4cendE,(_ZN34_INTERNAL_d1c64247_4_k_cu_e9fcce324cuda3std6ranges3__45__cpo4cendE - _ZN34_INTERNAL_d1c64247_4_k_cu_e9fcce324cuda3std3__45__cpo4cendE)
_ZN34_INTERNAL_d1c64247_4_k_cu_e9fcce324cuda3std3__45__cpo4cendE:
	.zero		1
	.type		_ZN34_INTERNAL_d1c64247_4_k_cu_e9fcce324cuda3std6ranges3__45__cpo4cendE,@object
	.size		_ZN34_INTERNAL_d1c64247_4_k_cu_e9fcce324cuda3std6ranges3__45__cpo4cendE,(_ZN34_INTERNAL_d1c64247_4_k_cu_e9fcce326thrust24THRUST_300001_SM_1000_NS12placeholders2_7E - _ZN34_INTERNAL_d1c64247_4_k_cu_e9fcce324cuda3std6ranges3__45__cpo4cendE)
_ZN34_INTERNAL_d1c64247_4_k_cu_e9fcce324cuda3std6ranges3__45__cpo4cendE:
	.zero		1
	.type		_ZN34_INTERNAL_d1c64247_4_k_cu_e9fcce326thrust24THRUST_300001_SM_1000_NS12placeholders2_7E,@object
	.size		_ZN34_INTERNAL_d1c64247_4_k_cu_e9fcce326thrust24THRUST_300001_SM_1000_NS12placeholders2_7E,(_ZN34_INTERNAL_d1c64247_4_k_cu_e9fcce324cuda3std3__45__cpo5crendE - _ZN34_INTERNAL_d1c64247_4_k_cu_e9fcce326thrust24THRUST_300001_SM_1000_NS12placeholders2_7E)
_ZN34_INTERNAL_d1c64247_4_k_cu_e9fcce326thrust24THRUST_300001_SM_1000_NS12placeholders2_7E:
	.zero		1
	.type		_ZN34_INTERNAL_d1c64247_4_k_cu_e9fcce324cuda3std3__45__cpo5crendE,@object
	.size		_ZN34_INTERNAL_d1c64247_4_k_cu_e9fcce324cuda3std3__45__cpo5crendE,(_ZN34_INTERNAL_d1c64247_4_k_cu_e9fcce324cuda3std6ranges3__45__cpo4prevE - _ZN34_INTERNAL_d1c64247_4_k_cu_e9fcce324cuda3std3__45__cpo5crendE)
_ZN34_INTERNAL_d1c64247_4_k_cu_e9fcce324cuda3std3__45__cpo5crendE:
	.zero		1
	.type		_ZN34_INTERNAL_d1c64247_4_k_cu_e9fcce324cuda3std6ranges3__45__cpo4prevE,@object
	.size		_ZN34_INTERNAL_d1c64247_4_k_cu_e9fcce324cuda3std6ranges3__45__cpo4prevE,(_ZN34_INTERNAL_d1c64247_4_k_cu_e9fcce324cuda3std6ranges3__45__cpo9iter_moveE - _ZN34_INTERNAL_d1c64247_4_k_cu_e9fcce324cuda3std6ranges3__45__cpo4prevE)
_ZN34_INTERNAL_d1c64247_4_k_cu_e9fcce324cuda3std6ranges3__45__cpo4prevE:
	.zero		1
	.type		_ZN34_INTERNAL_d1c64247_4_k_cu_e9fcce324cuda3std6ranges3__45__cpo9iter_moveE,@object
	.size		_ZN34_INTERNAL_d1c64247_4_k_cu_e9fcce324cuda3std6ranges3__45__cpo9iter_moveE,(_ZN34_INTERNAL_d1c64247_4_k_cu_e9fcce326thrust24THRUST_300001_SM_1000_NS6system6detail10sequential3seqE - _ZN34_INTERNAL_d1c64247_4_k_cu_e9fcce324cuda3std6ranges3__45__cpo9iter_moveE)
_ZN34_INTERNAL_d1c64247_4_k_cu_e9fcce324cuda3std6ranges3__45__cpo9iter_moveE:
	.zero		1
	.type		_ZN34_INTERNAL_d1c64247_4_k_cu_e9fcce326thrust24THRUST_300001_SM_1000_NS6system6detail10sequential3seqE,@object
	.size		_ZN34_INTERNAL_d1c64247_4_k_cu_e9fcce326thrust24THRUST_300001_SM_1000_NS6system6detail10sequential3seqE,(_ZN34_INTERNAL_d1c64247_4_k_cu_e9fcce326thrust24THRUST_300001_SM_1000_NS12placeholders2_9E - _ZN34_INTERNAL_d1c64247_4_k_cu_e9fcce326thrust24THRUST_300001_SM_1000_NS6system6detail10sequential3seqE)
_ZN34_INTERNAL_d1c64247_4_k_cu_e9fcce326thrust24THRUST_300001_SM_1000_NS6system6detail10sequential3seqE:
	.zero		1
	.type		_ZN34_INTERNAL_d1c64247_4_k_cu_e9fcce326thrust24THRUST_300001_SM_1000_NS12placeholders2_9E,@object
	.size		_ZN34_INTERNAL_d1c64247_4_k_cu_e9fcce326thrust24THRUST_300001_SM_1000_NS12placeholders2_9E,(_ZN34_INTERNAL_d1c64247_4_k_cu_e9fcce324cuda3std3__419piecewise_constructE - _ZN34_INTERNAL_d1c64247_4_k_cu_e9fcce326thrust24THRUST_300001_SM_1000_NS12placeholders2_9E)
_ZN34_INTERNAL_d1c64247_4_k_cu_e9fcce326thrust24THRUST_300001_SM_1000_NS12placeholders2_9E:
	.zero		1
	.type		_ZN34_INTERNAL_d1c64247_4_k_cu_e9fcce324cuda3std3__419piecewise_constructE,@object
	.size		_ZN34_INTERNAL_d1c64247_4_k_cu_e9fcce324cuda3std3__419piecewise_constructE,(_ZN34_INTERNAL_d1c64247_4_k_cu_e9fcce324cuda3std6ranges3__45__cpo5cdataE - _ZN34_INTERNAL_d1c64247_4_k_cu_e9fcce324cuda3std3__419piecewise_constructE)
_ZN34_INTERNAL_d1c64247_4_k_cu_e9fcce324cuda3std3__419piecewise_constructE:
	.zero		1
	.type		_ZN34_INTERNAL_d1c64247_4_k_cu_e9fcce324cuda3std6ranges3__45__cpo5cdataE,@object
	.size		_ZN34_INTERNAL_d1c64247_4_k_cu_e9fcce324cuda3std6ranges3__45__cpo5cdataE,(_ZN34_INTERNAL_d1c64247_4_k_cu_e9fcce326thrust24THRUST_300001_SM_1000_NS12placeholders2_1E - _ZN34_INTERNAL_d1c64247_4_k_cu_e9fcce324cuda3std6ranges3__45__cpo5cdataE)
_ZN34_INTERNAL_d1c64247_4_k_cu_e9fcce324cuda3std6ranges3__45__cpo5cdataE:
	.zero		1
	.type		_ZN34_INTERNAL_d1c64247_4_k_cu_e9fcce326thrust24THRUST_300001_SM_1000_NS12placeholders2_1E,@object
	.size		_ZN34_INTERNAL_d1c64247_4_k_cu_e9fcce326thrust24THRUST_300001_SM_1000_NS12placeholders2_1E,(_ZN34_INTERNAL_d1c64247_4_k_cu_e9fcce324cuda3std3__45__cpo3endE - _ZN34_INTERNAL_d1c64247_4_k_cu_e9fcce326thrust24THRUST_300001_SM_1000_NS12placeholders2_1E)
_ZN34_INTERNAL_d1c64247_4_k_cu_e9fcce326thrust24THRUST_300001_SM_1000_NS12placeholders2_1E:
	.zero		1
	.type		_ZN34_INTERNAL_d1c64247_4_k_cu_e9fcce324cuda3std3__45__cpo3endE,@object
	.size		_ZN34_INTERNAL_d1c64247_4_k_cu_e9fcce324cuda3std3__45__cpo3endE,(_ZN34_INTERNAL_d1c64247_4_k_cu_e9fcce324cuda3std6ranges3__45__cpo3endE - _ZN34_INTERNAL_d1c64247_4_k_cu_e9fcce324cuda3std3__45__cpo3endE)
_ZN34_INTERNAL_d1c64247_4_k_cu_e9fcce324cuda3std3__45__cpo3endE:
	.zero		1
	.type		_ZN34_INTERNAL_d1c64247_4_k_cu_e9fcce324cuda3std6ranges3__45__cpo3endE,@object
	.size		_ZN34_INTERNAL_d1c64247_4_k_cu_e9fcce324cuda3std6ranges3__45__cpo3endE,(_ZN34_INTERNAL_d1c64247_4_k_cu_e9fcce326thrust24THRUST_300001_SM_1000_NS12placeholders2_5E - _ZN34_INTERNAL_d1c64247_4_k_cu_e9fcce324cuda3std6ranges3__45__cpo3endE)
_ZN34_INTERNAL_d1c64247_4_k_cu_e9fcce324cuda3std6ranges3__45__cpo3endE:
	.zero		1
	.type		_ZN34_INTERNAL_d1c64247_4_k_cu_e9fcce326thrust24THRUST_300001_SM_1000_NS12placeholders2_5E,@object
	.size		_ZN34_INTERNAL_d1c64247_4_k_cu_e9fcce326thrust24THRUST_300001_SM_1000_NS12placeholders2_5E,(_ZN34_INTERNAL_d1c64247_4_k_cu_e9fcce324cuda3std3__45__cpo4rendE - _ZN34_INTERNAL_d1c64247_4_k_cu_e9fcce326thrust24THRUST_300001_SM_1000_NS12placeholders2_5E)
_ZN34_INTERNAL_d1c64247_4_k_cu_e9fcce326thrust24THRUST_300001_SM_1000_NS12placeholders2_5E:
	.zero		1
	.type		_ZN34_INTERNAL_d1c64247_4_k_cu_e9fcce324cuda3std3__45__cpo4rendE,@object
	.size		_ZN34_INTERNAL_d1c64247_4_k_cu_e9fcce324cuda3std3__45__cpo4rendE,(_ZN34_INTERNAL_d1c64247_4_k_cu_e9fcce324cuda3std6ranges3__45__cpo9iter_swapE - _ZN34_INTERNAL_d1c64247_4_k_cu_e9fcce324cuda3std3__45__cpo4rendE)
_ZN34_INTERNAL_d1c64247_4_k_cu_e9fcce324cuda3std3__45__cpo4rendE:
	.zero		1
	.type		_ZN34_INTERNAL_d1c64247_4_k_cu_e9fcce324cuda3std6ranges3__45__cpo9iter_swapE,@object
	.size		_ZN34_INTERNAL_d1c64247_4_k_cu_e9fcce324cuda3std6ranges3__45__cpo9iter_swapE,(_ZN34_INTERNAL_d1c64247_4_k_cu_e9fcce324cuda3std3__48unexpectE - _ZN34_INTERNAL_d1c64247_4_k_cu_e9fcce324cuda3std6ranges3__45__cpo9iter_swapE)
_ZN34_INTERNAL_d1c64247_4_k_cu_e9fcce324cuda3std6ranges3__45__cpo9iter_swapE:
	.zero		1
	.type		_ZN34_INTERNAL_d1c64247_4_k_cu_e9fcce324cuda3std3__48unexpectE,@object
	.size		_ZN34_INTERNAL_d1c64247_4_k_cu_e9fcce324cuda3std3__48unexpectE,(_ZN34_INTERNAL_d1c64247_4_k_cu_e9fcce326thrust24THRUST_300001_SM_1000_NS8cuda_cub3parE - _ZN34_INTERNAL_d1c64247_4_k_cu_e9fcce324cuda3std3__48unexpectE)
_ZN34_INTERNAL_d1c64247_4_k_cu_e9fcce324cuda3std3__48unexpectE:
	.zero		1
	.type		_ZN34_INTERNAL_d1c64247_4_k_cu_e9fcce326thrust24THRUST_300001_SM_1000_NS8cuda_cub3parE,@object
	.size		_ZN34_INTERNAL_d1c64247_4_k_cu_e9fcce326thrust24THRUST_300001_SM_1000_NS8cuda_cub3parE,(.L_29 - _ZN34_INTERNAL_d1c64247_4_k_cu_e9fcce326thrust24THRUST_300001_SM_1000_NS8cuda_cub3parE)
_ZN34_INTERNAL_d1c64247_4_k_cu_e9fcce326thrust24THRUST_300001_SM_1000_NS8cuda_cub3parE:
	.zero		1
.L_29:


//--------------------- .nv.shared._ZN3cub18CUB_300001_SM_10006detail10radix_sort33DeviceRadixSortExclusiveSumKernelINS1_5radix10policy_hubIiNS0_8NullTypeEyE10Policy1000EyEEvPT0_ --------------------------
	.section	.nv.shared._ZN3cub18CUB_300001_SM_10006detail10radix_sort33DeviceRadixSortExclusiveSumKernelINS1_5radix10policy_hubIiNS0_8NullTypeEyE10Policy1000EyEEvPT0_,"aw",@nobits
	.sectionflags	@""
	.align	16
.nv.shared._ZN3cub18CUB_300001_SM_10006detail10radix_sort33DeviceRadixSortExclusiveSumKernelINS1_5radix10policy_hubIiNS0_8NullTypeEyE10Policy1000EyEEvPT0_:
	.zero		3360


//--------------------- .nv.shared._ZN3cub18CUB_300001_SM_10006detail10radix_sort30DeviceRadixSortHistogramKernelINS1_5radix10policy_hubIiNS0_8NullTypeEyE10Policy1000ELNS0_9SortOrderE0EiyNS1_21identity_decomposer_tEEEvPT2_PKT1_SB_iiT3_ --------------------------
	.section	.nv.shared._ZN3cub18CUB_300001_SM_10006detail10radix_sort30DeviceRadixSortHistogramKernelINS1_5radix10policy_hubIiNS0_8NullTypeEyE10Policy1000ELNS0_9SortOrderE0EiyNS1_21identity_decomposer_tEEEvPT2_PKT1_SB_iiT3_,"aw",@nobits
	.sectionflags	@""
	.align	4
.nv.shared._ZN3cub18CUB_300001_SM_10006detail10radix_sort30DeviceRadixSortHistogramKernelINS1_5radix10policy_hubIiNS0_8NullTypeEyE10Policy1000ELNS0_9SortOrderE0EiyNS1_21identity_decomposer_tEEEvPT2_PKT1_SB_iiT3_:
	.zero		5120


//--------------------- .nv.shared._ZN3cub18CUB_300001_SM_10006detail10radix_sort31DeviceRadixSortSingleTileKernelINS1_5radix10policy_hubIiNS0_8NullTypeEyE10Policy1000ELNS0_9SortOrderE0EiS6_yNS1_21identity_decomposer_tEEEvPKT1_PSB_PKT2_PSF_T3_iiT4_ --------------------------
	.section	.nv.shared._ZN3cub18CUB_300001_SM_10006detail10radix_sort31DeviceRadixSortSingleTileKernelINS1_5radix10policy_hubIiNS0_8NullTypeEyE10Policy1000ELNS0_9SortOrderE0EiS6_yNS1_21identity_decomposer_tEEEvPKT1_PSB_PKT2_PSF_T3_iiT4_,"aw",@nobits
	.sectionflags	@""
	.align	16
.nv.shared._ZN3cub18CUB_300001_SM_10006detail10radix_sort31DeviceRadixSortSingleTileKernelINS1_5radix10policy_hubIiNS0_8NullTypeEyE10Policy1000ELNS0_9SortOrderE0EiS6_yNS1_21identity_decomposer_tEEEvPKT1_PSB_PKT2_PSF_T3_iiT4_:
	.zero		34880


//--------------------- .nv.shared._ZN3cub18CUB_300001_SM_10006detail6reduce28DeviceReduceSingleTileKernelINS2_10policy_hubIN4cuda3std3__45tupleIJblEEEyN6thrust24THRUST_300001_SM_1000_NS8cuda_cub9__find_if7functorIS9_EEE10Policy1000EPS9_SI_iSF_S9_S9_NS7_10__identityEEEvT0_T1_T2_T3_T4_T6_ --------------------------
	.section	.nv.shared._ZN3cub18CUB_300001_SM_10006detail6reduce28DeviceReduceSingleTileKernelINS2_10policy_hubIN4cuda3std3__45tupleIJblEEEyN6thrust24THRUST_300001_SM_1000_NS8cuda_cub9__find_if7functorIS9_EEE10Policy1000EPS9_SI_iSF_S9_S9_NS7_10__identityEEEvT0_T1_T2_T3_T4_T6_,"aw",@nobits
	.sectionflags	@""
	.align	8
.nv.shared._ZN3cub18CUB_300001_SM_10006detail6reduce28DeviceReduceSingleTileKernelINS2_10policy_hubIN4cuda3std3__45tupleIJblEEEyN6thrust24THRUST_300001_SM_1000_NS8cuda_cub9__find_if7functorIS9_EEE10Policy1000EPS9_SI_iSF_S9_S9_NS7_10__identityEEEvT0_T1_T2_T3_T4_T6_:
	.zero		1176


//--------------------- .nv.shared._ZN3cub18CUB_300001_SM_10006detail6reduce18DeviceReduceKernelINS2_10policy_hubIN4cuda3std3__45tupleIJblEEEyN6thrust24THRUST_300001_SM_1000_NS8cuda_cub9__find_if7functorIS9_EEE10Policy1000ENSB_12zip_iteratorINS8_IJNSD_26transform_input_iterator_tIbNSI_INS8_IJNSB_6detail15normal_iteratorINSB_10device_ptrIiEEEESO_EEEEENSK_22tuple_binary_predicateINS7_4lessIiEEEEEENSB_17counting_iteratorIlNSB_11use_defaultESX_SX_EEEEEEEySF_S9_NS7_10__identityEEEvT0_PT3_T1_NS0_13GridEvenShareIS15_EET2_T4_ --------------------------
	.section	.nv.shared._ZN3cub18CUB_300001_SM_10006detail6reduce18DeviceReduceKernelINS2_10policy_hubIN4cuda3std3__45tupleIJblEEEyN6thrust24THRUST_300001_SM_1000_NS8cuda_cub9__find_if7functorIS9_EEE10Policy1000ENSB_12zip_iteratorINS8_IJNSD_26transform_input_iterator_tIbNSI_INS8_IJNSB_6detail15normal_iteratorINSB_10device_ptrIiEEEESO_EEEEENSK_22tuple_binary_predicateINS7_4lessIiEEEEEENSB_17counting_iteratorIlNSB_11use_defaultESX_SX_EEEEEEEySF_S9_NS7_10__identityEEEvT0_PT3_T1_NS0_13GridEvenShareIS15_EET2_T4_,"aw",@nobits
	.sectionflags	@""
	.align	8
.nv.shared._ZN3cub18CUB_300001_SM_10006detail6reduce18DeviceReduceKernelINS2_10policy_hubIN4cuda3std3__45tupleIJblEEEyN6thrust24THRUST_300001_SM_1000_NS8cuda_cub9__find_if7functorIS9_EEE10Policy1000ENSB_12zip_iteratorINS8_IJNSD_26transform_input_iterator_tIbNSI_INS8_IJNSB_6detail15normal_iteratorINSB_10device_ptrIiEEEESO_EEEEENSK_22tuple_binary_predicateINS7_4lessIiEEEEEENSB_17counting_iteratorIlNSB_11use_defaultESX_SX_EEEEEEEySF_S9_NS7_10__identityEEEvT0_PT3_T1_NS0_13GridEvenShareIS15_EET2_T4_:
	.zero		1176


//--------------------- .nv.shared._ZN3cub18CUB_300001_SM_10006detail6reduce28DeviceReduceSingleTileKernelINS2_10policy_hubIN4cuda3std3__45tupleIJblEEEyN6thrust24THRUST_300001_SM_1000_NS8cuda_cub9__find_if7functorIS9_EEE10Policy1000ENSB_12zip_iteratorINS8_IJNSD_26transform_input_iterator_tIbNSI_INS8_IJNSB_6detail15normal_iteratorINSB_10device_ptrIiEEEESO_EEEEENSK_22tuple_binary_predicateINS7_4lessIiEEEEEENSB_17counting_iteratorIlNSB_11use_defaultESX_SX_EEEEEEEPS9_ySF_S9_S9_NS7_10__identityEEEvT0_T1_T2_T3_T4_T6_ --------------------------
	.section	.nv.shared._ZN3cub18CUB_300001_SM_10006detail6reduce28DeviceReduceSingleTileKernelINS2_10policy_hubIN4cuda3std3__45tupleIJblEEEyN6thrust24THRUST_300001_SM_1000_NS8cuda_cub9__find_if7functorIS9_EEE10Policy1000ENSB_12zip_iteratorINS8_IJNSD_26transform_input_iterator_tIbNSI_INS8_IJNSB_6detail15normal_iteratorINSB_10device_ptrIiEEEESO_EEEEENSK_22tuple_binary_predicateINS7_4lessIiEEEEEENSB_17counting_iteratorIlNSB_11use_defaultESX_SX_EEEEEEEPS9_ySF_S9_S9_NS7_10__identityEEEvT0_T1_T2_T3_T4_T6_,"aw",@nobits
	.sectionflags	@""
	.align	8
.nv.shared._ZN3cub18CUB_300001_SM_10006detail6reduce28DeviceReduceSingleTileKernelINS2_10policy_hubIN4cuda3std3__45tupleIJblEEEyN6thrust24THRUST_300001_SM_1000_NS8cuda_cub9__find_if7functorIS9_EEE10Policy1000ENSB_12zip_iteratorINS8_IJNSD_26transform_input_iterator_tIbNSI_INS8_IJNSB_6detail15normal_iteratorINSB_10device_ptrIiEEEESO_EEEEENSK_22tuple_binary_predicateINS7_4lessIiEEEEEENSB_17counting_iteratorIlNSB_11use_defaultESX_SX_EEEEEEEPS9_ySF_S9_S9_NS7_10__identityEEEvT0_T1_T2_T3_T4_T6_:
	.zero		1176


//--------------------- .nv.shared._ZN3cub18CUB_300001_SM_10006detail6reduce28DeviceReduceSingleTileKernelINS2_10policy_hubIN4cuda3std3__45tupleIJblEEEjN6thrust24THRUST_300001_SM_1000_NS8cuda_cub9__find_if7functorIS9_EEE10Policy1000EPS9_SI_iSF_S9_S9_NS7_10__identityEEEvT0_T1_T2_T3_T4_T6_ --------------------------
	.section	.nv.shared._ZN3cub18CUB_300001_SM_10006detail6reduce28DeviceReduceSingleTileKernelINS2_10policy_hubIN4cuda3std3__45tupleIJblEEEjN6thrust24THRUST_300001_SM_1000_NS8cuda_cub9__find_if7functorIS9_EEE10Policy1000EPS9_SI_iSF_S9_S9_NS7_10__identityEEEvT0_T1_T2_T3_T4_T6_,"aw",@nobits
	.sectionflags	@""
	.align	8
.nv.shared._ZN3cub18CUB_300001_SM_10006detail6reduce28DeviceReduceSingleTileKernelINS2_10policy_hubIN4cuda3std3__45tupleIJblEEEjN6thrust24THRUST_300001_SM_1000_NS8cuda_cub9__find_if7functorIS9_EEE10Policy1000EPS9_SI_iSF_S9_S9_NS7_10__identityEEEvT0_T1_T2_T3_T4_T6_:
	.zero		1176


//--------------------- .nv.shared._ZN3cub18CUB_300001_SM_10006detail6reduce18DeviceReduceKernelINS2_10policy_hubIN4cuda3std3__45tupleIJblEEEjN6thrust24THRUST_300001_SM_1000_NS8cuda_cub9__find_if7functorIS9_EEE10Policy1000ENSB_12zip_iteratorINS8_IJNSD_26transform_input_iterator_tIbNSI_INS8_IJNSB_6detail15normal_iteratorINSB_10device_ptrIiEEEESO_EEEEENSK_22tuple_binary_predicateINS7_4lessIiEEEEEENSB_17counting_iteratorIlNSB_11use_defaultESX_SX_EEEEEEEjSF_S9_NS7_10__identityEEEvT0_PT3_T1_NS0_13GridEvenShareIS15_EET2_T4_ --------------------------
	.section	.nv.shared._ZN3cub18CUB_300001_SM_10006detail6reduce18DeviceReduceKernelINS2_10policy_hubIN4cuda3std3__45tupleIJblEEEjN6thrust24THRUST_300001_SM_1000_NS8cuda_cub9__find_if7functorIS9_EEE10Policy1000ENSB_12zip_iteratorINS8_IJNSD_26transform_input_iterator_tIbNSI_INS8_IJNSB_6detail15normal_iteratorINSB_10device_ptrIiEEEESO_EEEEENSK_22tuple_binary_predicateINS7_4lessIiEEEEEENSB_17counting_iteratorIlNSB_11use_defaultESX_SX_EEEEEEEjSF_S9_NS7_10__identityEEEvT0_PT3_T1_NS0_13GridEvenShareIS15_EET2_T4_,"aw",@nobits
	.sectionflags	@""
	.align	8
.nv.shared._ZN3cub18CUB_300001_SM_10006detail6reduce18DeviceReduceKernelINS2_10policy_hubIN4cuda3std3__45tupleIJblEEEjN6thrust24THRUST_300001_SM_1000_NS8cuda_cub9__find_if7functorIS9_EEE10Policy1000ENSB_12zip_iteratorINS8_IJNSD_26transform_input_iterator_tIbNSI_INS8_IJNSB_6detail15normal_iteratorINSB_10device_ptrIiEEEESO_EEEEENSK_22tuple_binary_predicateINS7_4lessIiEEEEEENSB_17counting_iteratorIlNSB_11use_defaultESX_SX_EEEEEEEjSF_S9_NS7_10__identityEEEvT0_PT3_T1_NS0_13GridEvenShareIS15_EET2_T4_:
	.zero		1176


//--------------------- .nv.shared._ZN3cub18CUB_300001_SM_10006detail6reduce28DeviceReduceSingleTileKernelINS2_10policy_hubIN4cuda3std3__45tupleIJblEEEjN6thrust24THRUST_300001_SM_1000_NS8cuda_cub9__find_if7functorIS9_EEE10Policy1000ENSB_12zip_iteratorINS8_IJNSD_26transform_input_iterator_tIbNSI_INS8_IJNSB_6detail15normal_iteratorINSB_10device_ptrIiEEEESO_EEEEENSK_22tuple_binary_predicateINS7_4lessIiEEEEEENSB_17counting_iteratorIlNSB_11use_defaultESX_SX_EEEEEEEPS9_jSF_S9_S9_NS7_10__identityEEEvT0_T1_T2_T3_T4_T6_ --------------------------
	.section	.nv.shared._ZN3cub18CUB_300001_SM_10006detail6reduce28DeviceReduceSingleTileKernelINS2_10policy_hubIN4cuda3std3__45tupleIJblEEEjN6thrust24THRUST_300001_SM_1000_NS8cuda_cub9__find_if7functorIS9_EEE10Policy1000ENSB_12zip_iteratorINS8_IJNSD_26transform_input_iterator_tIbNSI_INS8_IJNSB_6detail15normal_iteratorINSB_10device_ptrIiEEEESO_EEEEENSK_22tuple_binary_predicateINS7_4lessIiEEEEEENSB_17counting_iteratorIlNSB_11use_defaultESX_SX_EEEEEEEPS9_jSF_S9_S9_NS7_10__identityEEEvT0_T1_T2_T3_T4_T6_,"aw",@nobits
	.sectionflags	@""
	.align	8
.nv.shared._ZN3cub18CUB_300001_SM_10006detail6reduce28DeviceReduceSingleTileKernelINS2_10policy_hubIN4cuda3std3__45tupleIJblEEEjN6thrust24THRUST_300001_SM_1000_NS8cuda_cub9__find_if7functorIS9_EEE10Policy1000ENSB_12zip_iteratorINS8_IJNSD_26transform_input_iterator_tIbNSI_INS8_IJNSB_6detail15normal_iteratorINSB_10device_ptrIiEEEESO_EEEEENSK_22tuple_binary_predicateINS7_4lessIiEEEEEENSB_17counting_iteratorIlNSB_11use_defaultESX_SX_EEEEEEEPS9_jSF_S9_S9_NS7_10__identityEEEvT0_T1_T2_T3_T4_T6_:
	.zero		1176


//--------------------- .nv.shared._Z11sumVerticesP6float3Pfi --------------------------
	.section	.nv.shared._Z11sumVerticesP6float3Pfi,"aw",@nobits
	.sectionflags	@""
	.align	4
.nv.shared._Z11sumVerticesP6float3Pfi:
	.zero		1036


//--------------------- .nv.constant0._ZN3cub18CUB_300001_SM_10006detail10radix_sort29DeviceRadixSortOnesweepKernelINS1_5radix10policy_hubIiNS0_8NullTypeEyE10Policy1000ELNS0_9SortOrderE0EiS6_yiiNS1_21identity_decomposer_tEEEvPT5_SC_PT3_PKSD_PT1_PKSH_PT2_PKSL_T4_iiT6_ --------------------------
	.section	.nv.constant0._ZN3cub18CUB_300001_SM_10006detail10radix_sort29DeviceRadixSortOnesweepKernelINS1_5radix10policy_hubIiNS0_8NullTypeEyE10Policy1000ELNS0_9SortOrderE0EiS6_yiiNS1_21identity_decomposer_tEEEvPT5_SC_PT3_PKSD_PT1_PKSH_PT2_PKSL_T4_iiT6_,"a",@progbits
	.sectionflags	@""
	.align	4
.nv.constant0._ZN3cub18CUB_300001_SM_10006detail10radix_sort29DeviceRadixSortOnesweepKernelINS1_5radix10policy_hubIiNS0_8NullTypeEyE10Policy1000ELNS0_9SortOrderE0EiS6_yiiNS1_21identity_decomposer_tEEEvPT5_SC_PT3_PKSD_PT1_PKSH_PT2_PKSL_T4_iiT6_:
	.zero		973


//--------------------- .nv.constant0._ZN3cub18CUB_300001_SM_10006detail10radix_sort33DeviceRadixSortExclusiveSumKernelINS1_5radix10policy_hubIiNS0_8NullTypeEyE10Policy1000EyEEvPT0_ --------------------------
	.section	.nv.constant0._ZN3cub18CUB_300001_SM_10006detail10radix_sort33DeviceRadixSortExclusiveSumKernelINS1_5radix10policy_hubIiNS0_8NullTypeEyE10Policy1000EyEEvPT0_,"a",@progbits
	.sectionflags	@""
	.align	4
.nv.constant0._ZN3cub18CUB_300001_SM_10006detail10radix_sort33DeviceRadixSortExclusiveSumKernelINS1_5radix10policy_hubIiNS0_8NullTypeEyE10Policy1000EyEEvPT0_:
	.zero		904


//--------------------- .nv.constant0._ZN3cub18CUB_300001_SM_10006detail10radix_sort30DeviceRadixSortHistogramKernelINS1_5radix10policy_hubIiNS0_8NullTypeEyE10Policy1000ELNS0_9SortOrderE0EiyNS1_21identity_decomposer_tEEEvPT2_PKT1_SB_iiT3_ --------------------------
	.section	.nv.constant0._ZN3cub18CUB_300001_SM_10006detail10radix_sort30DeviceRadixSortHistogramKernelINS1_5radix10policy_hubIiNS0_8NullTypeEyE10Policy1000ELNS0_9SortOrderE0EiyNS1_21identity_decomposer_tEEEvPT2_PKT1_SB_iiT3_,"a",@progbits
	.sectionflags	@""
	.align	4
.nv.constant0._ZN3cub18CUB_300001_SM_10006detail10radix_sort30DeviceRadixSortHistogramKernelINS1_5radix10policy_hubIiNS0_8NullTypeEyE10Policy1000ELNS0_9SortOrderE0EiyNS1_21identity_decomposer_tEEEvPT2_PKT1_SB_iiT3_:
	.zero		929


//--------------------- .nv.constant0._ZN3cub18CUB_300001_SM_10006detail10radix_sort31DeviceRadixSortSingleTileKernelINS1_5radix10policy_hubIiNS0_8NullTypeEyE10Policy1000ELNS0_9SortOrderE0EiS6_yNS1_21identity_decomposer_tEEEvPKT1_PSB_PKT2_PSF_T3_iiT4_ --------------------------
	.section	.nv.constant0._ZN3cub18CUB_300001_SM_10006detail10radix_sort31DeviceRadixSortSingleTileKernelINS1_5radix10policy_hubIiNS0_8NullTypeEyE10Policy1000ELNS0_9SortOrderE0EiS6_yNS1_21identity_decomposer_tEEEvPKT1_PSB_PKT2_PSF_T3_iiT4_,"a",@progbits
	.sectionflags	@""
	.align	4
.nv.constant0._ZN3cub18CUB_300001_SM_10006detail10radix_sort31DeviceRadixSortSingleTileKernelINS1_5radix10policy_hubIiNS0_8NullTypeEyE10Policy1000ELNS0_9SortOrderE0EiS6_yNS1_21identity_decomposer_tEEEvPKT1_PSB_PKT2_PSF_T3_iiT4_:
	.zero		945


//--------------------- .nv.constant0._ZN3cub18CUB_300001_SM_10006detail6reduce28DeviceReduceSingleTileKernelINS2_10policy_hubIN4cuda3std3__45tupleIJblEEEyN6thrust24THRUST_300001_SM_1000_NS8cuda_cub9__find_if7functorIS9_EEE10Policy1000EPS9_SI_iSF_S9_S9_NS7_10__identityEEEvT0_T1_T2_T3_T4_T6_ --------------------------
	.section	.nv.constant0._ZN3cub18CUB_300001_SM_10006detail6reduce28DeviceReduceSingleTileKernelINS2_10policy_hubIN4cuda3std3__45tupleIJblEEEyN6thrust24THRUST_300001_SM_1000_NS8cuda_cub9__find_if7functorIS9_EEE10Policy1000EPS9_SI_iSF_S9_S9_NS7_10__identityEEEvT0_T1_T2_T3_T4_T6_,"a",@progbits
	.sectionflags	@""
	.align	4
.nv.constant0._ZN3cub18CUB_300001_SM_10006detail6reduce28DeviceReduceSingleTileKernelINS2_10policy_hubIN4cuda3std3__45tupleIJblEEEyN6thrust24THRUST_300001_SM_1000_NS8cuda_cub9__find_if7functorIS9_EEE10Policy1000EPS9_SI_iSF_S9_S9_NS7_10__identityEEEvT0_T1_T2_T3_T4_T6_:
	.zero		937


//--------------------- .nv.constant0._ZN3cub18CUB_300001_SM_10006detail6reduce18DeviceReduceKernelINS2_10policy_hubIN4cuda3std3__45tupleIJblEEEyN6thrust24THRUST_300001_SM_1000_NS8cuda_cub9__find_if7functorIS9_EEE10Policy1000ENSB_12zip_iteratorINS8_IJNSD_26transform_input_iterator_tIbNSI_INS8_IJNSB_6detail15normal_iteratorINSB_10device_ptrIiEEEESO_EEEEENSK_22tuple_binary_predicateINS7_4lessIiEEEEEENSB_17counting_iteratorIlNSB_11use_defaultESX_SX_EEEEEEEySF_S9_NS7_10__identityEEEvT0_PT3_T1_NS0_13GridEvenShareIS15_EET2_T4_ --------------------------
	.section	.nv.constant0._ZN3cub18CUB_300001_SM_10006detail6reduce18DeviceReduceKernelINS2_10policy_hubIN4cuda3std3__45tupleIJblEEEyN6thrust24THRUST_300001_SM_1000_NS8cuda_cub9__find_if7functorIS9_EEE10Policy1000ENSB_12zip_iteratorINS8_IJNSD_26transform_input_iterator_tIbNSI_INS8_IJNSB_6detail15normal_iteratorINSB_10device_ptrIiEEEESO_EEEEENSK_22tuple_binary_predicateINS7_4lessIiEEEEEENSB_17counting_iteratorIlNSB_11use_defaultESX_SX_EEEEEEEySF_S9_NS7_10__identityEEEvT0_PT3_T1_NS0_13GridEvenShareIS15_EET2_T4_,"a",@progbits
	.sectionflags	@""
	.align	4
.nv.constant0._ZN3cub18CUB_300001_SM_10006detail6reduce18DeviceReduceKernelINS2_10policy_hubIN4cuda3std3__45tupleIJblEEEyN6thrust24THRUST_300001_SM_1000_NS8cuda_cub9__find_if7functorIS9_EEE10Policy1000ENSB_12zip_iteratorINS8_IJNSD_26transform_input_iterator_tIbNSI_INS8_IJNSB_6detail15normal_iteratorINSB_10device_ptrIiEEEESO_EEEEENSK_22tuple_binary_predicateINS7_4lessIiEEEEEENSB_17counting_iteratorIlNSB_11use_defaultESX_SX_EEEEEEEySF_S9_NS7_10__identityEEEvT0_PT3_T1_NS0_13GridEvenShareIS15_EET2_T4_:
	.zero		1018


//--------------------- .nv.constant0._ZN3cub18CUB_300001_SM_10006detail6reduce28DeviceReduceSingleTileKernelINS2_10policy_hubIN4cuda3std3__45tupleIJblEEEyN6thrust24THRUST_300001_SM_1000_NS8cuda_cub9__find_if7functorIS9_EEE10Policy1000ENSB_12zip_iteratorINS8_IJNSD_26transform_input_iterator_tIbNSI_INS8_IJNSB_6detail15normal_iteratorINSB_10device_ptrIiEEEESO_EEEEENSK_22tuple_binary_predicateINS7_4lessIiEEEEEENSB_17counting_iteratorIlNSB_11use_defaultESX_SX_EEEEEEEPS9_ySF_S9_S9_NS7_10__identityEEEvT0_T1_T2_T3_T4_T6_ --------------------------
	.section	.nv.constant0._ZN3cub18CUB_300001_SM_10006detail6reduce28DeviceReduceSingleTileKernelINS2_10policy_hubIN4cuda3std3__45tupleIJblEEEyN6thrust24THRUST_300001_SM_1000_NS8cuda_cub9__find_if7functorIS9_EEE10Policy1000ENSB_12zip_iteratorINS8_IJNSD_26transform_input_iterator_tIbNSI_INS8_IJNSB_6detail15normal_iteratorINSB_10device_ptrIiEEEESO_EEEEENSK_22tuple_binary_predicateINS7_4lessIiEEEEEENSB_17counting_iteratorIlNSB_11use_defaultESX_SX_EEEEEEEPS9_ySF_S9_S9_NS7_10__identityEEEvT0_T1_T2_T3_T4_T6_,"a",@progbits
	.sectionflags	@""
	.align	4
.nv.constant0._ZN3cub18CUB_300001_SM_10006detail6reduce28DeviceReduceSingleTileKernelINS2_10policy_hubIN4cuda3std3__45tupleIJblEEEyN6thrust24THRUST_300001_SM_1000_NS8cuda_cub9__find_if7functorIS9_EEE10Policy1000ENSB_12zip_iteratorINS8_IJNSD_26transform_input_iterator_tIbNSI_INS8_IJNSB_6detail15normal_iteratorINSB_10device_ptrIiEEEESO_EEEEENSK_22tuple_binary_predicateINS7_4lessIiEEEEEENSB_17counting_iteratorIlNSB_11use_defaultESX_SX_EEEEEEEPS9_ySF_S9_S9_NS7_10__identityEEEvT0_T1_T2_T3_T4_T6_:
	.zero		969


//--------------------- .nv.constant0._ZN3cub18CUB_300001_SM_10006detail6reduce28DeviceReduceSingleTileKernelINS2_10policy_hubIN4cuda3std3__45tupleIJblEEEjN6thrust24THRUST_300001_SM_1000_NS8cuda_cub9__find_if7functorIS9_EEE10Policy1000EPS9_SI_iSF_S9_S9_NS7_10__identityEEEvT0_T1_T2_T3_T4_T6_ --------------------------
	.section	.nv.constant0._ZN3cub18CUB_300001_SM_10006detail6reduce28DeviceReduceSingleTileKernelINS2_10policy_hubIN4cuda3std3__45tupleIJblEEEjN6thrust24THRUST_300001_SM_1000_NS8cuda_cub9__find_if7functorIS9_EEE10Policy1000EPS9_SI_iSF_S9_S9_NS7_10__identityEEEvT0_T1_T2_T3_T4_T6_,"a",@progbits
	.sectionflags	@""
	.align	4
.nv.constant0._ZN3cub18CUB_300001_SM_10006detail6reduce28DeviceReduceSingleTileKernelINS2_10policy_hubIN4cuda3std3__45tupleIJblEEEjN6thrust24THRUST_300001_SM_1000_NS8cuda_cub9__find_if7functorIS9_EEE10Policy1000EPS9_SI_iSF_S9_S9_NS7_10__identityEEEvT0_T1_T2_T3_T4_T6_:
	.zero		937


//--------------------- .nv.constant0._ZN3cub18CUB_300001_SM_10006detail6reduce18DeviceReduceKernelINS2_10policy_hubIN4cuda3std3__45tupleIJblEEEjN6thrust24THRUST_300001_SM_1000_NS8cuda_cub9__find_if7functorIS9_EEE10Policy1000ENSB_12zip_iteratorINS8_IJNSD_26transform_input_iterator_tIbNSI_INS8_IJNSB_6detail15normal_iteratorINSB_10device_ptrIiEEEESO_EEEEENSK_22tuple_binary_predicateINS7_4lessIiEEEEEENSB_17counting_iteratorIlNSB_11use_defaultESX_SX_EEEEEEEjSF_S9_NS7_10__identityEEEvT0_PT3_T1_NS0_13GridEvenShareIS15_EET2_T4_ --------------------------
	.section	.nv.constant0._ZN3cub18CUB_300001_SM_10006detail6reduce18DeviceReduceKernelINS2_10policy_hubIN4cuda3std3__45tupleIJblEEEjN6thrust24THRUST_300001_SM_1000_NS8cuda_cub9__find_if7functorIS9_EEE10Policy1000ENSB_12zip_iteratorINS8_IJNSD_26transform_input_iterator_tIbNSI_INS8_IJNSB_6detail15normal_iteratorINSB_10device_ptrIiEEEESO_EEEEENSK_22tuple_binary_predicateINS7_4lessIiEEEEEENSB_17counting_iteratorIlNSB_11use_defaultESX_SX_EEEEEEEjSF_S9_NS7_10__identityEEEvT0_PT3_T1_NS0_13GridEvenShareIS15_EET2_T4_,"a",@progbits
	.sectionflags	@""
	.align	4
.nv.constant0._ZN3cub18CUB_300001_SM_10006detail6reduce18DeviceReduceKernelINS2_10policy_hubIN4cuda3std3__45tupleIJblEEEjN6thrust24THRUST_300001_SM_1000_NS8cuda_cub9__find_if7functorIS9_EEE10Policy1000ENSB_12zip_iteratorINS8_IJNSD_26transform_input_iterator_tIbNSI_INS8_IJNSB_6detail15normal_iteratorINSB_10device_ptrIiEEEESO_EEEEENSK_22tuple_binary_predicateINS7_4lessIiEEEEEENSB_17counting_iteratorIlNSB_11use_defaultESX_SX_EEEEEEEjSF_S9_NS7_10__identityEEEvT0_PT3_T1_NS0_13GridEvenShareIS15_EET2_T4_:
	.zero		982


//--------------------- .nv.constant0._ZN3cub18CUB_300001_SM_10006detail6reduce28DeviceReduceSingleTileKernelINS2_10policy_hubIN4cuda3std3__45tupleIJblEEEjN6thrust24THRUST_300001_SM_1000_NS8cuda_cub9__find_if7functorIS9_EEE10Policy1000ENSB_12zip_iteratorINS8_IJNSD_26transform_input_iterator_tIbNSI_INS8_IJNSB_6detail15normal_iteratorINSB_10device_ptrIiEEEESO_EEEEENSK_22tuple_binary_predicateINS7_4lessIiEEEEEENSB_17counting_iteratorIlNSB_11use_defaultESX_SX_EEEEEEEPS9_jSF_S9_S9_NS7_10__identityEEEvT0_T1_T2_T3_T4_T6_ --------------------------
	.section	.nv.constant0._ZN3cub18CUB_300001_SM_10006detail6reduce28DeviceReduceSingleTileKernelINS2_10policy_hubIN4cuda3std3__45tupleIJblEEEjN6thrust24THRUST_300001_SM_1000_NS8cuda_cub9__find_if7functorIS9_EEE10Policy1000ENSB_12zip_iteratorINS8_IJNSD_26transform_input_iterator_tIbNSI_INS8_IJNSB_6detail15normal_iteratorINSB_10device_ptrIiEEEESO_EEEEENSK_22tuple_binary_predicateINS7_4lessIiEEEEEENSB_17counting_iteratorIlNSB_11use_defaultESX_SX_EEEEEEEPS9_jSF_S9_S9_NS7_10__identityEEEvT0_T1_T2_T3_T4_T6_,"a",@progbits
	.sectionflags	@""
	.align	4
.nv.constant0._ZN3cub18CUB_300001_SM_10006detail6reduce28DeviceReduceSingleTileKernelINS2_10policy_hubIN4cuda3std3__45tupleIJblEEEjN6thrust24THRUST_300001_SM_1000_NS8cuda_cub9__find_if7functorIS9_EEE10Policy1000ENSB_12zip_iteratorINS8_IJNSD_26transform_input_iterator_tIbNSI_INS8_IJNSB_6detail15normal_iteratorINSB_10device_ptrIiEEEESO_EEEEENSK_22tuple_binary_predicateINS7_4lessIiEEEEEENSB_17counting_iteratorIlNSB_11use_defaultESX_SX_EEEEEEEPS9_jSF_S9_S9_NS7_10__identityEEEvT0_T1_T2_T3_T4_T6_:
	.zero		961


//--------------------- .nv.constant0._ZN3cub18CUB_300001_SM_10006detail11EmptyKernelIvEEvv --------------------------
	.section	.nv.constant0._ZN3cub18CUB_300001_SM_10006detail11EmptyKernelIvEEvv,"a",@progbits
	.sectionflags	@""
	.align	4
.nv.constant0._ZN3cub18CUB_300001_SM_10006detail11EmptyKernelIvEEvv:
	.zero		896


//--------------------- .nv.constant0._Z11sumVerticesP6float3Pfi --------------------------
	.section	.nv.constant0._Z11sumVerticesP6float3Pfi,"a",@progbits
	.sectionflags	@""
	.align	4
.nv.constant0._Z11sumVerticesP6float3Pfi:
	.zero		916


//--------------------- .nv.constant0._Z11helloKernelv --------------------------
	.section	.nv.constant0._Z11helloKernelv,"a",@progbits
	.sectionflags	@""
	.align	4
.nv.constant0._Z11helloKernelv:
	.zero		896


//--------------------- SYMBOLS --------------------------

	.type		.nv.reservedSmem.offset0,@object
	.size		.nv.reservedSmem.offset0,0x4
	.type		.nv.reservedSmem.cap,@object
	.size		.nv.reservedSmem.cap,0x4
	.type		vprintf,@function
